	.target	sm_103a

	.elftype	@"ET_EXEC"


//--------------------- .note.nv.tkinfo           --------------------------
	.section	.note.nv.tkinfo,"",@"SHT_NOTE"
	.sectionflags	@"SHF_NOTE_NV_TKINFO"
	.tkinfo
        /*0018*/ 	.word	0x00000002
        /*0030*/ 	.string	""
        /*0030*/ 	.string	"ptxas"
        /*0030*/ 	.string	"Cuda compilation tools, release 13.0, V13.0.88"
        /*0030*/ 	.string	"Build cuda_13.0.r13.0/compiler.36424714_0"
        /*0030*/ 	.string	"-arch sm_103a -m 64 "



//--------------------- .note.nv.cuinfo           --------------------------
	.section	.note.nv.cuinfo,"",@"SHT_NOTE"
	.sectionflags	@"SHF_NOTE_NV_CUINFO"
        /*0018*/ 	.short	0x0002
        /*001a*/ 	.short	0x0067
        /*001c*/ 	.short	0x0082
	.zero		2


//--------------------- .nv.info                  --------------------------
	.section	.nv.info,"",@"SHT_CUDA_INFO"
	.align	4


	//----- nvinfo : EIATTR_REGCOUNT
	.align		4
        /*0000*/ 	.byte	0x04, 0x2f
        /*0002*/ 	.short	(.L_1 - .L_0)
	.align		4
.L_0:
        /*0004*/ 	.word	index@(_ZN13group_norm_v214gn_cuda_kernelI6__halfLi480ELi1ELi16ELi120ELi256ELb1ELi64ELi960ELi960ELi4ELb1ELi37ELb0ELb0ENS_16CompileConditionILi1000EEEEEvPT_PKS4_S7_S7_flPfS8_Pj)
        /*0008*/ 	.word	0x00000004


	//----- nvinfo : EIATTR_FRAME_SIZE
	.align		4
.L_1:
        /*000c*/ 	.byte	0x04, 0x11
        /*000e*/ 	.short	(.L_3 - .L_2)
	.align		4
.L_2:
        /*0010*/ 	.word	index@(_ZN13group_norm_v214gn_cuda_kernelI6__halfLi480ELi1ELi16ELi120ELi256ELb1ELi64ELi960ELi960ELi4ELb1ELi37ELb0ELb0ENS_16CompileConditionILi1000EEEEEvPT_PKS4_S7_S7_flPfS8_Pj)
        /*0014*/ 	.word	0x00000000


	//----- nvinfo : EIATTR_REGCOUNT
	.align		4
.L_3:
        /*0018*/ 	.byte	0x04, 0x2f
        /*001a*/ 	.short	(.L_5 - .L_4)
	.align		4
.L_4:
        /*001c*/ 	.word	index@(_ZN13group_norm_v214gn_cuda_kernelI6__halfLi480ELi2ELi16ELi120ELi256ELb1ELi32ELi960ELi960ELi4ELb1ELi29ELb0ELb0ENS_16CompileConditionILi1000EEEEEvPT_PKS4_S7_S7_flPfS8_Pj)
        /*0020*/ 	.word	0x00000004


	//----- nvinfo : EIATTR_FRAME_SIZE
	.align		4
.L_5:
        /*0024*/ 	.byte	0x04, 0x11
        /*0026*/ 	.short	(.L_7 - .L_6)
	.align		4
.L_6:
        /*0028*/ 	.word	index@(_ZN13group_norm_v214gn_cuda_kernelI6__halfLi480ELi2ELi16ELi120ELi256ELb1ELi32ELi960ELi960ELi4ELb1ELi29ELb0ELb0ENS_16CompileConditionILi1000EEEEEvPT_PKS4_S7_S7_flPfS8_Pj)
        /*002c*/ 	.word	0x00000000


	//----- nvinfo : EIATTR_REGCOUNT
	.align		4
.L_7:
        /*0030*/ 	.byte	0x04, 0x2f
        /*0032*/ 	.short	(.L_9 - .L_8)
	.align		4
.L_8:
        /*0034*/ 	.word	index@(_ZN13group_norm_v214gn_cuda_kernelI6__halfLi480ELi1ELi16ELi120ELi256ELb1ELi32ELi960ELi960ELi4ELb1ELi18ELb0ELb0ENS_16CompileConditionILi1000EEEEEvPT_PKS4_S7_S7_flPfS8_Pj)
        /*0038*/ 	.word	0x00000004


	//----- nvinfo : EIATTR_FRAME_SIZE
	.align		4
.L_9:
        /*003c*/ 	.byte	0x04, 0x11
        /*003e*/ 	.short	(.L_11 - .L_10)
	.align		4
.L_10:
        /*0040*/ 	.word	index@(_ZN13group_norm_v214gn_cuda_kernelI6__halfLi480ELi1ELi16ELi120ELi256ELb1ELi32ELi960ELi960ELi4ELb1ELi18ELb0ELb0ENS_16CompileConditionILi1000EEEEEvPT_PKS4_S7_S7_flPfS8_Pj)
        /*0044*/ 	.word	0x00000000


	//----- nvinfo : EIATTR_REGCOUNT
	.align		4
.L_11:
        /*0048*/ 	.byte	0x04, 0x2f
        /*004a*/ 	.short	(.L_13 - .L_12)
	.align		4
.L_12:
        /*004c*/ 	.word	index@(_ZN13group_norm_v214gn_cuda_kernelI6__halfLi480ELi3ELi16ELi120ELi256ELb1ELi16ELi960ELi960ELi4ELb1ELi21ELb0ELb0ENS_16CompileConditionILi1000EEEEEvPT_PKS4_S7_S7_flPfS8_Pj)
        /*0050*/ 	.word	0x00000004


	//----- nvinfo : EIATTR_FRAME_SIZE
	.align		4
.L_13:
        /*0054*/ 	.byte	0x04, 0x11
        /*0056*/ 	.short	(.L_15 - .L_14)
	.align		4
.L_14:
        /*0058*/ 	.word	index@(_ZN13group_norm_v214gn_cuda_kernelI6__halfLi480ELi3ELi16ELi120ELi256ELb1ELi16ELi960ELi960ELi4ELb1ELi21ELb0ELb0ENS_16CompileConditionILi1000EEEEEvPT_PKS4_S7_S7_flPfS8_Pj)
        /*005c*/ 	.word	0x00000000


	//----- nvinfo : EIATTR_REGCOUNT
	.align		4
.L_15:
        /*0060*/ 	.byte	0x04, 0x2f
        /*0062*/ 	.short	(.L_17 - .L_16)
	.align		4
.L_16:
        /*0064*/ 	.word	index@(_ZN13group_norm_v214gn_cuda_kernelI6__halfLi480ELi1ELi16ELi120ELi256ELb1ELi16ELi960ELi960ELi4ELb1ELi9ELb0ELb0ENS_16CompileConditionILi1000EEEEEvPT_PKS4_S7_S7_flPfS8_Pj)
        /*0068*/ 	.word	0x00000004


	//----- nvinfo : EIATTR_FRAME_SIZE
	.align		4
.L_17:
        /*006c*/ 	.byte	0x04, 0x11
        /*006e*/ 	.short	(.L_19 - .L_18)
	.align		4
.L_18:
        /*0070*/ 	.word	index@(_ZN13group_norm_v214gn_cuda_kernelI6__halfLi480ELi1ELi16ELi120ELi256ELb1ELi16ELi960ELi960ELi4ELb1ELi9ELb0ELb0ENS_16CompileConditionILi1000EEEEEvPT_PKS4_S7_S7_flPfS8_Pj)
        /*0074*/ 	.word	0x00000000


	//----- nvinfo : EIATTR_REGCOUNT
	.align		4
.L_19:
        /*0078*/ 	.byte	0x04, 0x2f
        /*007a*/ 	.short	(.L_21 - .L_20)
	.align		4
.L_20:
        /*007c*/ 	.word	index@(_ZN13group_norm_v214gn_cuda_kernelI6__halfLi480ELi3ELi16ELi120ELi256ELb1ELi8ELi960ELi960ELi4ELb1ELi10ELb0ELb0ENS_16CompileConditionILi1000EEEEEvPT_PKS4_S7_S7_flPfS8_Pj)
        /*0080*/ 	.word	0x00000004


	//----- nvinfo : EIATTR_FRAME_SIZE
	.align		4
.L_21:
        /*0084*/ 	.byte	0x04, 0x11
        /*0086*/ 	.short	(.L_23 - .L_22)
	.align		4
.L_22:
        /*0088*/ 	.word	index@(_ZN13group_norm_v214gn_cuda_kernelI6__halfLi480ELi3ELi16ELi120ELi256ELb1ELi8ELi960ELi960ELi4ELb1ELi10ELb0ELb0ENS_16CompileConditionILi1000EEEEEvPT_PKS4_S7_S7_flPfS8_Pj)
        /*008c*/ 	.word	0x00000000


	//----- nvinfo : EIATTR_REGCOUNT
	.align		4
.L_23:
        /*0090*/ 	.byte	0x04, 0x2f
        /*0092*/ 	.short	(.L_25 - .L_24)
	.align		4
.L_24:
        /*0094*/ 	.word	index@(_ZN13group_norm_v214gn_cuda_kernelI6__halfLi480ELi1ELi16ELi120ELi256ELb1ELi8ELi960ELi960ELi4ELb1ELi4ELb0ELb0ENS_16CompileConditionILi1000EEEEEvPT_PKS4_S7_S7_flPfS8_Pj)
        /*0098*/ 	.word	0x00000004


	//----- nvinfo : EIATTR_FRAME_SIZE
	.align		4
.L_25:
        /*009c*/ 	.byte	0x04, 0x11
        /*009e*/ 	.short	(.L_27 - .L_26)
	.align		4
.L_26:
        /*00a0*/ 	.word	index@(_ZN13group_norm_v214gn_cuda_kernelI6__halfLi480ELi1ELi16ELi120ELi256ELb1ELi8ELi960ELi960ELi4ELb1ELi4ELb0ELb0ENS_16CompileConditionILi1000EEEEEvPT_PKS4_S7_S7_flPfS8_Pj)
        /*00a4*/ 	.word	0x00000000


	//----- nvinfo : EIATTR_REGCOUNT
	.align		4
.L_27:
        /*00a8*/ 	.byte	0x04, 0x2f
        /*00aa*/ 	.short	(.L_29 - .L_28)
	.align		4
.L_28:
        /*00ac*/ 	.word	index@(_ZN13group_norm_v214gn_cuda_kernelI6__halfLi480ELi3ELi16ELi120ELi256ELb1ELi4ELi960ELi960ELi4ELb1ELi5ELb0ELb0ENS_16CompileConditionILi1000EEEEEvPT_PKS4_S7_S7_flPfS8_Pj)
        /*00b0*/ 	.word	0x00000004


	//----- nvinfo : EIATTR_FRAME_SIZE
	.align		4
.L_29:
        /*00b4*/ 	.byte	0x04, 0x11
        /*00b6*/ 	.short	(.L_31 - .L_30)
	.align		4
.L_30:
        /*00b8*/ 	.word	index@(_ZN13group_norm_v214gn_cuda_kernelI6__halfLi480ELi3ELi16ELi120ELi256ELb1ELi4ELi960ELi960ELi4ELb1ELi5ELb0ELb0ENS_16CompileConditionILi1000EEEEEvPT_PKS4_S7_S7_flPfS8_Pj)
        /*00bc*/ 	.word	0x00000000


	//----- nvinfo : EIATTR_REGCOUNT
	.align		4
.L_31:
        /*00c0*/ 	.byte	0x04, 0x2f
        /*00c2*/ 	.short	(.L_33 - .L_32)
	.align		4
.L_32:
        /*00c4*/ 	.word	index@(_ZN13group_norm_v214gn_cuda_kernelI6__halfLi480ELi1ELi16ELi120ELi256ELb1ELi4ELi960ELi960ELi4ELb1ELi2ELb0ELb0ENS_16CompileConditionILi1000EEEEEvPT_PKS4_S7_S7_flPfS8_Pj)
        /*00c8*/ 	.word	0x00000004


	//----- nvinfo : EIATTR_FRAME_SIZE
	.align		4
.L_33:
        /*00cc*/ 	.byte	0x04, 0x11
        /*00ce*/ 	.short	(.L_35 - .L_34)
	.align		4
.L_34:
        /*00d0*/ 	.word	index@(_ZN13group_norm_v214gn_cuda_kernelI6__halfLi480ELi1ELi16ELi120ELi256ELb1ELi4ELi960ELi960ELi4ELb1ELi2ELb0ELb0ENS_16CompileConditionILi1000EEEEEvPT_PKS4_S7_S7_flPfS8_Pj)
        /*00d4*/ 	.word	0x00000000


	//----- nvinfo : EIATTR_REGCOUNT
	.align		4
.L_35:
        /*00d8*/ 	.byte	0x04, 0x2f
        /*00da*/ 	.short	(.L_37 - .L_36)
	.align		4
.L_36:
        /*00dc*/ 	.word	index@(_ZN13group_norm_v214gn_cuda_kernelI6__halfLi480ELi3ELi16ELi120ELi256ELb1ELi2ELi960ELi960ELi4ELb1ELi2ELb0ELb0ENS_16CompileConditionILi1000EEEEEvPT_PKS4_S7_S7_flPfS8_Pj)
        /*00e0*/ 	.word	0x00000004


	//----- nvinfo : EIATTR_FRAME_SIZE
	.align		4
.L_37:
        /*00e4*/ 	.byte	0x04, 0x11
        /*00e6*/ 	.short	(.L_39 - .L_38)
	.align		4
.L_38:
        /*00e8*/ 	.word	index@(_ZN13group_norm_v214gn_cuda_kernelI6__halfLi480ELi3ELi16ELi120ELi256ELb1ELi2ELi960ELi960ELi4ELb1ELi2ELb0ELb0ENS_16CompileConditionILi1000EEEEEvPT_PKS4_S7_S7_flPfS8_Pj)
        /*00ec*/ 	.word	0x00000000


	//----- nvinfo : EIATTR_REGCOUNT
	.align		4
.L_39:
        /*00f0*/ 	.byte	0x04, 0x2f
        /*00f2*/ 	.short	(.L_41 - .L_40)
	.align		4
.L_40:
        /*00f4*/ 	.word	index@(_ZN13group_norm_v214gn_cuda_kernelI6__halfLi480ELi1ELi32ELi60ELi256ELb0ELi64ELi960ELi960ELi4ELb1ELi37ELb0ELb0ENS_16CompileConditionILi1000EEEEEvPT_PKS4_S7_S7_flPfS8_Pj)
        /*00f8*/ 	.word	0x00000004


	//----- nvinfo : EIATTR_FRAME_SIZE
	.align		4
.L_41:
        /*00fc*/ 	.byte	0x04, 0x11
        /*00fe*/ 	.short	(.L_43 - .L_42)
	.align		4
.L_42:
        /*0100*/ 	.word	index@(_ZN13group_norm_v214gn_cuda_kernelI6__halfLi480ELi1ELi32ELi60ELi256ELb0ELi64ELi960ELi960ELi4ELb1ELi37ELb0ELb0ENS_16CompileConditionILi1000EEEEEvPT_PKS4_S7_S7_flPfS8_Pj)
        /*0104*/ 	.word	0x00000000


	//----- nvinfo : EIATTR_REGCOUNT
	.align		4
.L_43:
        /*0108*/ 	.byte	0x04, 0x2f
        /*010a*/ 	.short	(.L_45 - .L_44)
	.align		4
.L_44:
        /*010c*/ 	.word	index@(_ZN13group_norm_v214gn_cuda_kernelI6__halfLi480ELi2ELi32ELi60ELi256ELb0ELi32ELi960ELi960ELi4ELb1ELi29ELb0ELb0ENS_16CompileConditionILi1000EEEEEvPT_PKS4_S7_S7_flPfS8_Pj)
        /*0110*/ 	.word	0x00000004


	//----- nvinfo : EIATTR_FRAME_SIZE
	.align		4
.L_45:
        /*0114*/ 	.byte	0x04, 0x11
        /*0116*/ 	.short	(.L_47 - .L_46)
	.align		4
.L_46:
        /*0118*/ 	.word	index@(_ZN13group_norm_v214gn_cuda_kernelI6__halfLi480ELi2ELi32ELi60ELi256ELb0ELi32ELi960ELi960ELi4ELb1ELi29ELb0ELb0ENS_16CompileConditionILi1000EEEEEvPT_PKS4_S7_S7_flPfS8_Pj)
        /*011c*/ 	.word	0x00000000


	//----- nvinfo : EIATTR_REGCOUNT
	.align		4
.L_47:
        /*0120*/ 	.byte	0x04, 0x2f
        /*0122*/ 	.short	(.L_49 - .L_48)
	.align		4
.L_48:
        /*0124*/ 	.word	index@(_ZN13group_norm_v214gn_cuda_kernelI6__halfLi480ELi1ELi32ELi60ELi256ELb0ELi32ELi960ELi960ELi4ELb1ELi18ELb0ELb0ENS_16CompileConditionILi1000EEEEEvPT_PKS4_S7_S7_flPfS8_Pj)
        /*0128*/ 	.word	0x00000004


	//----- nvinfo : EIATTR_FRAME_SIZE
	.align		4
.L_49:
        /*012c*/ 	.byte	0x04, 0x11
        /*012e*/ 	.short	(.L_51 - .L_50)
	.align		4
.L_50:
        /*0130*/ 	.word	index@(_ZN13group_norm_v214gn_cuda_kernelI6__halfLi480ELi1ELi32ELi60ELi256ELb0ELi32ELi960ELi960ELi4ELb1ELi18ELb0ELb0ENS_16CompileConditionILi1000EEEEEvPT_PKS4_S7_S7_flPfS8_Pj)
        /*0134*/ 	.word	0x00000000


	//----- nvinfo : EIATTR_REGCOUNT
	.align		4
.L_51:
        /*0138*/ 	.byte	0x04, 0x2f
        /*013a*/ 	.short	(.L_53 - .L_52)
	.align		4
.L_52:
        /*013c*/ 	.word	index@(_ZN13group_norm_v214gn_cuda_kernelI6__halfLi480ELi3ELi32ELi60ELi256ELb0ELi16ELi960ELi960ELi4ELb1ELi21ELb0ELb0ENS_16CompileConditionILi1000EEEEEvPT_PKS4_S7_S7_flPfS8_Pj)
        /*0140*/ 	.word	0x00000004


	//----- nvinfo : EIATTR_FRAME_SIZE
	.align		4
.L_53:
        /*0144*/ 	.byte	0x04, 0x11
        /*0146*/ 	.short	(.L_55 - .L_54)
	.align		4
.L_54:
        /*0148*/ 	.word	index@(_ZN13group_norm_v214gn_cuda_kernelI6__halfLi480ELi3ELi32ELi60ELi256ELb0ELi16ELi960ELi960ELi4ELb1ELi21ELb0ELb0ENS_16CompileConditionILi1000EEEEEvPT_PKS4_S7_S7_flPfS8_Pj)
        /*014c*/ 	.word	0x00000000


	//----- nvinfo : EIATTR_REGCOUNT
	.align		4
.L_55:
        /*0150*/ 	.byte	0x04, 0x2f
        /*0152*/ 	.short	(.L_57 - .L_56)
	.align		4
.L_56:
        /*0154*/ 	.word	index@(_ZN13group_norm_v214gn_cuda_kernelI6__halfLi480ELi1ELi32ELi60ELi256ELb0ELi16ELi960ELi960ELi4ELb1ELi9ELb0ELb0ENS_16CompileConditionILi1000EEEEEvPT_PKS4_S7_S7_flPfS8_Pj)
        /*0158*/ 	.word	0x00000004


	//----- nvinfo : EIATTR_FRAME_SIZE
	.align		4
.L_57:
        /*015c*/ 	.byte	0x04, 0x11
        /*015e*/ 	.short	(.L_59 - .L_58)
	.align		4
.L_58:
        /*0160*/ 	.word	index@(_ZN13group_norm_v214gn_cuda_kernelI6__halfLi480ELi1ELi32ELi60ELi256ELb0ELi16ELi960ELi960ELi4ELb1ELi9ELb0ELb0ENS_16CompileConditionILi1000EEEEEvPT_PKS4_S7_S7_flPfS8_Pj)
        /*0164*/ 	.word	0x00000000


	//----- nvinfo : EIATTR_REGCOUNT
	.align		4
.L_59:
        /*0168*/ 	.byte	0x04, 0x2f
        /*016a*/ 	.short	(.L_61 - .L_60)
	.align		4
.L_60:
        /*016c*/ 	.word	index@(_ZN13group_norm_v214gn_cuda_kernelI6__halfLi480ELi3ELi32ELi60ELi256ELb0ELi8ELi960ELi960ELi4ELb1ELi10ELb0ELb0ENS_16CompileConditionILi1000EEEEEvPT_PKS4_S7_S7_flPfS8_Pj)
        /*0170*/ 	.word	0x00000004


	//----- nvinfo : EIATTR_FRAME_SIZE
	.align		4
.L_61:
        /*0174*/ 	.byte	0x04, 0x11
        /*0176*/ 	.short	(.L_63 - .L_62)
	.align		4
.L_62:
        /*0178*/ 	.word	index@(_ZN13group_norm_v214gn_cuda_kernelI6__halfLi480ELi3ELi32ELi60ELi256ELb0ELi8ELi960ELi960ELi4ELb1ELi10ELb0ELb0ENS_16CompileConditionILi1000EEEEEvPT_PKS4_S7_S7_flPfS8_Pj)
        /*017c*/ 	.word	0x00000000


	//----- nvinfo : EIATTR_REGCOUNT
	.align		4
.L_63:
        /*0180*/ 	.byte	0x04, 0x2f
        /*0182*/ 	.short	(.L_65 - .L_64)
	.align		4
.L_64:
        /*0184*/ 	.word	index@(_ZN13group_norm_v214gn_cuda_kernelI6__halfLi480ELi1ELi32ELi60ELi256ELb0ELi8ELi960ELi960ELi4ELb1ELi4ELb0ELb0ENS_16CompileConditionILi1000EEEEEvPT_PKS4_S7_S7_flPfS8_Pj)
        /*0188*/ 	.word	0x00000004


	//----- nvinfo : EIATTR_FRAME_SIZE
	.align		4
.L_65:
        /*018c*/ 	.byte	0x04, 0x11
        /*018e*/ 	.short	(.L_67 - .L_66)
	.align		4
.L_66:
        /*0190*/ 	.word	index@(_ZN13group_norm_v214gn_cuda_kernelI6__halfLi480ELi1ELi32ELi60ELi256ELb0ELi8ELi960ELi960ELi4ELb1ELi4ELb0ELb0ENS_16CompileConditionILi1000EEEEEvPT_PKS4_S7_S7_flPfS8_Pj)
        /*0194*/ 	.word	0x00000000


	//----- nvinfo : EIATTR_REGCOUNT
	.align		4
.L_67:
        /*0198*/ 	.byte	0x04, 0x2f
        /*019a*/ 	.short	(.L_69 - .L_68)
	.align		4
.L_68:
        /*019c*/ 	.word	index@(_ZN13group_norm_v214gn_cuda_kernelI6__halfLi480ELi3ELi32ELi60ELi256ELb0ELi4ELi960ELi960ELi4ELb1ELi5ELb0ELb0ENS_16CompileConditionILi1000EEEEEvPT_PKS4_S7_S7_flPfS8_Pj)
        /*01a0*/ 	.word	0x00000004


	//----- nvinfo : EIATTR_FRAME_SIZE
	.align		4
.L_69:
        /*01a4*/ 	.byte	0x04, 0x11
        /*01a6*/ 	.short	(.L_71 - .L_70)
	.align		4
.L_70:
        /*01a8*/ 	.word	index@(_ZN13group_norm_v214gn_cuda_kernelI6__halfLi480ELi3ELi32ELi60ELi256ELb0ELi4ELi960ELi960ELi4ELb1ELi5ELb0ELb0ENS_16CompileConditionILi1000EEEEEvPT_PKS4_S7_S7_flPfS8_Pj)
        /*01ac*/ 	.word	0x00000000


	//----- nvinfo : EIATTR_REGCOUNT
	.align		4
.L_71:
        /*01b0*/ 	.byte	0x04, 0x2f
        /*01b2*/ 	.short	(.L_73 - .L_72)
	.align		4
.L_72:
        /*01b4*/ 	.word	index@(_ZN13group_norm_v214gn_cuda_kernelI6__halfLi480ELi1ELi32ELi60ELi256ELb0ELi4ELi960ELi960ELi4ELb1ELi2ELb0ELb0ENS_16CompileConditionILi1000EEEEEvPT_PKS4_S7_S7_flPfS8_Pj)
        /*01b8*/ 	.word	0x00000004


	//----- nvinfo : EIATTR_FRAME_SIZE
	.align		4
.L_73:
        /*01bc*/ 	.byte	0x04, 0x11
        /*01be*/ 	.short	(.L_75 - .L_74)
	.align		4
.L_74:
        /*01c0*/ 	.word	index@(_ZN13group_norm_v214gn_cuda_kernelI6__halfLi480ELi1ELi32ELi60ELi256ELb0ELi4ELi960ELi960ELi4ELb1ELi2ELb0ELb0ENS_16CompileConditionILi1000EEEEEvPT_PKS4_S7_S7_flPfS8_Pj)
        /*01c4*/ 	.word	0x00000000


	//----- nvinfo : EIATTR_REGCOUNT
	.align		4
.L_75:
        /*01c8*/ 	.byte	0x04, 0x2f
        /*01ca*/ 	.short	(.L_77 - .L_76)
	.align		4
.L_76:
        /*01cc*/ 	.word	index@(_ZN13group_norm_v214gn_cuda_kernelI6__halfLi480ELi3ELi32ELi60ELi256ELb0ELi2ELi960ELi960ELi4ELb1ELi2ELb0ELb0ENS_16CompileConditionILi1000EEEEEvPT_PKS4_S7_S7_flPfS8_Pj)
        /*01d0*/ 	.word	0x00000004


	//----- nvinfo : EIATTR_FRAME_SIZE
	.align		4
.L_77:
        /*01d4*/ 	.byte	0x04, 0x11
        /*01d6*/ 	.short	(.L_79 - .L_78)
	.align		4
.L_78:
        /*01d8*/ 	.word	index@(_ZN13group_norm_v214gn_cuda_kernelI6__halfLi480ELi3ELi32ELi60ELi256ELb0ELi2ELi960ELi960ELi4ELb1ELi2ELb0ELb0ENS_16CompileConditionILi1000EEEEEvPT_PKS4_S7_S7_flPfS8_Pj)
        /*01dc*/ 	.word	0x00000000


	//----- nvinfo : EIATTR_REGCOUNT
	.align		4
.L_79:
        /*01e0*/ 	.byte	0x04, 0x2f
        /*01e2*/ 	.short	(.L_81 - .L_80)
	.align		4
.L_80:
        /*01e4*/ 	.word	index@(_ZN13group_norm_v218gn_bwd_cuda_kernelI6__halfLi480ELi2ELi16ELi120ELi256ELb1ELb1ELi16ELi960ELi960ELi4ELb1ELi18ELb0ELb0ELNS_15WgradSyncMethodE3ENS_16CompileConditionILi1000EEEEEvPT_S6_S6_PKS5_S8_S8_S8_PKfflPfPj)
        /*01e8*/ 	.word	0x00000004


	//----- nvinfo : EIATTR_FRAME_SIZE
	.align		4
.L_81:
        /*01ec*/ 	.byte	0x04, 0x11
        /*01ee*/ 	.short	(.L_83 - .L_82)
	.align		4
.L_82:
        /*01f0*/ 	.word	index@(_ZN13group_norm_v218gn_bwd_cuda_kernelI6__halfLi480ELi2ELi16ELi120ELi256ELb1ELb1ELi16ELi960ELi960ELi4ELb1ELi18ELb0ELb0ELNS_15WgradSyncMethodE3ENS_16CompileConditionILi1000EEEEEvPT_S6_S6_PKS5_S8_S8_S8_PKfflPfPj)
        /*01f4*/ 	.word	0x00000000


	//----- nvinfo : EIATTR_REGCOUNT
	.align		4
.L_83:
        /*01f8*/ 	.byte	0x04, 0x2f
        /*01fa*/ 	.short	(.L_85 - .L_84)
	.align		4
.L_84:
        /*01fc*/ 	.word	index@(_ZN13group_norm_v218gn_bwd_cuda_kernelI6__halfLi480ELi2ELi16ELi120ELi256ELb1ELb1ELi16ELi960ELi960ELi4ELb1ELi14ELb0ELb0ELNS_15WgradSyncMethodE3ENS_16CompileConditionILi1000EEEEEvPT_S6_S6_PKS5_S8_S8_S8_PKfflPfPj)
        /*0200*/ 	.word	0x00000004


	//----- nvinfo : EIATTR_FRAME_SIZE
	.align		4
.L_85:
        /*0204*/ 	.byte	0x04, 0x11
        /*0206*/ 	.short	(.L_87 - .L_86)
	.align		4
.L_86:
        /*0208*/ 	.word	index@(_ZN13group_norm_v218gn_bwd_cuda_kernelI6__halfLi480ELi2ELi16ELi120ELi256ELb1ELb1ELi16ELi960ELi960ELi4ELb1ELi14ELb0ELb0ELNS_15WgradSyncMethodE3ENS_16CompileConditionILi1000EEEEEvPT_S6_S6_PKS5_S8_S8_S8_PKfflPfPj)
        /*020c*/ 	.word	0x00000000


	//----- nvinfo : EIATTR_REGCOUNT
	.align		4
.L_87:
        /*0210*/ 	.byte	0x04, 0x2f
        /*0212*/ 	.short	(.L_89 - .L_88)
	.align		4
.L_88:
        /*0214*/ 	.word	index@(_ZN13group_norm_v218gn_bwd_cuda_kernelI6__halfLi480ELi1ELi16ELi120ELi256ELb1ELb1ELi32ELi960ELi960ELi4ELb1ELi18ELb0ELb0ELNS_15WgradSyncMethodE3ENS_16CompileConditionILi1000EEEEEvPT_S6_S6_PKS5_S8_S8_S8_PKfflPfPj)
        /*0218*/ 	.word	0x00000004


	//----- nvinfo : EIATTR_FRAME_SIZE
	.align		4
.L_89:
        /*021c*/ 	.byte	0x04, 0x11
        /*021e*/ 	.short	(.L_91 - .L_90)
	.align		4
.L_90:
        /*0220*/ 	.word	index@(_ZN13group_norm_v218gn_bwd_cuda_kernelI6__halfLi480ELi1ELi16ELi120ELi256ELb1ELb1ELi32ELi960ELi960ELi4ELb1ELi18ELb0ELb0ELNS_15WgradSyncMethodE3ENS_16CompileConditionILi1000EEEEEvPT_S6_S6_PKS5_S8_S8_S8_PKfflPfPj)
        /*0224*/ 	.word	0x00000000


	//----- nvinfo : EIATTR_REGCOUNT
	.align		4
.L_91:
        /*0228*/ 	.byte	0x04, 0x2f
        /*022a*/ 	.short	(.L_93 - .L_92)
	.align		4
.L_92:
        /*022c*/ 	.word	index@(_ZN13group_norm_v218gn_bwd_cuda_kernelI6__halfLi480ELi1ELi16ELi120ELi256ELb1ELb1ELi16ELi960ELi960ELi4ELb1ELi8ELb0ELb0ELNS_15WgradSyncMethodE3ENS_16CompileConditionILi1000EEEEEvPT_S6_S6_PKS5_S8_S8_S8_PKfflPfPj)
        /*0230*/ 	.word	0x00000004


	//----- nvinfo : EIATTR_FRAME_SIZE
	.align		4
.L_93:
        /*0234*/ 	.byte	0x04, 0x11
        /*0236*/ 	.short	(.L_95 - .L_94)
	.align		4
.L_94:
        /*0238*/ 	.word	index@(_ZN13group_norm_v218gn_bwd_cuda_kernelI6__halfLi480ELi1ELi16ELi120ELi256ELb1ELb1ELi16ELi960ELi960ELi4ELb1ELi8ELb0ELb0ELNS_15WgradSyncMethodE3ENS_16CompileConditionILi1000EEEEEvPT_S6_S6_PKS5_S8_S8_S8_PKfflPfPj)
        /*023c*/ 	.word	0x00000000


	//----- nvinfo : EIATTR_REGCOUNT
	.align		4
.L_95:
        /*0240*/ 	.byte	0x04, 0x2f
        /*0242*/ 	.short	(.L_97 - .L_96)
	.align		4
.L_96:
        /*0244*/ 	.word	index@(_ZN13group_norm_v218gn_bwd_cuda_kernelI6__halfLi480ELi3ELi16ELi120ELi256ELb1ELb1ELi8ELi960ELi960ELi4ELb1ELi10ELb0ELb0ELNS_15WgradSyncMethodE3ENS_16CompileConditionILi1000EEEEEvPT_S6_S6_PKS5_S8_S8_S8_PKfflPfPj)
        /*0248*/ 	.word	0x00000004


	//----- nvinfo : EIATTR_FRAME_SIZE
	.align		4
.L_97:
        /*024c*/ 	.byte	0x04, 0x11
        /*024e*/ 	.short	(.L_99 - .L_98)
	.align		4
.L_98:
        /*0250*/ 	.word	index@(_ZN13group_norm_v218gn_bwd_cuda_kernelI6__halfLi480ELi3ELi16ELi120ELi256ELb1ELb1ELi8ELi960ELi960ELi4ELb1ELi10ELb0ELb0ELNS_15WgradSyncMethodE3ENS_16CompileConditionILi1000EEEEEvPT_S6_S6_PKS5_S8_S8_S8_PKfflPfPj)
        /*0254*/ 	.word	0x00000000


	//----- nvinfo : EIATTR_REGCOUNT
	.align		4
.L_99:
        /*0258*/ 	.byte	0x04, 0x2f
        /*025a*/ 	.short	(.L_101 - .L_100)
	.align		4
.L_100:
        /*025c*/ 	.word	index@(_ZN13group_norm_v218gn_bwd_cuda_kernelI6__halfLi480ELi1ELi16ELi120ELi256ELb1ELb1ELi8ELi960ELi960ELi4ELb1ELi4ELb0ELb0ELNS_15WgradSyncMethodE3ENS_16CompileConditionILi1000EEEEEvPT_S6_S6_PKS5_S8_S8_S8_PKfflPfPj)
        /*0260*/ 	.word	0x00000004


	//----- nvinfo : EIATTR_FRAME_SIZE
	.align		4
.L_101:
        /*0264*/ 	.byte	0x04, 0x11
        /*0266*/ 	.short	(.L_103 - .L_102)
	.align		4
.L_102:
        /*0268*/ 	.word	index@(_ZN13group_norm_v218gn_bwd_cuda_kernelI6__halfLi480ELi1ELi16ELi120ELi256ELb1ELb1ELi8ELi960ELi960ELi4ELb1ELi4ELb0ELb0ELNS_15WgradSyncMethodE3ENS_16CompileConditionILi1000EEEEEvPT_S6_S6_PKS5_S8_S8_S8_PKfflPfPj)
        /*026c*/ 	.word	0x00000000


	//----- nvinfo : EIATTR_REGCOUNT
	.align		4
.L_103:
        /*0270*/ 	.byte	0x04, 0x2f
        /*0272*/ 	.short	(.L_105 - .L_104)
	.align		4
.L_104:
        /*0274*/ 	.word	index@(_ZN13group_norm_v218gn_bwd_cuda_kernelI6__halfLi480ELi3ELi16ELi120ELi256ELb1ELb1ELi4ELi960ELi960ELi4ELb1ELi4ELb0ELb0ELNS_15WgradSyncMethodE3ENS_16CompileConditionILi1000EEEEEvPT_S6_S6_PKS5_S8_S8_S8_PKfflPfPj)
        /*0278*/ 	.word	0x00000004


	//----- nvinfo : EIATTR_FRAME_SIZE
	.align		4
.L_105:
        /*027c*/ 	.byte	0x04, 0x11
        /*027e*/ 	.short	(.L_107 - .L_106)
	.align		4
.L_106:
        /*0280*/ 	.word	index@(_ZN13group_norm_v218gn_bwd_cuda_kernelI6__halfLi480ELi3ELi16ELi120ELi256ELb1ELb1ELi4ELi960ELi960ELi4ELb1ELi4ELb0ELb0ELNS_15WgradSyncMethodE3ENS_16CompileConditionILi1000EEEEEvPT_S6_S6_PKS5_S8_S8_S8_PKfflPfPj)
        /*0284*/ 	.word	0x00000000


	//----- nvinfo : EIATTR_REGCOUNT
	.align		4
.L_107:
        /*0288*/ 	.byte	0x04, 0x2f
        /*028a*/ 	.short	(.L_109 - .L_108)
	.align		4
.L_108:
        /*028c*/ 	.word	index@(_ZN13group_norm_v218gn_bwd_cuda_kernelI6__halfLi480ELi1ELi16ELi120ELi256ELb1ELb1ELi4ELi960ELi960ELi4ELb1ELi2ELb0ELb0ELNS_15WgradSyncMethodE3ENS_16CompileConditionILi1000EEEEEvPT_S6_S6_PKS5_S8_S8_S8_PKfflPfPj)
        /*0290*/ 	.word	0x00000004


	//----- nvinfo : EIATTR_FRAME_SIZE
	.align		4
.L_109:
        /*0294*/ 	.byte	0x04, 0x11
        /*0296*/ 	.short	(.L_111 - .L_110)
	.align		4
.L_110:
        /*0298*/ 	.word	index@(_ZN13group_norm_v218gn_bwd_cuda_kernelI6__halfLi480ELi1ELi16ELi120ELi256ELb1ELb1ELi4ELi960ELi960ELi4ELb1ELi2ELb0ELb0ELNS_15WgradSyncMethodE3ENS_16CompileConditionILi1000EEEEEvPT_S6_S6_PKS5_S8_S8_S8_PKfflPfPj)
        /*029c*/ 	.word	0x00000000


	//----- nvinfo : EIATTR_REGCOUNT
	.align		4
.L_111:
        /*02a0*/ 	.byte	0x04, 0x2f
        /*02a2*/ 	.short	(.L_113 - .L_112)
	.align		4
.L_112:
        /*02a4*/ 	.word	index@(_ZN13group_norm_v218gn_bwd_cuda_kernelI6__halfLi480ELi3ELi16ELi120ELi256ELb1ELb1ELi2ELi960ELi960ELi4ELb1ELi2ELb0ELb0ELNS_15WgradSyncMethodE3ENS_16CompileConditionILi1000EEEEEvPT_S6_S6_PKS5_S8_S8_S8_PKfflPfPj)
        /*02a8*/ 	.word	0x00000004


	//----- nvinfo : EIATTR_FRAME_SIZE
	.align		4
.L_113:
        /*02ac*/ 	.byte	0x04, 0x11
        /*02ae*/ 	.short	(.L_115 - .L_114)
	.align		4
.L_114:
        /*02b0*/ 	.word	index@(_ZN13group_norm_v218gn_bwd_cuda_kernelI6__halfLi480ELi3ELi16ELi120ELi256ELb1ELb1ELi2ELi960ELi960ELi4ELb1ELi2ELb0ELb0ELNS_15WgradSyncMethodE3ENS_16CompileConditionILi1000EEEEEvPT_S6_S6_PKS5_S8_S8_S8_PKfflPfPj)
        /*02b4*/ 	.word	0x00000000


	//----- nvinfo : EIATTR_REGCOUNT
	.align		4
.L_115:
        /*02b8*/ 	.byte	0x04, 0x2f
        /*02ba*/ 	.short	(.L_117 - .L_116)
	.align		4
.L_116:
        /*02bc*/ 	.word	index@(_ZN13group_norm_v218gn_bwd_cuda_kernelI6__halfLi480ELi2ELi32ELi60ELi256ELb0ELb1ELi16ELi960ELi960ELi4ELb1ELi18ELb0ELb0ELNS_15WgradSyncMethodE3ENS_16CompileConditionILi1000EEEEEvPT_S6_S6_PKS5_S8_S8_S8_PKfflPfPj)
        /*02c0*/ 	.word	0x00000004


	//----- nvinfo : EIATTR_FRAME_SIZE
	.align		4
.L_117:
        /*02c4*/ 	.byte	0x04, 0x11
        /*02c6*/ 	.short	(.L_119 - .L_118)
	.align		4
.L_118:
        /*02c8*/ 	.word	index@(_ZN13group_norm_v218gn_bwd_cuda_kernelI6__halfLi480ELi2ELi32ELi60ELi256ELb0ELb1ELi16ELi960ELi960ELi4ELb1ELi18ELb0ELb0ELNS_15WgradSyncMethodE3ENS_16CompileConditionILi1000EEEEEvPT_S6_S6_PKS5_S8_S8_S8_PKfflPfPj)
        /*02cc*/ 	.word	0x00000000


	//----- nvinfo : EIATTR_REGCOUNT
	.align		4
.L_119:
        /*02d0*/ 	.byte	0x04, 0x2f
        /*02d2*/ 	.short	(.L_121 - .L_120)
	.align		4
.L_120:
        /*02d4*/ 	.word	index@(_ZN13group_norm_v218gn_bwd_cuda_kernelI6__halfLi480ELi2ELi32ELi60ELi256ELb0ELb1ELi16ELi960ELi960ELi4ELb1ELi14ELb0ELb0ELNS_15WgradSyncMethodE3ENS_16CompileConditionILi1000EEEEEvPT_S6_S6_PKS5_S8_S8_S8_PKfflPfPj)
        /*02d8*/ 	.word	0x00000004


	//----- nvinfo : EIATTR_FRAME_SIZE
	.align		4
.L_121:
        /*02dc*/ 	.byte	0x04, 0x11
        /*02de*/ 	.short	(.L_123 - .L_122)
	.align		4
.L_122:
        /*02e0*/ 	.word	index@(_ZN13group_norm_v218gn_bwd_cuda_kernelI6__halfLi480ELi2ELi32ELi60ELi256ELb0ELb1ELi16ELi960ELi960ELi4ELb1ELi14ELb0ELb0ELNS_15WgradSyncMethodE3ENS_16CompileConditionILi1000EEEEEvPT_S6_S6_PKS5_S8_S8_S8_PKfflPfPj)
        /*02e4*/ 	.word	0x00000000


	//----- nvinfo : EIATTR_REGCOUNT
	.align		4
.L_123:
        /*02e8*/ 	.byte	0x04, 0x2f
        /*02ea*/ 	.short	(.L_125 - .L_124)
	.align		4
.L_124:
        /*02ec*/ 	.word	index@(_ZN13group_norm_v218gn_bwd_cuda_kernelI6__halfLi480ELi1ELi32ELi60ELi256ELb0ELb1ELi32ELi960ELi960ELi4ELb1ELi18ELb0ELb0ELNS_15WgradSyncMethodE3ENS_16CompileConditionILi1000EEEEEvPT_S6_S6_PKS5_S8_S8_S8_PKfflPfPj)
        /*02f0*/ 	.word	0x00000004


	//----- nvinfo : EIATTR_FRAME_SIZE
	.align		4
.L_125:
        /*02f4*/ 	.byte	0x04, 0x11
        /*02f6*/ 	.short	(.L_127 - .L_126)
	.align		4
.L_126:
        /*02f8*/ 	.word	index@(_ZN13group_norm_v218gn_bwd_cuda_kernelI6__halfLi480ELi1ELi32ELi60ELi256ELb0ELb1ELi32ELi960ELi960ELi4ELb1ELi18ELb0ELb0ELNS_15WgradSyncMethodE3ENS_16CompileConditionILi1000EEEEEvPT_S6_S6_PKS5_S8_S8_S8_PKfflPfPj)
        /*02fc*/ 	.word	0x00000000


	//----- nvinfo : EIATTR_REGCOUNT
	.align		4
.L_127:
        /*0300*/ 	.byte	0x04, 0x2f
        /*0302*/ 	.short	(.L_129 - .L_128)
	.align		4
.L_128:
        /*0304*/ 	.word	index@(_ZN13group_norm_v218gn_bwd_cuda_kernelI6__halfLi480ELi1ELi32ELi60ELi256ELb0ELb1ELi16ELi960ELi960ELi4ELb1ELi8ELb0ELb0ELNS_15WgradSyncMethodE3ENS_16CompileConditionILi1000EEEEEvPT_S6_S6_PKS5_S8_S8_S8_PKfflPfPj)
        /*0308*/ 	.word	0x00000004


	//----- nvinfo : EIATTR_FRAME_SIZE
	.align		4
.L_129:
        /*030c*/ 	.byte	0x04, 0x11
        /*030e*/ 	.short	(.L_131 - .L_130)
	.align		4
.L_130:
        /*0310*/ 	.word	index@(_ZN13group_norm_v218gn_bwd_cuda_kernelI6__halfLi480ELi1ELi32ELi60ELi256ELb0ELb1ELi16ELi960ELi960ELi4ELb1ELi8ELb0ELb0ELNS_15WgradSyncMethodE3ENS_16CompileConditionILi1000EEEEEvPT_S6_S6_PKS5_S8_S8_S8_PKfflPfPj)
        /*0314*/ 	.word	0x00000000


	//----- nvinfo : EIATTR_REGCOUNT
	.align		4
.L_131:
        /*0318*/ 	.byte	0x04, 0x2f
        /*031a*/ 	.short	(.L_133 - .L_132)
	.align		4
.L_132:
        /*031c*/ 	.word	index@(_ZN13group_norm_v218gn_bwd_cuda_kernelI6__halfLi480ELi3ELi32ELi60ELi256ELb0ELb1ELi8ELi960ELi960ELi4ELb1ELi10ELb0ELb0ELNS_15WgradSyncMethodE3ENS_16CompileConditionILi1000EEEEEvPT_S6_S6_PKS5_S8_S8_S8_PKfflPfPj)
        /*0320*/ 	.word	0x00000004


	//----- nvinfo : EIATTR_FRAME_SIZE
	.align		4
.L_133:
        /*0324*/ 	.byte	0x04, 0x11
        /*0326*/ 	.short	(.L_135 - .L_134)
	.align		4
.L_134:
        /*0328*/ 	.word	index@(_ZN13group_norm_v218gn_bwd_cuda_kernelI6__halfLi480ELi3ELi32ELi60ELi256ELb0ELb1ELi8ELi960ELi960ELi4ELb1ELi10ELb0ELb0ELNS_15WgradSyncMethodE3ENS_16CompileConditionILi1000EEEEEvPT_S6_S6_PKS5_S8_S8_S8_PKfflPfPj)
        /*032c*/ 	.word	0x00000000


	//----- nvinfo : EIATTR_REGCOUNT
	.align		4
.L_135:
        /*0330*/ 	.byte	0x04, 0x2f
        /*0332*/ 	.short	(.L_137 - .L_136)
	.align		4
.L_136:
        /*0334*/ 	.word	index@(_ZN13group_norm_v218gn_bwd_cuda_kernelI6__halfLi480ELi1ELi32ELi60ELi256ELb0ELb1ELi8ELi960ELi960ELi4ELb1ELi4ELb0ELb0ELNS_15WgradSyncMethodE3ENS_16CompileConditionILi1000EEEEEvPT_S6_S6_PKS5_S8_S8_S8_PKfflPfPj)
        /*0338*/ 	.word	0x00000004


	//----- nvinfo : EIATTR_FRAME_SIZE
	.align		4
.L_137:
        /*033c*/ 	.byte	0x04, 0x11
        /*033e*/ 	.short	(.L_139 - .L_138)
	.align		4
.L_138:
        /*0340*/ 	.word	index@(_ZN13group_norm_v218gn_bwd_cuda_kernelI6__halfLi480ELi1ELi32ELi60ELi256ELb0ELb1ELi8ELi960ELi960ELi4ELb1ELi4ELb0ELb0ELNS_15WgradSyncMethodE3ENS_16CompileConditionILi1000EEEEEvPT_S6_S6_PKS5_S8_S8_S8_PKfflPfPj)
        /*0344*/ 	.word	0x00000000


	//----- nvinfo : EIATTR_REGCOUNT
	.align		4
.L_139:
        /*0348*/ 	.byte	0x04, 0x2f
        /*034a*/ 	.short	(.L_141 - .L_140)
	.align		4
.L_140:
        /*034c*/ 	.word	index@(_ZN13group_norm_v218gn_bwd_cuda_kernelI6__halfLi480ELi3ELi32ELi60ELi256ELb0ELb1ELi4ELi960ELi960ELi4ELb1ELi4ELb0ELb0ELNS_15WgradSyncMethodE3ENS_16CompileConditionILi1000EEEEEvPT_S6_S6_PKS5_S8_S8_S8_PKfflPfPj)
        /*0350*/ 	.word	0x00000004


	//----- nvinfo : EIATTR_FRAME_SIZE
	.align		4
.L_141:
        /*0354*/ 	.byte	0x04, 0x11
        /*0356*/ 	.short	(.L_143 - .L_142)
	.align		4
.L_142:
        /*0358*/ 	.word	index@(_ZN13group_norm_v218gn_bwd_cuda_kernelI6__halfLi480ELi3ELi32ELi60ELi256ELb0ELb1ELi4ELi960ELi960ELi4ELb1ELi4ELb0ELb0ELNS_15WgradSyncMethodE3ENS_16CompileConditionILi1000EEEEEvPT_S6_S6_PKS5_S8_S8_S8_PKfflPfPj)
        /*035c*/ 	.word	0x00000000


	//----- nvinfo : EIATTR_REGCOUNT
	.align		4
.L_143:
        /*0360*/ 	.byte	0x04, 0x2f
        /*0362*/ 	.short	(.L_145 - .L_144)
	.align		4
.L_144:
        /*0364*/ 	.word	index@(_ZN13group_norm_v218gn_bwd_cuda_kernelI6__halfLi480ELi1ELi32ELi60ELi256ELb0ELb1ELi4ELi960ELi960ELi4ELb1ELi2ELb0ELb0ELNS_15WgradSyncMethodE3ENS_16CompileConditionILi1000EEEEEvPT_S6_S6_PKS5_S8_S8_S8_PKfflPfPj)
        /*0368*/ 	.word	0x00000004


	//----- nvinfo : EIATTR_FRAME_SIZE
	.align		4
.L_145:
        /*036c*/ 	.byte	0x04, 0x11
        /*036e*/ 	.short	(.L_147 - .L_146)
	.align		4
.L_146:
        /*0370*/ 	.word	index@(_ZN13group_norm_v218gn_bwd_cuda_kernelI6__halfLi480ELi1ELi32ELi60ELi256ELb0ELb1ELi4ELi960ELi960ELi4ELb1ELi2ELb0ELb0ELNS_15WgradSyncMethodE3ENS_16CompileConditionILi1000EEEEEvPT_S6_S6_PKS5_S8_S8_S8_PKfflPfPj)
        /*0374*/ 	.word	0x00000000


	//----- nvinfo : EIATTR_REGCOUNT
	.align		4
.L_147:
        /*0378*/ 	.byte	0x04, 0x2f
        /*037a*/ 	.short	(.L_149 - .L_148)
	.align		4
.L_148:
        /*037c*/ 	.word	index@(_ZN13group_norm_v218gn_bwd_cuda_kernelI6__halfLi480ELi3ELi32ELi60ELi256ELb0ELb1ELi2ELi960ELi960ELi4ELb1ELi2ELb0ELb0ELNS_15WgradSyncMethodE3ENS_16CompileConditionILi1000EEEEEvPT_S6_S6_PKS5_S8_S8_S8_PKfflPfPj)
        /*0380*/ 	.word	0x00000004


	//----- nvinfo : EIATTR_FRAME_SIZE
	.align		4
.L_149:
        /*0384*/ 	.byte	0x04, 0x11
        /*0386*/ 	.short	(.L_151 - .L_150)
	.align		4
.L_150:
        /*0388*/ 	.word	index@(_ZN13group_norm_v218gn_bwd_cuda_kernelI6__halfLi480ELi3ELi32ELi60ELi256ELb0ELb1ELi2ELi960ELi960ELi4ELb1ELi2ELb0ELb0ELNS_15WgradSyncMethodE3ENS_16CompileConditionILi1000EEEEEvPT_S6_S6_PKS5_S8_S8_S8_PKfflPfPj)
        /*038c*/ 	.word	0x00000000


	//----- nvinfo : EIATTR_REGCOUNT
	.align		4
.L_151:
        /*0390*/ 	.byte	0x04, 0x2f
        /*0392*/ 	.short	(.L_153 - .L_152)
	.align		4
.L_152:
        /*0394*/ 	.word	index@(_ZN13group_norm_v214gn_cuda_kernelI13__nv_bfloat16Li480ELi1ELi16ELi120ELi256ELb1ELi64ELi960ELi960ELi4ELb1ELi37ELb0ELb0ENS_16CompileConditionILi1000EEEEEvPT_PKS4_S7_S7_flPfS8_Pj)
        /*0398*/ 	.word	0x00000004


	//----- nvinfo : EIATTR_FRAME_SIZE
	.align		4
.L_153:
        /*039c*/ 	.byte	0x04, 0x11
        /*039e*/ 	.short	(.L_155 - .L_154)
	.align		4
.L_154:
        /*03a0*/ 	.word	index@(_ZN13group_norm_v214gn_cuda_kernelI13__nv_bfloat16Li480ELi1ELi16ELi120ELi256ELb1ELi64ELi960ELi960ELi4ELb1ELi37ELb0ELb0ENS_16CompileConditionILi1000EEEEEvPT_PKS4_S7_S7_flPfS8_Pj)
        /*03a4*/ 	.word	0x00000000


	//----- nvinfo : EIATTR_REGCOUNT
	.align		4
.L_155:
        /*03a8*/ 	.byte	0x04, 0x2f
        /*03aa*/ 	.short	(.L_157 - .L_156)
	.align		4
.L_156:
        /*03ac*/ 	.word	index@(_ZN13group_norm_v214gn_cuda_kernelI13__nv_bfloat16Li480ELi2ELi16ELi120ELi256ELb1ELi32ELi960ELi960ELi4ELb1ELi29ELb0ELb0ENS_16CompileConditionILi1000EEEEEvPT_PKS4_S7_S7_flPfS8_Pj)
        /*03b0*/ 	.word	0x00000004


	//----- nvinfo : EIATTR_FRAME_SIZE
	.align		4
.L_157:
        /*03b4*/ 	.byte	0x04, 0x11
        /*03b6*/ 	.short	(.L_159 - .L_158)
	.align		4
.L_158:
        /*03b8*/ 	.word	index@(_ZN13group_norm_v214gn_cuda_kernelI13__nv_bfloat16Li480ELi2ELi16ELi120ELi256ELb1ELi32ELi960ELi960ELi4ELb1ELi29ELb0ELb0ENS_16CompileConditionILi1000EEEEEvPT_PKS4_S7_S7_flPfS8_Pj)
        /*03bc*/ 	.word	0x00000000


	//----- nvinfo : EIATTR_REGCOUNT
	.align		4
.L_159:
        /*03c0*/ 	.byte	0x04, 0x2f
        /*03c2*/ 	.short	(.L_161 - .L_160)
	.align		4
.L_160:
        /*03c4*/ 	.word	index@(_ZN13group_norm_v214gn_cuda_kernelI13__nv_bfloat16Li480ELi1ELi16ELi120ELi256ELb1ELi32ELi960ELi960ELi4ELb1ELi18ELb0ELb0ENS_16CompileConditionILi1000EEEEEvPT_PKS4_S7_S7_flPfS8_Pj)
        /*03c8*/ 	.word	0x00000004


	//----- nvinfo : EIATTR_FRAME_SIZE
	.align		4
.L_161:
        /*03cc*/ 	.byte	0x04, 0x11
        /*03ce*/ 	.short	(.L_163 - .L_162)
	.align		4
.L_162:
        /*03d0*/ 	.word	index@(_ZN13group_norm_v214gn_cuda_kernelI13__nv_bfloat16Li480ELi1ELi16ELi120ELi256ELb1ELi32ELi960ELi960ELi4ELb1ELi18ELb0ELb0ENS_16CompileConditionILi1000EEEEEvPT_PKS4_S7_S7_flPfS8_Pj)
        /*03d4*/ 	.word	0x00000000


	//----- nvinfo : EIATTR_REGCOUNT
	.align		4
.L_163:
        /*03d8*/ 	.byte	0x04, 0x2f
        /*03da*/ 	.short	(.L_165 - .L_164)
	.align		4
.L_164:
        /*03dc*/ 	.word	index@(_ZN13group_norm_v214gn_cuda_kernelI13__nv_bfloat16Li480ELi3ELi16ELi120ELi256ELb1ELi16ELi960ELi960ELi4ELb1ELi21ELb0ELb0ENS_16CompileConditionILi1000EEEEEvPT_PKS4_S7_S7_flPfS8_Pj)
        /*03e0*/ 	.word	0x00000004


	//----- nvinfo : EIATTR_FRAME_SIZE
	.align		4
.L_165:
        /*03e4*/ 	.byte	0x04, 0x11
        /*03e6*/ 	.short	(.L_167 - .L_166)
	.align		4
.L_166:
        /*03e8*/ 	.word	index@(_ZN13group_norm_v214gn_cuda_kernelI13__nv_bfloat16Li480ELi3ELi16ELi120ELi256ELb1ELi16ELi960ELi960ELi4ELb1ELi21ELb0ELb0ENS_16CompileConditionILi1000EEEEEvPT_PKS4_S7_S7_flPfS8_Pj)
        /*03ec*/ 	.word	0x00000000


	//----- nvinfo : EIATTR_REGCOUNT
	.align		4
.L_167:
        /*03f0*/ 	.byte	0x04, 0x2f
        /*03f2*/ 	.short	(.L_169 - .L_168)
	.align		4
.L_168:
        /*03f4*/ 	.word	index@(_ZN13group_norm_v214gn_cuda_kernelI13__nv_bfloat16Li480ELi1ELi16ELi120ELi256ELb1ELi16ELi960ELi960ELi4ELb1ELi9ELb0ELb0ENS_16CompileConditionILi1000EEEEEvPT_PKS4_S7_S7_flPfS8_Pj)
        /*03f8*/ 	.word	0x00000004


	//----- nvinfo : EIATTR_FRAME_SIZE
	.align		4
.L_169:
        /*03fc*/ 	.byte	0x04, 0x11
        /*03fe*/ 	.short	(.L_171 - .L_170)
	.align		4
.L_170:
        /*0400*/ 	.word	index@(_ZN13group_norm_v214gn_cuda_kernelI13__nv_bfloat16Li480ELi1ELi16ELi120ELi256ELb1ELi16ELi960ELi960ELi4ELb1ELi9ELb0ELb0ENS_16CompileConditionILi1000EEEEEvPT_PKS4_S7_S7_flPfS8_Pj)
        /*0404*/ 	.word	0x00000000


	//----- nvinfo : EIATTR_REGCOUNT
	.align		4
.L_171:
        /*0408*/ 	.byte	0x04, 0x2f
        /*040a*/ 	.short	(.L_173 - .L_172)
	.align		4
.L_172:
        /*040c*/ 	.word	index@(_ZN13group_norm_v214gn_cuda_kernelI13__nv_bfloat16Li480ELi3ELi16ELi120ELi256ELb1ELi8ELi960ELi960ELi4ELb1ELi10ELb0ELb0ENS_16CompileConditionILi1000EEEEEvPT_PKS4_S7_S7_flPfS8_Pj)
        /*0410*/ 	.word	0x00000004


	//----- nvinfo : EIATTR_FRAME_SIZE
	.align		4
.L_173:
        /*0414*/ 	.byte	0x04, 0x11
        /*0416*/ 	.short	(.L_175 - .L_174)
	.align		4
.L_174:
        /*0418*/ 	.word	index@(_ZN13group_norm_v214gn_cuda_kernelI13__nv_bfloat16Li480ELi3ELi16ELi120ELi256ELb1ELi8ELi960ELi960ELi4ELb1ELi10ELb0ELb0ENS_16CompileConditionILi1000EEEEEvPT_PKS4_S7_S7_flPfS8_Pj)
        /*041c*/ 	.word	0x00000000


	//----- nvinfo : EIATTR_REGCOUNT
	.align		4
.L_175:
        /*0420*/ 	.byte	0x04, 0x2f
        /*0422*/ 	.short	(.L_177 - .L_176)
	.align		4
.L_176:
        /*0424*/ 	.word	index@(_ZN13group_norm_v214gn_cuda_kernelI13__nv_bfloat16Li480ELi1ELi16ELi120ELi256ELb1ELi8ELi960ELi960ELi4ELb1ELi4ELb0ELb0ENS_16CompileConditionILi1000EEEEEvPT_PKS4_S7_S7_flPfS8_Pj)
        /*0428*/ 	.word	0x00000004


	//----- nvinfo : EIATTR_FRAME_SIZE
	.align		4
.L_177:
        /*042c*/ 	.byte	0x04, 0x11
        /*042e*/ 	.short	(.L_179 - .L_178)
	.align		4
.L_178:
        /*0430*/ 	.word	index@(_ZN13group_norm_v214gn_cuda_kernelI13__nv_bfloat16Li480ELi1ELi16ELi120ELi256ELb1ELi8ELi960ELi960ELi4ELb1ELi4ELb0ELb0ENS_16CompileConditionILi1000EEEEEvPT_PKS4_S7_S7_flPfS8_Pj)
        /*0434*/ 	.word	0x00000000


	//----- nvinfo : EIATTR_REGCOUNT
	.align		4
.L_179:
        /*0438*/ 	.byte	0x04, 0x2f
        /*043a*/ 	.short	(.L_181 - .L_180)
	.align		4
.L_180:
        /*043c*/ 	.word	index@(_ZN13group_norm_v214gn_cuda_kernelI13__nv_bfloat16Li480ELi3ELi16ELi120ELi256ELb1ELi4ELi960ELi960ELi4ELb1ELi5ELb0ELb0ENS_16CompileConditionILi1000EEEEEvPT_PKS4_S7_S7_flPfS8_Pj)
        /*0440*/ 	.word	0x00000004


	//----- nvinfo : EIATTR_FRAME_SIZE
	.align		4
.L_181:
        /*0444*/ 	.byte	0x04, 0x11
        /*0446*/ 	.short	(.L_183 - .L_182)
	.align		4
.L_182:
        /*0448*/ 	.word	index@(_ZN13group_norm_v214gn_cuda_kernelI13__nv_bfloat16Li480ELi3ELi16ELi120ELi256ELb1ELi4ELi960ELi960ELi4ELb1ELi5ELb0ELb0ENS_16CompileConditionILi1000EEEEEvPT_PKS4_S7_S7_flPfS8_Pj)
        /*044c*/ 	.word	0x00000000


	//----- nvinfo : EIATTR_REGCOUNT
	.align		4
.L_183:
        /*0450*/ 	.byte	0x04, 0x2f
        /*0452*/ 	.short	(.L_185 - .L_184)
	.align		4
.L_184:
        /*0454*/ 	.word	index@(_ZN13group_norm_v214gn_cuda_kernelI13__nv_bfloat16Li480ELi1ELi16ELi120ELi256ELb1ELi4ELi960ELi960ELi4ELb1ELi2ELb0ELb0ENS_16CompileConditionILi1000EEEEEvPT_PKS4_S7_S7_flPfS8_Pj)
        /*0458*/ 	.word	0x00000004


	//----- nvinfo : EIATTR_FRAME_SIZE
	.align		4
.L_185:
        /*045c*/ 	.byte	0x04, 0x11
        /*045e*/ 	.short	(.L_187 - .L_186)
	.align		4
.L_186:
        /*0460*/ 	.word	index@(_ZN13group_norm_v214gn_cuda_kernelI13__nv_bfloat16Li480ELi1ELi16ELi120ELi256ELb1ELi4ELi960ELi960ELi4ELb1ELi2ELb0ELb0ENS_16CompileConditionILi1000EEEEEvPT_PKS4_S7_S7_flPfS8_Pj)
        /*0464*/ 	.word	0x00000000


	//----- nvinfo : EIATTR_REGCOUNT
	.align		4
.L_187:
        /*0468*/ 	.byte	0x04, 0x2f
        /*046a*/ 	.short	(.L_189 - .L_188)
	.align		4
.L_188:
        /*046c*/ 	.word	index@(_ZN13group_norm_v214gn_cuda_kernelI13__nv_bfloat16Li480ELi3ELi16ELi120ELi256ELb1ELi2ELi960ELi960ELi4ELb1ELi2ELb0ELb0ENS_16CompileConditionILi1000EEEEEvPT_PKS4_S7_S7_flPfS8_Pj)
        /*0470*/ 	.word	0x00000004


	//----- nvinfo : EIATTR_FRAME_SIZE
	.align		4
.L_189:
        /*0474*/ 	.byte	0x04, 0x11
        /*0476*/ 	.short	(.L_191 - .L_190)
	.align		4
.L_190:
        /*0478*/ 	.word	index@(_ZN13group_norm_v214gn_cuda_kernelI13__nv_bfloat16Li480ELi3ELi16ELi120ELi256ELb1ELi2ELi960ELi960ELi4ELb1ELi2ELb0ELb0ENS_16CompileConditionILi1000EEEEEvPT_PKS4_S7_S7_flPfS8_Pj)
        /*047c*/ 	.word	0x00000000


	//----- nvinfo : EIATTR_REGCOUNT
	.align		4
.L_191:
        /*0480*/ 	.byte	0x04, 0x2f
        /*0482*/ 	.short	(.L_193 - .L_192)
	.align		4
.L_192:
        /*0484*/ 	.word	index@(_ZN13group_norm_v214gn_cuda_kernelI13__nv_bfloat16Li480ELi1ELi32ELi60ELi256ELb0ELi64ELi960ELi960ELi4ELb1ELi37ELb0ELb0ENS_16CompileConditionILi1000EEEEEvPT_PKS4_S7_S7_flPfS8_Pj)
        /*0488*/ 	.word	0x00000004


	//----- nvinfo : EIATTR_FRAME_SIZE
	.align		4
.L_193:
        /*048c*/ 	.byte	0x04, 0x11
        /*048e*/ 	.short	(.L_195 - .L_194)
	.align		4
.L_194:
        /*0490*/ 	.word	index@(_ZN13group_norm_v214gn_cuda_kernelI13__nv_bfloat16Li480ELi1ELi32ELi60ELi256ELb0ELi64ELi960ELi960ELi4ELb1ELi37ELb0ELb0ENS_16CompileConditionILi1000EEEEEvPT_PKS4_S7_S7_flPfS8_Pj)
        /*0494*/ 	.word	0x00000000


	//----- nvinfo : EIATTR_REGCOUNT
	.align		4
.L_195:
        /*0498*/ 	.byte	0x04, 0x2f
        /*049a*/ 	.short	(.L_197 - .L_196)
	.align		4
.L_196:
        /*049c*/ 	.word	index@(_ZN13group_norm_v214gn_cuda_kernelI13__nv_bfloat16Li480ELi2ELi32ELi60ELi256ELb0ELi32ELi960ELi960ELi4ELb1ELi29ELb0ELb0ENS_16CompileConditionILi1000EEEEEvPT_PKS4_S7_S7_flPfS8_Pj)
        /*04a0*/ 	.word	0x00000004


	//----- nvinfo : EIATTR_FRAME_SIZE
	.align		4
.L_197:
        /*04a4*/ 	.byte	0x04, 0x11
        /*04a6*/ 	.short	(.L_199 - .L_198)
	.align		4
.L_198:
        /*04a8*/ 	.word	index@(_ZN13group_norm_v214gn_cuda_kernelI13__nv_bfloat16Li480ELi2ELi32ELi60ELi256ELb0ELi32ELi960ELi960ELi4ELb1ELi29ELb0ELb0ENS_16CompileConditionILi1000EEEEEvPT_PKS4_S7_S7_flPfS8_Pj)
        /*04ac*/ 	.word	0x00000000


	//----- nvinfo : EIATTR_REGCOUNT
	.align		4
.L_199:
        /*04b0*/ 	.byte	0x04, 0x2f
        /*04b2*/ 	.short	(.L_201 - .L_200)
	.align		4
.L_200:
        /*04b4*/ 	.word	index@(_ZN13group_norm_v214gn_cuda_kernelI13__nv_bfloat16Li480ELi1ELi32ELi60ELi256ELb0ELi32ELi960ELi960ELi4ELb1ELi18ELb0ELb0ENS_16CompileConditionILi1000EEEEEvPT_PKS4_S7_S7_flPfS8_Pj)
        /*04b8*/ 	.word	0x00000004


	//----- nvinfo : EIATTR_FRAME_SIZE
	.align		4
.L_201:
        /*04bc*/ 	.byte	0x04, 0x11
        /*04be*/ 	.short	(.L_203 - .L_202)
	.align		4
.L_202:
        /*04c0*/ 	.word	index@(_ZN13group_norm_v214gn_cuda_kernelI13__nv_bfloat16Li480ELi1ELi32ELi60ELi256ELb0ELi32ELi960ELi960ELi4ELb1ELi18ELb0ELb0ENS_16CompileConditionILi1000EEEEEvPT_PKS4_S7_S7_flPfS8_Pj)
        /*04c4*/ 	.word	0x00000000


	//----- nvinfo : EIATTR_REGCOUNT
	.align		4
.L_203:
        /*04c8*/ 	.byte	0x04, 0x2f
        /*04ca*/ 	.short	(.L_205 - .L_204)
	.align		4
.L_204:
        /*04cc*/ 	.word	index@(_ZN13group_norm_v214gn_cuda_kernelI13__nv_bfloat16Li480ELi3ELi32ELi60ELi256ELb0ELi16ELi960ELi960ELi4ELb1ELi21ELb0ELb0ENS_16CompileConditionILi1000EEEEEvPT_PKS4_S7_S7_flPfS8_Pj)
        /*04d0*/ 	.word	0x00000004


	//----- nvinfo : EIATTR_FRAME_SIZE
	.align		4
.L_205:
        /*04d4*/ 	.byte	0x04, 0x11
        /*04d6*/ 	.short	(.L_207 - .L_206)
	.align		4
.L_206:
        /*04d8*/ 	.word	index@(_ZN13group_norm_v214gn_cuda_kernelI13__nv_bfloat16Li480ELi3ELi32ELi60ELi256ELb0ELi16ELi960ELi960ELi4ELb1ELi21ELb0ELb0ENS_16CompileConditionILi1000EEEEEvPT_PKS4_S7_S7_flPfS8_Pj)
        /*04dc*/ 	.word	0x00000000


	//----- nvinfo : EIATTR_REGCOUNT
	.align		4
.L_207:
        /*04e0*/ 	.byte	0x04, 0x2f
        /*04e2*/ 	.short	(.L_209 - .L_208)
	.align		4
.L_208:
        /*04e4*/ 	.word	index@(_ZN13group_norm_v214gn_cuda_kernelI13__nv_bfloat16Li480ELi1ELi32ELi60ELi256ELb0ELi16ELi960ELi960ELi4ELb1ELi9ELb0ELb0ENS_16CompileConditionILi1000EEEEEvPT_PKS4_S7_S7_flPfS8_Pj)
        /*04e8*/ 	.word	0x00000004


	//----- nvinfo : EIATTR_FRAME_SIZE
	.align		4
.L_209:
        /*04ec*/ 	.byte	0x04, 0x11
        /*04ee*/ 	.short	(.L_211 - .L_210)
	.align		4
.L_210:
        /*04f0*/ 	.word	index@(_ZN13group_norm_v214gn_cuda_kernelI13__nv_bfloat16Li480ELi1ELi32ELi60ELi256ELb0ELi16ELi960ELi960ELi4ELb1ELi9ELb0ELb0ENS_16CompileConditionILi1000EEEEEvPT_PKS4_S7_S7_flPfS8_Pj)
        /*04f4*/ 	.word	0x00000000


	//----- nvinfo : EIATTR_REGCOUNT
	.align		4
.L_211:
        /*04f8*/ 	.byte	0x04, 0x2f
        /*04fa*/ 	.short	(.L_213 - .L_212)
	.align		4
.L_212:
        /*04fc*/ 	.word	index@(_ZN13group_norm_v214gn_cuda_kernelI13__nv_bfloat16Li480ELi3ELi32ELi60ELi256ELb0ELi8ELi960ELi960ELi4ELb1ELi10ELb0ELb0ENS_16CompileConditionILi1000EEEEEvPT_PKS4_S7_S7_flPfS8_Pj)
        /*0500*/ 	.word	0x00000004


	//----- nvinfo : EIATTR_FRAME_SIZE
	.align		4
.L_213:
        /*0504*/ 	.byte	0x04, 0x11
        /*0506*/ 	.short	(.L_215 - .L_214)
	.align		4
.L_214:
        /*0508*/ 	.word	index@(_ZN13group_norm_v214gn_cuda_kernelI13__nv_bfloat16Li480ELi3ELi32ELi60ELi256ELb0ELi8ELi960ELi960ELi4ELb1ELi10ELb0ELb0ENS_16CompileConditionILi1000EEEEEvPT_PKS4_S7_S7_flPfS8_Pj)
        /*050c*/ 	.word	0x00000000


	//----- nvinfo : EIATTR_REGCOUNT
	.align		4
.L_215:
        /*0510*/ 	.byte	0x04, 0x2f
        /*0512*/ 	.short	(.L_217 - .L_216)
	.align		4
.L_216:
        /*0514*/ 	.word	index@(_ZN13group_norm_v214gn_cuda_kernelI13__nv_bfloat16Li480ELi1ELi32ELi60ELi256ELb0ELi8ELi960ELi960ELi4ELb1ELi4ELb0ELb0ENS_16CompileConditionILi1000EEEEEvPT_PKS4_S7_S7_flPfS8_Pj)
        /*0518*/ 	.word	0x00000004


	//----- nvinfo : EIATTR_FRAME_SIZE
	.align		4
.L_217:
        /*051c*/ 	.byte	0x04, 0x11
        /*051e*/ 	.short	(.L_219 - .L_218)
	.align		4
.L_218:
        /*0520*/ 	.word	index@(_ZN13group_norm_v214gn_cuda_kernelI13__nv_bfloat16Li480ELi1ELi32ELi60ELi256ELb0ELi8ELi960ELi960ELi4ELb1ELi4ELb0ELb0ENS_16CompileConditionILi1000EEEEEvPT_PKS4_S7_S7_flPfS8_Pj)
        /*0524*/ 	.word	0x00000000


	//----- nvinfo : EIATTR_REGCOUNT
	.align		4
.L_219:
        /*0528*/ 	.byte	0x04, 0x2f
        /*052a*/ 	.short	(.L_221 - .L_220)
	.align		4
.L_220:
        /*052c*/ 	.word	index@(_ZN13group_norm_v214gn_cuda_kernelI13__nv_bfloat16Li480ELi3ELi32ELi60ELi256ELb0ELi4ELi960ELi960ELi4ELb1ELi5ELb0ELb0ENS_16CompileConditionILi1000EEEEEvPT_PKS4_S7_S7_flPfS8_Pj)
        /*0530*/ 	.word	0x00000004


	//----- nvinfo : EIATTR_FRAME_SIZE
	.align		4
.L_221:
        /*0534*/ 	.byte	0x04, 0x11
        /*0536*/ 	.short	(.L_223 - .L_222)
	.align		4
.L_222:
        /*0538*/ 	.word	index@(_ZN13group_norm_v214gn_cuda_kernelI13__nv_bfloat16Li480ELi3ELi32ELi60ELi256ELb0ELi4ELi960ELi960ELi4ELb1ELi5ELb0ELb0ENS_16CompileConditionILi1000EEEEEvPT_PKS4_S7_S7_flPfS8_Pj)
        /*053c*/ 	.word	0x00000000


	//----- nvinfo : EIATTR_REGCOUNT
	.align		4
.L_223:
        /*0540*/ 	.byte	0x04, 0x2f
        /*0542*/ 	.short	(.L_225 - .L_224)
	.align		4
.L_224:
        /*0544*/ 	.word	index@(_ZN13group_norm_v214gn_cuda_kernelI13__nv_bfloat16Li480ELi1ELi32ELi60ELi256ELb0ELi4ELi960ELi960ELi4ELb1ELi2ELb0ELb0ENS_16CompileConditionILi1000EEEEEvPT_PKS4_S7_S7_flPfS8_Pj)
        /*0548*/ 	.word	0x00000004


	//----- nvinfo : EIATTR_FRAME_SIZE
	.align		4
.L_225:
        /*054c*/ 	.byte	0x04, 0x11
        /*054e*/ 	.short	(.L_227 - .L_226)
	.align		4
.L_226:
        /*0550*/ 	.word	index@(_ZN13group_norm_v214gn_cuda_kernelI13__nv_bfloat16Li480ELi1ELi32ELi60ELi256ELb0ELi4ELi960ELi960ELi4ELb1ELi2ELb0ELb0ENS_16CompileConditionILi1000EEEEEvPT_PKS4_S7_S7_flPfS8_Pj)
        /*0554*/ 	.word	0x00000000


	//----- nvinfo : EIATTR_REGCOUNT
	.align		4
.L_227:
        /*0558*/ 	.byte	0x04, 0x2f
        /*055a*/ 	.short	(.L_229 - .L_228)
	.align		4
.L_228:
        /*055c*/ 	.word	index@(_ZN13group_norm_v214gn_cuda_kernelI13__nv_bfloat16Li480ELi3ELi32ELi60ELi256ELb0ELi2ELi960ELi960ELi4ELb1ELi2ELb0ELb0ENS_16CompileConditionILi1000EEEEEvPT_PKS4_S7_S7_flPfS8_Pj)
        /*0560*/ 	.word	0x00000004


	//----- nvinfo : EIATTR_FRAME_SIZE
	.align		4
.L_229:
        /*0564*/ 	.byte	0x04, 0x11
        /*0566*/ 	.short	(.L_231 - .L_230)
	.align		4
.L_230:
        /*0568*/ 	.word	index@(_ZN13group_norm_v214gn_cuda_kernelI13__nv_bfloat16Li480ELi3ELi32ELi60ELi256ELb0ELi2ELi960ELi960ELi4ELb1ELi2ELb0ELb0ENS_16CompileConditionILi1000EEEEEvPT_PKS4_S7_S7_flPfS8_Pj)
        /*056c*/ 	.word	0x00000000


	//----- nvinfo : EIATTR_REGCOUNT
	.align		4
.L_231:
        /*0570*/ 	.byte	0x04, 0x2f
        /*0572*/ 	.short	(.L_233 - .L_232)
	.align		4
.L_232:
        /*0574*/ 	.word	index@(_ZN13group_norm_v218gn_bwd_cuda_kernelI13__nv_bfloat16Li480ELi2ELi16ELi120ELi256ELb1ELb1ELi16ELi960ELi960ELi4ELb1ELi18ELb0ELb0ELNS_15WgradSyncMethodE3ENS_16CompileConditionILi1000EEEEEvPT_S6_S6_PKS5_S8_S8_S8_PKfflPfPj)
        /*0578*/ 	.word	0x00000004


	//----- nvinfo : EIATTR_FRAME_SIZE
	.align		4
.L_233:
        /*057c*/ 	.byte	0x04, 0x11
        /*057e*/ 	.short	(.L_235 - .L_234)
	.align		4
.L_234:
        /*0580*/ 	.word	index@(_ZN13group_norm_v218gn_bwd_cuda_kernelI13__nv_bfloat16Li480ELi2ELi16ELi120ELi256ELb1ELb1ELi16ELi960ELi960ELi4ELb1ELi18ELb0ELb0ELNS_15WgradSyncMethodE3ENS_16CompileConditionILi1000EEEEEvPT_S6_S6_PKS5_S8_S8_S8_PKfflPfPj)
        /*0584*/ 	.word	0x00000000


	//----- nvinfo : EIATTR_REGCOUNT
	.align		4
.L_235:
        /*0588*/ 	.byte	0x04, 0x2f
        /*058a*/ 	.short	(.L_237 - .L_236)
	.align		4
.L_236:
        /*058c*/ 	.word	index@(_ZN13group_norm_v218gn_bwd_cuda_kernelI13__nv_bfloat16Li480ELi2ELi16ELi120ELi256ELb1ELb1ELi16ELi960ELi960ELi4ELb1ELi14ELb0ELb0ELNS_15WgradSyncMethodE3ENS_16CompileConditionILi1000EEEEEvPT_S6_S6_PKS5_S8_S8_S8_PKfflPfPj)
        /*0590*/ 	.word	0x00000004


	//----- nvinfo : EIATTR_FRAME_SIZE
	.align		4
.L_237:
        /*0594*/ 	.byte	0x04, 0x11
        /*0596*/ 	.short	(.L_239 - .L_238)
	.align		4
.L_238:
        /*0598*/ 	.word	index@(_ZN13group_norm_v218gn_bwd_cuda_kernelI13__nv_bfloat16Li480ELi2ELi16ELi120ELi256ELb1ELb1ELi16ELi960ELi960ELi4ELb1ELi14ELb0ELb0ELNS_15WgradSyncMethodE3ENS_16CompileConditionILi1000EEEEEvPT_S6_S6_PKS5_S8_S8_S8_PKfflPfPj)
        /*059c*/ 	.word	0x00000000


	//----- nvinfo : EIATTR_REGCOUNT
	.align		4
.L_239:
        /*05a0*/ 	.byte	0x04, 0x2f
        /*05a2*/ 	.short	(.L_241 - .L_240)
	.align		4
.L_240:
        /*05a4*/ 	.word	index@(_ZN13group_norm_v218gn_bwd_cuda_kernelI13__nv_bfloat16Li480ELi1ELi16ELi120ELi256ELb1ELb1ELi32ELi960ELi960ELi4ELb1ELi18ELb0ELb0ELNS_15WgradSyncMethodE3ENS_16CompileConditionILi1000EEEEEvPT_S6_S6_PKS5_S8_S8_S8_PKfflPfPj)
        /*05a8*/ 	.word	0x00000004


	//----- nvinfo : EIATTR_FRAME_SIZE
	.align		4
.L_241:
        /*05ac*/ 	.byte	0x04, 0x11
        /*05ae*/ 	.short	(.L_243 - .L_242)
	.align		4
.L_242:
        /*05b0*/ 	.word	index@(_ZN13group_norm_v218gn_bwd_cuda_kernelI13__nv_bfloat16Li480ELi1ELi16ELi120ELi256ELb1ELb1ELi32ELi960ELi960ELi4ELb1ELi18ELb0ELb0ELNS_15WgradSyncMethodE3ENS_16CompileConditionILi1000EEEEEvPT_S6_S6_PKS5_S8_S8_S8_PKfflPfPj)
        /*05b4*/ 	.word	0x00000000


	//----- nvinfo : EIATTR_REGCOUNT
	.align		4
.L_243:
        /*05b8*/ 	.byte	0x04, 0x2f
        /*05ba*/ 	.short	(.L_245 - .L_244)
	.align		4
.L_244:
        /*05bc*/ 	.word	index@(_ZN13group_norm_v218gn_bwd_cuda_kernelI13__nv_bfloat16Li480ELi1ELi16ELi120ELi256ELb1ELb1ELi16ELi960ELi960ELi4ELb1ELi8ELb0ELb0ELNS_15WgradSyncMethodE3ENS_16CompileConditionILi1000EEEEEvPT_S6_S6_PKS5_S8_S8_S8_PKfflPfPj)
        /*05c0*/ 	.word	0x00000004


	//----- nvinfo : EIATTR_FRAME_SIZE
	.align		4
.L_245:
        /*05c4*/ 	.byte	0x04, 0x11
        /*05c6*/ 	.short	(.L_247 - .L_246)
	.align		4
.L_246:
        /*05c8*/ 	.word	index@(_ZN13group_norm_v218gn_bwd_cuda_kernelI13__nv_bfloat16Li480ELi1ELi16ELi120ELi256ELb1ELb1ELi16ELi960ELi960ELi4ELb1ELi8ELb0ELb0ELNS_15WgradSyncMethodE3ENS_16CompileConditionILi1000EEEEEvPT_S6_S6_PKS5_S8_S8_S8_PKfflPfPj)
        /*05cc*/ 	.word	0x00000000


	//----- nvinfo : EIATTR_REGCOUNT
	.align		4
.L_247:
        /*05d0*/ 	.byte	0x04, 0x2f
        /*05d2*/ 	.short	(.L_249 - .L_248)
	.align		4
.L_248:
        /*05d4*/ 	.word	index@(_ZN13group_norm_v218gn_bwd_cuda_kernelI13__nv_bfloat16Li480ELi3ELi16ELi120ELi256ELb1ELb1ELi8ELi960ELi960ELi4ELb1ELi10ELb0ELb0ELNS_15WgradSyncMethodE3ENS_16CompileConditionILi1000EEEEEvPT_S6_S6_PKS5_S8_S8_S8_PKfflPfPj)
        /*05d8*/ 	.word	0x00000004


	//----- nvinfo : EIATTR_FRAME_SIZE
	.align		4
.L_249:
        /*05dc*/ 	.byte	0x04, 0x11
        /*05de*/ 	.short	(.L_251 - .L_250)
	.align		4
.L_250:
        /*05e0*/ 	.word	index@(_ZN13group_norm_v218gn_bwd_cuda_kernelI13__nv_bfloat16Li480ELi3ELi16ELi120ELi256ELb1ELb1ELi8ELi960ELi960ELi4ELb1ELi10ELb0ELb0ELNS_15WgradSyncMethodE3ENS_16CompileConditionILi1000EEEEEvPT_S6_S6_PKS5_S8_S8_S8_PKfflPfPj)
        /*05e4*/ 	.word	0x00000000


	//----- nvinfo : EIATTR_REGCOUNT
	.align		4
.L_251:
        /*05e8*/ 	.byte	0x04, 0x2f
        /*05ea*/ 	.short	(.L_253 - .L_252)
	.align		4
.L_252:
        /*05ec*/ 	.word	index@(_ZN13group_norm_v218gn_bwd_cuda_kernelI13__nv_bfloat16Li480ELi1ELi16ELi120ELi256ELb1ELb1ELi8ELi960ELi960ELi4ELb1ELi4ELb0ELb0ELNS_15WgradSyncMethodE3ENS_16CompileConditionILi1000EEEEEvPT_S6_S6_PKS5_S8_S8_S8_PKfflPfPj)
        /*05f0*/ 	.word	0x00000004


	//----- nvinfo : EIATTR_FRAME_SIZE
	.align		4
.L_253:
        /*05f4*/ 	.byte	0x04, 0x11
        /*05f6*/ 	.short	(.L_255 - .L_254)
	.align		4
.L_254:
        /*05f8*/ 	.word	index@(_ZN13group_norm_v218gn_bwd_cuda_kernelI13__nv_bfloat16Li480ELi1ELi16ELi120ELi256ELb1ELb1ELi8ELi960ELi960ELi4ELb1ELi4ELb0ELb0ELNS_15WgradSyncMethodE3ENS_16CompileConditionILi1000EEEEEvPT_S6_S6_PKS5_S8_S8_S8_PKfflPfPj)
        /*05fc*/ 	.word	0x00000000


	//----- nvinfo : EIATTR_REGCOUNT
	.align		4
.L_255:
        /*0600*/ 	.byte	0x04, 0x2f
        /*0602*/ 	.short	(.L_257 - .L_256)
	.align		4
.L_256:
        /*0604*/ 	.word	index@(_ZN13group_norm_v218gn_bwd_cuda_kernelI13__nv_bfloat16Li480ELi3ELi16ELi120ELi256ELb1ELb1ELi4ELi960ELi960ELi4ELb1ELi4ELb0ELb0ELNS_15WgradSyncMethodE3ENS_16CompileConditionILi1000EEEEEvPT_S6_S6_PKS5_S8_S8_S8_PKfflPfPj)
        /*0608*/ 	.word	0x00000004


	//----- nvinfo : EIATTR_FRAME_SIZE
	.align		4
.L_257:
        /*060c*/ 	.byte	0x04, 0x11
        /*060e*/ 	.short	(.L_259 - .L_258)
	.align		4
.L_258:
        /*0610*/ 	.word	index@(_ZN13group_norm_v218gn_bwd_cuda_kernelI13__nv_bfloat16Li480ELi3ELi16ELi120ELi256ELb1ELb1ELi4ELi960ELi960ELi4ELb1ELi4ELb0ELb0ELNS_15WgradSyncMethodE3ENS_16CompileConditionILi1000EEEEEvPT_S6_S6_PKS5_S8_S8_S8_PKfflPfPj)
        /*0614*/ 	.word	0x00000000


	//----- nvinfo : EIATTR_REGCOUNT
	.align		4
.L_259:
        /*0618*/ 	.byte	0x04, 0x2f
        /*061a*/ 	.short	(.L_261 - .L_260)
	.align		4
.L_260:
        /*061c*/ 	.word	index@(_ZN13group_norm_v218gn_bwd_cuda_kernelI13__nv_bfloat16Li480ELi1ELi16ELi120ELi256ELb1ELb1ELi4ELi960ELi960ELi4ELb1ELi2ELb0ELb0ELNS_15WgradSyncMethodE3ENS_16CompileConditionILi1000EEEEEvPT_S6_S6_PKS5_S8_S8_S8_PKfflPfPj)
        /*0620*/ 	.word	0x00000004


	//----- nvinfo : EIATTR_FRAME_SIZE
	.align		4
.L_261:
        /*0624*/ 	.byte	0x04, 0x11
        /*0626*/ 	.short	(.L_263 - .L_262)
	.align		4
.L_262:
        /*0628*/ 	.word	index@(_ZN13group_norm_v218gn_bwd_cuda_kernelI13__nv_bfloat16Li480ELi1ELi16ELi120ELi256ELb1ELb1ELi4ELi960ELi960ELi4ELb1ELi2ELb0ELb0ELNS_15WgradSyncMethodE3ENS_16CompileConditionILi1000EEEEEvPT_S6_S6_PKS5_S8_S8_S8_PKfflPfPj)
        /*062c*/ 	.word	0x00000000


	//----- nvinfo : EIATTR_REGCOUNT
	.align		4
.L_263:
        /*0630*/ 	.byte	0x04, 0x2f
        /*0632*/ 	.short	(.L_265 - .L_264)
	.align		4
.L_264:
        /*0634*/ 	.word	index@(_ZN13group_norm_v218gn_bwd_cuda_kernelI13__nv_bfloat16Li480ELi3ELi16ELi120ELi256ELb1ELb1ELi2ELi960ELi960ELi4ELb1ELi2ELb0ELb0ELNS_15WgradSyncMethodE3ENS_16CompileConditionILi1000EEEEEvPT_S6_S6_PKS5_S8_S8_S8_PKfflPfPj)
        /*0638*/ 	.word	0x00000004


	//----- nvinfo : EIATTR_FRAME_SIZE
	.align		4
.L_265:
        /*063c*/ 	.byte	0x04, 0x11
        /*063e*/ 	.short	(.L_267 - .L_266)
	.align		4
.L_266:
        /*0640*/ 	.word	index@(_ZN13group_norm_v218gn_bwd_cuda_kernelI13__nv_bfloat16Li480ELi3ELi16ELi120ELi256ELb1ELb1ELi2ELi960ELi960ELi4ELb1ELi2ELb0ELb0ELNS_15WgradSyncMethodE3ENS_16CompileConditionILi1000EEEEEvPT_S6_S6_PKS5_S8_S8_S8_PKfflPfPj)
        /*0644*/ 	.word	0x00000000


	//----- nvinfo : EIATTR_REGCOUNT
	.align		4
.L_267:
        /*0648*/ 	.byte	0x04, 0x2f
        /*064a*/ 	.short	(.L_269 - .L_268)
	.align		4
.L_268:
        /*064c*/ 	.word	index@(_ZN13group_norm_v218gn_bwd_cuda_kernelI13__nv_bfloat16Li480ELi2ELi32ELi60ELi256ELb0ELb1ELi16ELi960ELi960ELi4ELb1ELi18ELb0ELb0ELNS_15WgradSyncMethodE3ENS_16CompileConditionILi1000EEEEEvPT_S6_S6_PKS5_S8_S8_S8_PKfflPfPj)
        /*0650*/ 	.word	0x00000004


	//----- nvinfo : EIATTR_FRAME_SIZE
	.align		4
.L_269:
        /*0654*/ 	.byte	0x04, 0x11
        /*0656*/ 	.short	(.L_271 - .L_270)
	.align		4
.L_270:
        /*0658*/ 	.word	index@(_ZN13group_norm_v218gn_bwd_cuda_kernelI13__nv_bfloat16Li480ELi2ELi32ELi60ELi256ELb0ELb1ELi16ELi960ELi960ELi4ELb1ELi18ELb0ELb0ELNS_15WgradSyncMethodE3ENS_16CompileConditionILi1000EEEEEvPT_S6_S6_PKS5_S8_S8_S8_PKfflPfPj)
        /*065c*/ 	.word	0x00000000


	//----- nvinfo : EIATTR_REGCOUNT
	.align		4
.L_271:
        /*0660*/ 	.byte	0x04, 0x2f
        /*0662*/ 	.short	(.L_273 - .L_272)
	.align		4
.L_272:
        /*0664*/ 	.word	index@(_ZN13group_norm_v218gn_bwd_cuda_kernelI13__nv_bfloat16Li480ELi2ELi32ELi60ELi256ELb0ELb1ELi16ELi960ELi960ELi4ELb1ELi14ELb0ELb0ELNS_15WgradSyncMethodE3ENS_16CompileConditionILi1000EEEEEvPT_S6_S6_PKS5_S8_S8_S8_PKfflPfPj)
        /*0668*/ 	.word	0x00000004


	//----- nvinfo : EIATTR_FRAME_SIZE
	.align		4
.L_273:
        /*066c*/ 	.byte	0x04, 0x11
        /*066e*/ 	.short	(.L_275 - .L_274)
	.align		4
.L_274:
        /*0670*/ 	.word	index@(_ZN13group_norm_v218gn_bwd_cuda_kernelI13__nv_bfloat16Li480ELi2ELi32ELi60ELi256ELb0ELb1ELi16ELi960ELi960ELi4ELb1ELi14ELb0ELb0ELNS_15WgradSyncMethodE3ENS_16CompileConditionILi1000EEEEEvPT_S6_S6_PKS5_S8_S8_S8_PKfflPfPj)
        /*0674*/ 	.word	0x00000000


	//----- nvinfo : EIATTR_REGCOUNT
	.align		4
.L_275:
        /*0678*/ 	.byte	0x04, 0x2f
        /*067a*/ 	.short	(.L_277 - .L_276)
	.align		4
.L_276:
        /*067c*/ 	.word	index@(_ZN13group_norm_v218gn_bwd_cuda_kernelI13__nv_bfloat16Li480ELi1ELi32ELi60ELi256ELb0ELb1ELi32ELi960ELi960ELi4ELb1ELi18ELb0ELb0ELNS_15WgradSyncMethodE3ENS_16CompileConditionILi1000EEEEEvPT_S6_S6_PKS5_S8_S8_S8_PKfflPfPj)
        /*0680*/ 	.word	0x00000004


	//----- nvinfo : EIATTR_FRAME_SIZE
	.align		4
.L_277:
        /*0684*/ 	.byte	0x04, 0x11
        /*0686*/ 	.short	(.L_279 - .L_278)
	.align		4
.L_278:
        /*0688*/ 	.word	index@(_ZN13group_norm_v218gn_bwd_cuda_kernelI13__nv_bfloat16Li480ELi1ELi32ELi60ELi256ELb0ELb1ELi32ELi960ELi960ELi4ELb1ELi18ELb0ELb0ELNS_15WgradSyncMethodE3ENS_16CompileConditionILi1000EEEEEvPT_S6_S6_PKS5_S8_S8_S8_PKfflPfPj)
        /*068c*/ 	.word	0x00000000


	//----- nvinfo : EIATTR_REGCOUNT
	.align		4
.L_279:
        /*0690*/ 	.byte	0x04, 0x2f
        /*0692*/ 	.short	(.L_281 - .L_280)
	.align		4
.L_280:
        /*0694*/ 	.word	index@(_ZN13group_norm_v218gn_bwd_cuda_kernelI13__nv_bfloat16Li480ELi1ELi32ELi60ELi256ELb0ELb1ELi16ELi960ELi960ELi4ELb1ELi8ELb0ELb0ELNS_15WgradSyncMethodE3ENS_16CompileConditionILi1000EEEEEvPT_S6_S6_PKS5_S8_S8_S8_PKfflPfPj)
        /*0698*/ 	.word	0x00000004


	//----- nvinfo : EIATTR_FRAME_SIZE
	.align		4
.L_281:
        /*069c*/ 	.byte	0x04, 0x11
        /*069e*/ 	.short	(.L_283 - .L_282)
	.align		4
.L_282:
        /*06a0*/ 	.word	index@(_ZN13group_norm_v218gn_bwd_cuda_kernelI13__nv_bfloat16Li480ELi1ELi32ELi60ELi256ELb0ELb1ELi16ELi960ELi960ELi4ELb1ELi8ELb0ELb0ELNS_15WgradSyncMethodE3ENS_16CompileConditionILi1000EEEEEvPT_S6_S6_PKS5_S8_S8_S8_PKfflPfPj)
        /*06a4*/ 	.word	0x00000000


	//----- nvinfo : EIATTR_REGCOUNT
	.align		4
.L_283:
        /*06a8*/ 	.byte	0x04, 0x2f
        /*06aa*/ 	.short	(.L_285 - .L_284)
	.align		4
.L_284:
        /*06ac*/ 	.word	index@(_ZN13group_norm_v218gn_bwd_cuda_kernelI13__nv_bfloat16Li480ELi3ELi32ELi60ELi256ELb0ELb1ELi8ELi960ELi960ELi4ELb1ELi10ELb0ELb0ELNS_15WgradSyncMethodE3ENS_16CompileConditionILi1000EEEEEvPT_S6_S6_PKS5_S8_S8_S8_PKfflPfPj)
        /*06b0*/ 	.word	0x00000004


	//----- nvinfo : EIATTR_FRAME_SIZE
	.align		4
.L_285:
        /*06b4*/ 	.byte	0x04, 0x11
        /*06b6*/ 	.short	(.L_287 - .L_286)
	.align		4
.L_286:
        /*06b8*/ 	.word	index@(_ZN13group_norm_v218gn_bwd_cuda_kernelI13__nv_bfloat16Li480ELi3ELi32ELi60ELi256ELb0ELb1ELi8ELi960ELi960ELi4ELb1ELi10ELb0ELb0ELNS_15WgradSyncMethodE3ENS_16CompileConditionILi1000EEEEEvPT_S6_S6_PKS5_S8_S8_S8_PKfflPfPj)
        /*06bc*/ 	.word	0x00000000


	//----- nvinfo : EIATTR_REGCOUNT
	.align		4
.L_287:
        /*06c0*/ 	.byte	0x04, 0x2f
        /*06c2*/ 	.short	(.L_289 - .L_288)
	.align		4
.L_288:
        /*06c4*/ 	.word	index@(_ZN13group_norm_v218gn_bwd_cuda_kernelI13__nv_bfloat16Li480ELi1ELi32ELi60ELi256ELb0ELb1ELi8ELi960ELi960ELi4ELb1ELi4ELb0ELb0ELNS_15WgradSyncMethodE3ENS_16CompileConditionILi1000EEEEEvPT_S6_S6_PKS5_S8_S8_S8_PKfflPfPj)
        /*06c8*/ 	.word	0x00000004


	//----- nvinfo : EIATTR_FRAME_SIZE
	.align		4
.L_289:
        /*06cc*/ 	.byte	0x04, 0x11
        /*06ce*/ 	.short	(.L_291 - .L_290)
	.align		4
.L_290:
        /*06d0*/ 	.word	index@(_ZN13group_norm_v218gn_bwd_cuda_kernelI13__nv_bfloat16Li480ELi1ELi32ELi60ELi256ELb0ELb1ELi8ELi960ELi960ELi4ELb1ELi4ELb0ELb0ELNS_15WgradSyncMethodE3ENS_16CompileConditionILi1000EEEEEvPT_S6_S6_PKS5_S8_S8_S8_PKfflPfPj)
        /*06d4*/ 	.word	0x00000000


	//----- nvinfo : EIATTR_REGCOUNT
	.align		4
.L_291:
        /*06d8*/ 	.byte	0x04, 0x2f
        /*06da*/ 	.short	(.L_293 - .L_292)
	.align		4
.L_292:
        /*06dc*/ 	.word	index@(_ZN13group_norm_v218gn_bwd_cuda_kernelI13__nv_bfloat16Li480ELi3ELi32ELi60ELi256ELb0ELb1ELi4ELi960ELi960ELi4ELb1ELi4ELb0ELb0ELNS_15WgradSyncMethodE3ENS_16CompileConditionILi1000EEEEEvPT_S6_S6_PKS5_S8_S8_S8_PKfflPfPj)
        /*06e0*/ 	.word	0x00000004


	//----- nvinfo : EIATTR_FRAME_SIZE
	.align		4
.L_293:
        /*06e4*/ 	.byte	0x04, 0x11
        /*06e6*/ 	.short	(.L_295 - .L_294)
	.align		4
.L_294:
        /*06e8*/ 	.word	index@(_ZN13group_norm_v218gn_bwd_cuda_kernelI13__nv_bfloat16Li480ELi3ELi32ELi60ELi256ELb0ELb1ELi4ELi960ELi960ELi4ELb1ELi4ELb0ELb0ELNS_15WgradSyncMethodE3ENS_16CompileConditionILi1000EEEEEvPT_S6_S6_PKS5_S8_S8_S8_PKfflPfPj)
        /*06ec*/ 	.word	0x00000000


	//----- nvinfo : EIATTR_REGCOUNT
	.align		4
.L_295:
        /*06f0*/ 	.byte	0x04, 0x2f
        /*06f2*/ 	.short	(.L_297 - .L_296)
	.align		4
.L_296:
        /*06f4*/ 	.word	index@(_ZN13group_norm_v218gn_bwd_cuda_kernelI13__nv_bfloat16Li480ELi1ELi32ELi60ELi256ELb0ELb1ELi4ELi960ELi960ELi4ELb1ELi2ELb0ELb0ELNS_15WgradSyncMethodE3ENS_16CompileConditionILi1000EEEEEvPT_S6_S6_PKS5_S8_S8_S8_PKfflPfPj)
        /*06f8*/ 	.word	0x00000004


	//----- nvinfo : EIATTR_FRAME_SIZE
	.align		4
.L_297:
        /*06fc*/ 	.byte	0x04, 0x11
        /*06fe*/ 	.short	(.L_299 - .L_298)
	.align		4
.L_298:
        /*0700*/ 	.word	index@(_ZN13group_norm_v218gn_bwd_cuda_kernelI13__nv_bfloat16Li480ELi1ELi32ELi60ELi256ELb0ELb1ELi4ELi960ELi960ELi4ELb1ELi2ELb0ELb0ELNS_15WgradSyncMethodE3ENS_16CompileConditionILi1000EEEEEvPT_S6_S6_PKS5_S8_S8_S8_PKfflPfPj)
        /*0704*/ 	.word	0x00000000


	//----- nvinfo : EIATTR_REGCOUNT
	.align		4
.L_299:
        /*0708*/ 	.byte	0x04, 0x2f
        /*070a*/ 	.short	(.L_301 - .L_300)
	.align		4
.L_300:
        /*070c*/ 	.word	index@(_ZN13group_norm_v218gn_bwd_cuda_kernelI13__nv_bfloat16Li480ELi3ELi32ELi60ELi256ELb0ELb1ELi2ELi960ELi960ELi4ELb1ELi2ELb0ELb0ELNS_15WgradSyncMethodE3ENS_16CompileConditionILi1000EEEEEvPT_S6_S6_PKS5_S8_S8_S8_PKfflPfPj)
        /*0710*/ 	.word	0x00000004


	//----- nvinfo : EIATTR_FRAME_SIZE
	.align		4
.L_301:
        /*0714*/ 	.byte	0x04, 0x11
        /*0716*/ 	.short	(.L_303 - .L_302)
	.align		4
.L_302:
        /*0718*/ 	.word	index@(_ZN13group_norm_v218gn_bwd_cuda_kernelI13__nv_bfloat16Li480ELi3ELi32ELi60ELi256ELb0ELb1ELi2ELi960ELi960ELi4ELb1ELi2ELb0ELb0ELNS_15WgradSyncMethodE3ENS_16CompileConditionILi1000EEEEEvPT_S6_S6_PKS5_S8_S8_S8_PKfflPfPj)
        /*071c*/ 	.word	0x00000000


	//----- nvinfo : EIATTR_MIN_STACK_SIZE
	.align		4
.L_303:
        /*0720*/ 	.byte	0x04, 0x12
        /*0722*/ 	.short	(.L_305 - .L_304)
	.align		4
.L_304:
        /*0724*/ 	.word	index@(_ZN13group_norm_v218gn_bwd_cuda_kernelI13__nv_bfloat16Li480ELi3ELi32ELi60ELi256ELb0ELb1ELi2ELi960ELi960ELi4ELb1ELi2ELb0ELb0ELNS_15WgradSyncMethodE3ENS_16CompileConditionILi1000EEEEEvPT_S6_S6_PKS5_S8_S8_S8_PKfflPfPj)
        /*0728*/ 	.word	0x00000000


	//----- nvinfo : EIATTR_MIN_STACK_SIZE
	.align		4
.L_305:
        /*072c*/ 	.byte	0x04, 0x12
        /*072e*/ 	.short	(.L_307 - .L_306)
	.align		4
.L_306:
        /*0730*/ 	.word	index@(_ZN13group_norm_v218gn_bwd_cuda_kernelI13__nv_bfloat16Li480ELi1ELi32ELi60ELi256ELb0ELb1ELi4ELi960ELi960ELi4ELb1ELi2ELb0ELb0ELNS_15WgradSyncMethodE3ENS_16CompileConditionILi1000EEEEEvPT_S6_S6_PKS5_S8_S8_S8_PKfflPfPj)
        /*0734*/ 	.word	0x00000000


	//----- nvinfo : EIATTR_MIN_STACK_SIZE
	.align		4
.L_307:
        /*0738*/ 	.byte	0x04, 0x12
        /*073a*/ 	.short	(.L_309 - .L_308)
	.align		4
.L_308:
        /*073c*/ 	.word	index@(_ZN13group_norm_v218gn_bwd_cuda_kernelI13__nv_bfloat16Li480ELi3ELi32ELi60ELi256ELb0ELb1ELi4ELi960ELi960ELi4ELb1ELi4ELb0ELb0ELNS_15WgradSyncMethodE3ENS_16CompileConditionILi1000EEEEEvPT_S6_S6_PKS5_S8_S8_S8_PKfflPfPj)
        /*0740*/ 	.word	0x00000000


	//----- nvinfo : EIATTR_MIN_STACK_SIZE
	.align		4
.L_309:
        /*0744*/ 	.byte	0x04, 0x12
        /*0746*/ 	.short	(.L_311 - .L_310)
	.align		4
.L_310:
        /*0748*/ 	.word	index@(_ZN13group_norm_v218gn_bwd_cuda_kernelI13__nv_bfloat16Li480ELi1ELi32ELi60ELi256ELb0ELb1ELi8ELi960ELi960ELi4ELb1ELi4ELb0ELb0ELNS_15WgradSyncMethodE3ENS_16CompileConditionILi1000EEEEEvPT_S6_S6_PKS5_S8_S8_S8_PKfflPfPj)
        /*074c*/ 	.word	0x00000000


	//----- nvinfo : EIATTR_MIN_STACK_SIZE
	.align		4
.L_311:
        /*0750*/ 	.byte	0x04, 0x12
        /*0752*/ 	.short	(.L_313 - .L_312)
	.align		4
.L_312:
        /*0754*/ 	.word	index@(_ZN13group_norm_v218gn_bwd_cuda_kernelI13__nv_bfloat16Li480ELi3ELi32ELi60ELi256ELb0ELb1ELi8ELi960ELi960ELi4ELb1ELi10ELb0ELb0ELNS_15WgradSyncMethodE3ENS_16CompileConditionILi1000EEEEEvPT_S6_S6_PKS5_S8_S8_S8_PKfflPfPj)
        /*0758*/ 	.word	0x00000000


	//----- nvinfo : EIATTR_MIN_STACK_SIZE
	.align		4
.L_313:
        /*075c*/ 	.byte	0x04, 0x12
        /*075e*/ 	.short	(.L_315 - .L_314)
	.align		4
.L_314:
        /*0760*/ 	.word	index@(_ZN13group_norm_v218gn_bwd_cuda_kernelI13__nv_bfloat16Li480ELi1ELi32ELi60ELi256ELb0ELb1ELi16ELi960ELi960ELi4ELb1ELi8ELb0ELb0ELNS_15WgradSyncMethodE3ENS_16CompileConditionILi1000EEEEEvPT_S6_S6_PKS5_S8_S8_S8_PKfflPfPj)
        /*0764*/ 	.word	0x00000000


	//----- nvinfo : EIATTR_MIN_STACK_SIZE
	.align		4
.L_315:
        /*0768*/ 	.byte	0x04, 0x12
        /*076a*/ 	.short	(.L_317 - .L_316)
	.align		4
.L_316:
        /*076c*/ 	.word	index@(_ZN13group_norm_v218gn_bwd_cuda_kernelI13__nv_bfloat16Li480ELi1ELi32ELi60ELi256ELb0ELb1ELi32ELi960ELi960ELi4ELb1ELi18ELb0ELb0ELNS_15WgradSyncMethodE3ENS_16CompileConditionILi1000EEEEEvPT_S6_S6_PKS5_S8_S8_S8_PKfflPfPj)
        /*0770*/ 	.word	0x00000000


	//----- nvinfo : EIATTR_MIN_STACK_SIZE
	.align		4
.L_317:
        /*0774*/ 	.byte	0x04, 0x12
        /*0776*/ 	.short	(.L_319 - .L_318)
	.align		4
.L_318:
        /*0778*/ 	.word	index@(_ZN13group_norm_v218gn_bwd_cuda_kernelI13__nv_bfloat16Li480ELi2ELi32ELi60ELi256ELb0ELb1ELi16ELi960ELi960ELi4ELb1ELi14ELb0ELb0ELNS_15WgradSyncMethodE3ENS_16CompileConditionILi1000EEEEEvPT_S6_S6_PKS5_S8_S8_S8_PKfflPfPj)
        /*077c*/ 	.word	0x00000000


	//----- nvinfo : EIATTR_MIN_STACK_SIZE
	.align		4
.L_319:
        /*0780*/ 	.byte	0x04, 0x12
        /*0782*/ 	.short	(.L_321 - .L_320)
	.align		4
.L_320:
        /*0784*/ 	.word	index@(_ZN13group_norm_v218gn_bwd_cuda_kernelI13__nv_bfloat16Li480ELi2ELi32ELi60ELi256ELb0ELb1ELi16ELi960ELi960ELi4ELb1ELi18ELb0ELb0ELNS_15WgradSyncMethodE3ENS_16CompileConditionILi1000EEEEEvPT_S6_S6_PKS5_S8_S8_S8_PKfflPfPj)
        /*0788*/ 	.word	0x00000000


	//----- nvinfo : EIATTR_MIN_STACK_SIZE
	.align		4
.L_321:
        /*078c*/ 	.byte	0x04, 0x12
        /*078e*/ 	.short	(.L_323 - .L_322)
	.align		4
.L_322:
        /*0790*/ 	.word	index@(_ZN13group_norm_v218gn_bwd_cuda_kernelI13__nv_bfloat16Li480ELi3ELi16ELi120ELi256ELb1ELb1ELi2ELi960ELi960ELi4ELb1ELi2ELb0ELb0ELNS_15WgradSyncMethodE3ENS_16CompileConditionILi1000EEEEEvPT_S6_S6_PKS5_S8_S8_S8_PKfflPfPj)
        /*0794*/ 	.word	0x00000000


	//----- nvinfo : EIATTR_MIN_STACK_SIZE
	.align		4
.L_323:
        /*0798*/ 	.byte	0x04, 0x12
        /*079a*/ 	.short	(.L_325 - .L_324)
	.align		4
.L_324:
        /*079c*/ 	.word	index@(_ZN13group_norm_v218gn_bwd_cuda_kernelI13__nv_bfloat16Li480ELi1ELi16ELi120ELi256ELb1ELb1ELi4ELi960ELi960ELi4ELb1ELi2ELb0ELb0ELNS_15WgradSyncMethodE3ENS_16CompileConditionILi1000EEEEEvPT_S6_S6_PKS5_S8_S8_S8_PKfflPfPj)
        /*07a0*/ 	.word	0x00000000


	//----- nvinfo : EIATTR_MIN_STACK_SIZE
	.align		4
.L_325:
        /*07a4*/ 	.byte	0x04, 0x12
        /*07a6*/ 	.short	(.L_327 - .L_326)
	.align		4
.L_326:
        /*07a8*/ 	.word	index@(_ZN13group_norm_v218gn_bwd_cuda_kernelI13__nv_bfloat16Li480ELi3ELi16ELi120ELi256ELb1ELb1ELi4ELi960ELi960ELi4ELb1ELi4ELb0ELb0ELNS_15WgradSyncMethodE3ENS_16CompileConditionILi1000EEEEEvPT_S6_S6_PKS5_S8_S8_S8_PKfflPfPj)
        /*07ac*/ 	.word	0x00000000


	//----- nvinfo : EIATTR_MIN_STACK_SIZE
	.align		4
.L_327:
        /*07b0*/ 	.byte	0x04, 0x12
        /*07b2*/ 	.short	(.L_329 - .L_328)
	.align		4
.L_328:
        /*07b4*/ 	.word	index@(_ZN13group_norm_v218gn_bwd_cuda_kernelI13__nv_bfloat16Li480ELi1ELi16ELi120ELi256ELb1ELb1ELi8ELi960ELi960ELi4ELb1ELi4ELb0ELb0ELNS_15WgradSyncMethodE3ENS_16CompileConditionILi1000EEEEEvPT_S6_S6_PKS5_S8_S8_S8_PKfflPfPj)
        /*07b8*/ 	.word	0x00000000


	//----- nvinfo : EIATTR_MIN_STACK_SIZE
	.align		4
.L_329:
        /*07bc*/ 	.byte	0x04, 0x12
        /*07be*/ 	.short	(.L_331 - .L_330)
	.align		4
.L_330:
        /*07c0*/ 	.word	index@(_ZN13group_norm_v218gn_bwd_cuda_kernelI13__nv_bfloat16Li480ELi3ELi16ELi120ELi256ELb1ELb1ELi8ELi960ELi960ELi4ELb1ELi10ELb0ELb0ELNS_15WgradSyncMethodE3ENS_16CompileConditionILi1000EEEEEvPT_S6_S6_PKS5_S8_S8_S8_PKfflPfPj)
        /*07c4*/ 	.word	0x00000000


	//----- nvinfo : EIATTR_MIN_STACK_SIZE
	.align		4
.L_331:
        /*07c8*/ 	.byte	0x04, 0x12
        /*07ca*/ 	.short	(.L_333 - .L_332)
	.align		4
.L_332:
        /*07cc*/ 	.word	index@(_ZN13group_norm_v218gn_bwd_cuda_kernelI13__nv_bfloat16Li480ELi1ELi16ELi120ELi256ELb1ELb1ELi16ELi960ELi960ELi4ELb1ELi8ELb0ELb0ELNS_15WgradSyncMethodE3ENS_16CompileConditionILi1000EEEEEvPT_S6_S6_PKS5_S8_S8_S8_PKfflPfPj)
        /*07d0*/ 	.word	0x00000000


	//----- nvinfo : EIATTR_MIN_STACK_SIZE
	.align		4
.L_333:
        /*07d4*/ 	.byte	0x04, 0x12
        /*07d6*/ 	.short	(.L_335 - .L_334)
	.align		4
.L_334:
        /*07d8*/ 	.word	index@(_ZN13group_norm_v218gn_bwd_cuda_kernelI13__nv_bfloat16Li480ELi1ELi16ELi120ELi256ELb1ELb1ELi32ELi960ELi960ELi4ELb1ELi18ELb0ELb0ELNS_15WgradSyncMethodE3ENS_16CompileConditionILi1000EEEEEvPT_S6_S6_PKS5_S8_S8_S8_PKfflPfPj)
        /*07dc*/ 	.word	0x00000000


	//----- nvinfo : EIATTR_MIN_STACK_SIZE
	.align		4
.L_335:
        /*07e0*/ 	.byte	0x04, 0x12
        /*07e2*/ 	.short	(.L_337 - .L_336)
	.align		4
.L_336:
        /*07e4*/ 	.word	index@(_ZN13group_norm_v218gn_bwd_cuda_kernelI13__nv_bfloat16Li480ELi2ELi16ELi120ELi256ELb1ELb1ELi16ELi960ELi960ELi4ELb1ELi14ELb0ELb0ELNS_15WgradSyncMethodE3ENS_16CompileConditionILi1000EEEEEvPT_S6_S6_PKS5_S8_S8_S8_PKfflPfPj)
        /*07e8*/ 	.word	0x00000000


	//----- nvinfo : EIATTR_MIN_STACK_SIZE
	.align		4
.L_337:
        /*07ec*/ 	.byte	0x04, 0x12
        /*07ee*/ 	.short	(.L_339 - .L_338)
	.align		4
.L_338:
        /*07f0*/ 	.word	index@(_ZN13group_norm_v218gn_bwd_cuda_kernelI13__nv_bfloat16Li480ELi2ELi16ELi120ELi256ELb1ELb1ELi16ELi960ELi960ELi4ELb1ELi18ELb0ELb0ELNS_15WgradSyncMethodE3ENS_16CompileConditionILi1000EEEEEvPT_S6_S6_PKS5_S8_S8_S8_PKfflPfPj)
        /*07f4*/ 	.word	0x00000000


	//----- nvinfo : EIATTR_MIN_STACK_SIZE
	.align		4
.L_339:
        /*07f8*/ 	.byte	0x04, 0x12
        /*07fa*/ 	.short	(.L_341 - .L_340)
	.align		4
.L_340:
        /*07fc*/ 	.word	index@(_ZN13group_norm_v214gn_cuda_kernelI13__nv_bfloat16Li480ELi3ELi32ELi60ELi256ELb0ELi2ELi960ELi960ELi4ELb1ELi2ELb0ELb0ENS_16CompileConditionILi1000EEEEEvPT_PKS4_S7_S7_flPfS8_Pj)
        /*0800*/ 	.word	0x00000000


	//----- nvinfo : EIATTR_MIN_STACK_SIZE
	.align		4
.L_341:
        /*0804*/ 	.byte	0x04, 0x12
        /*0806*/ 	.short	(.L_343 - .L_342)
	.align		4
.L_342:
        /*0808*/ 	.word	index@(_ZN13group_norm_v214gn_cuda_kernelI13__nv_bfloat16Li480ELi1ELi32ELi60ELi256ELb0ELi4ELi960ELi960ELi4ELb1ELi2ELb0ELb0ENS_16CompileConditionILi1000EEEEEvPT_PKS4_S7_S7_flPfS8_Pj)
        /*080c*/ 	.word	0x00000000


	//----- nvinfo : EIATTR_MIN_STACK_SIZE
	.align		4
.L_343:
        /*0810*/ 	.byte	0x04, 0x12
        /*0812*/ 	.short	(.L_345 - .L_344)
	.align		4
.L_344:
        /*0814*/ 	.word	index@(_ZN13group_norm_v214gn_cuda_kernelI13__nv_bfloat16Li480ELi3ELi32ELi60ELi256ELb0ELi4ELi960ELi960ELi4ELb1ELi5ELb0ELb0ENS_16CompileConditionILi1000EEEEEvPT_PKS4_S7_S7_flPfS8_Pj)
        /*0818*/ 	.word	0x00000000


	//----- nvinfo : EIATTR_MIN_STACK_SIZE
	.align		4
.L_345:
        /*081c*/ 	.byte	0x04, 0x12
        /*081e*/ 	.short	(.L_347 - .L_346)
	.align		4
.L_346:
        /*0820*/ 	.word	index@(_ZN13group_norm_v214gn_cuda_kernelI13__nv_bfloat16Li480ELi1ELi32ELi60ELi256ELb0ELi8ELi960ELi960ELi4ELb1ELi4ELb0ELb0ENS_16CompileConditionILi1000EEEEEvPT_PKS4_S7_S7_flPfS8_Pj)
        /*0824*/ 	.word	0x00000000


	//----- nvinfo : EIATTR_MIN_STACK_SIZE
	.align		4
.L_347:
        /*0828*/ 	.byte	0x04, 0x12
        /*082a*/ 	.short	(.L_349 - .L_348)
	.align		4
.L_348:
        /*082c*/ 	.word	index@(_ZN13group_norm_v214gn_cuda_kernelI13__nv_bfloat16Li480ELi3ELi32ELi60ELi256ELb0ELi8ELi960ELi960ELi4ELb1ELi10ELb0ELb0ENS_16CompileConditionILi1000EEEEEvPT_PKS4_S7_S7_flPfS8_Pj)
        /*0830*/ 	.word	0x00000000


	//----- nvinfo : EIATTR_MIN_STACK_SIZE
	.align		4
.L_349:
        /*0834*/ 	.byte	0x04, 0x12
        /*0836*/ 	.short	(.L_351 - .L_350)
	.align		4
.L_350:
        /*0838*/ 	.word	index@(_ZN13group_norm_v214gn_cuda_kernelI13__nv_bfloat16Li480ELi1ELi32ELi60ELi256ELb0ELi16ELi960ELi960ELi4ELb1ELi9ELb0ELb0ENS_16CompileConditionILi1000EEEEEvPT_PKS4_S7_S7_flPfS8_Pj)
        /*083c*/ 	.word	0x00000000


	//----- nvinfo : EIATTR_MIN_STACK_SIZE
	.align		4
.L_351:
        /*0840*/ 	.byte	0x04, 0x12
        /*0842*/ 	.short	(.L_353 - .L_352)
	.align		4
.L_352:
        /*0844*/ 	.word	index@(_ZN13group_norm_v214gn_cuda_kernelI13__nv_bfloat16Li480ELi3ELi32ELi60ELi256ELb0ELi16ELi960ELi960ELi4ELb1ELi21ELb0ELb0ENS_16CompileConditionILi1000EEEEEvPT_PKS4_S7_S7_flPfS8_Pj)
        /*0848*/ 	.word	0x00000000


	//----- nvinfo : EIATTR_MIN_STACK_SIZE
	.align		4
.L_353:
        /*084c*/ 	.byte	0x04, 0x12
        /*084e*/ 	.short	(.L_355 - .L_354)
	.align		4
.L_354:
        /*0850*/ 	.word	index@(_ZN13group_norm_v214gn_cuda_kernelI13__nv_bfloat16Li480ELi1ELi32ELi60ELi256ELb0ELi32ELi960ELi960ELi4ELb1ELi18ELb0ELb0ENS_16CompileConditionILi1000EEEEEvPT_PKS4_S7_S7_flPfS8_Pj)
        /*0854*/ 	.word	0x00000000


	//----- nvinfo : EIATTR_MIN_STACK_SIZE
	.align		4
.L_355:
        /*0858*/ 	.byte	0x04, 0x12
        /*085a*/ 	.short	(.L_357 - .L_356)
	.align		4
.L_356:
        /*085c*/ 	.word	index@(_ZN13group_norm_v214gn_cuda_kernelI13__nv_bfloat16Li480ELi2ELi32ELi60ELi256ELb0ELi32ELi960ELi960ELi4ELb1ELi29ELb0ELb0ENS_16CompileConditionILi1000EEEEEvPT_PKS4_S7_S7_flPfS8_Pj)
        /*0860*/ 	.word	0x00000000


	//----- nvinfo : EIATTR_MIN_STACK_SIZE
	.align		4
.L_357:
        /*0864*/ 	.byte	0x04, 0x12
        /*0866*/ 	.short	(.L_359 - .L_358)
	.align		4
.L_358:
        /*0868*/ 	.word	index@(_ZN13group_norm_v214gn_cuda_kernelI13__nv_bfloat16Li480ELi1ELi32ELi60ELi256ELb0ELi64ELi960ELi960ELi4ELb1ELi37ELb0ELb0ENS_16CompileConditionILi1000EEEEEvPT_PKS4_S7_S7_flPfS8_Pj)
        /*086c*/ 	.word	0x00000000


	//----- nvinfo : EIATTR_MIN_STACK_SIZE
	.align		4
.L_359:
        /*0870*/ 	.byte	0x04, 0x12
        /*0872*/ 	.short	(.L_361 - .L_360)
	.align		4
.L_360:
        /*0874*/ 	.word	index@(_ZN13group_norm_v214gn_cuda_kernelI13__nv_bfloat16Li480ELi3ELi16ELi120ELi256ELb1ELi2ELi960ELi960ELi4ELb1ELi2ELb0ELb0ENS_16CompileConditionILi1000EEEEEvPT_PKS4_S7_S7_flPfS8_Pj)
        /*0878*/ 	.word	0x00000000


	//----- nvinfo : EIATTR_MIN_STACK_SIZE
	.align		4
.L_361:
        /*087c*/ 	.byte	0x04, 0x12
        /*087e*/ 	.short	(.L_363 - .L_362)
	.align		4
.L_362:
        /*0880*/ 	.word	index@(_ZN13group_norm_v214gn_cuda_kernelI13__nv_bfloat16Li480ELi1ELi16ELi120ELi256ELb1ELi4ELi960ELi960ELi4ELb1ELi2ELb0ELb0ENS_16CompileConditionILi1000EEEEEvPT_PKS4_S7_S7_flPfS8_Pj)
        /*0884*/ 	.word	0x00000000


	//----- nvinfo : EIATTR_MIN_STACK_SIZE
	.align		4
.L_363:
        /*0888*/ 	.byte	0x04, 0x12
        /*088a*/ 	.short	(.L_365 - .L_364)
	.align		4
.L_364:
        /*088c*/ 	.word	index@(_ZN13group_norm_v214gn_cuda_kernelI13__nv_bfloat16Li480ELi3ELi16ELi120ELi256ELb1ELi4ELi960ELi960ELi4ELb1ELi5ELb0ELb0ENS_16CompileConditionILi1000EEEEEvPT_PKS4_S7_S7_flPfS8_Pj)
        /*0890*/ 	.word	0x00000000


	//----- nvinfo : EIATTR_MIN_STACK_SIZE
	.align		4
.L_365:
        /*0894*/ 	.byte	0x04, 0x12
        /*0896*/ 	.short	(.L_367 - .L_366)
	.align		4
.L_366:
        /*0898*/ 	.word	index@(_ZN13group_norm_v214gn_cuda_kernelI13__nv_bfloat16Li480ELi1ELi16ELi120ELi256ELb1ELi8ELi960ELi960ELi4ELb1ELi4ELb0ELb0ENS_16CompileConditionILi1000EEEEEvPT_PKS4_S7_S7_flPfS8_Pj)
        /*089c*/ 	.word	0x00000000


	//----- nvinfo : EIATTR_MIN_STACK_SIZE
	.align		4
.L_367:
        /*08a0*/ 	.byte	0x04, 0x12
        /*08a2*/ 	.short	(.L_369 - .L_368)
	.align		4
.L_368:
        /*08a4*/ 	.word	index@(_ZN13group_norm_v214gn_cuda_kernelI13__nv_bfloat16Li480ELi3ELi16ELi120ELi256ELb1ELi8ELi960ELi960ELi4ELb1ELi10ELb0ELb0ENS_16CompileConditionILi1000EEEEEvPT_PKS4_S7_S7_flPfS8_Pj)
        /*08a8*/ 	.word	0x00000000


	//----- nvinfo : EIATTR_MIN_STACK_SIZE
	.align		4
.L_369:
        /*08ac*/ 	.byte	0x04, 0x12
        /*08ae*/ 	.short	(.L_371 - .L_370)
	.align		4
.L_370:
        /*08b0*/ 	.word	index@(_ZN13group_norm_v214gn_cuda_kernelI13__nv_bfloat16Li480ELi1ELi16ELi120ELi256ELb1ELi16ELi960ELi960ELi4ELb1ELi9ELb0ELb0ENS_16CompileConditionILi1000EEEEEvPT_PKS4_S7_S7_flPfS8_Pj)
        /*08b4*/ 	.word	0x00000000


	//----- nvinfo : EIATTR_MIN_STACK_SIZE
	.align		4
.L_371:
        /*08b8*/ 	.byte	0x04, 0x12
        /*08ba*/ 	.short	(.L_373 - .L_372)
	.align		4
.L_372:
        /*08bc*/ 	.word	index@(_ZN13group_norm_v214gn_cuda_kernelI13__nv_bfloat16Li480ELi3ELi16ELi120ELi256ELb1ELi16ELi960ELi960ELi4ELb1ELi21ELb0ELb0ENS_16CompileConditionILi1000EEEEEvPT_PKS4_S7_S7_flPfS8_Pj)
        /*08c0*/ 	.word	0x00000000


	//----- nvinfo : EIATTR_MIN_STACK_SIZE
	.align		4
.L_373:
        /*08c4*/ 	.byte	0x04, 0x12
        /*08c6*/ 	.short	(.L_375 - .L_374)
	.align		4
.L_374:
        /*08c8*/ 	.word	index@(_ZN13group_norm_v214gn_cuda_kernelI13__nv_bfloat16Li480ELi1ELi16ELi120ELi256ELb1ELi32ELi960ELi960ELi4ELb1ELi18ELb0ELb0ENS_16CompileConditionILi1000EEEEEvPT_PKS4_S7_S7_flPfS8_Pj)
        /*08cc*/ 	.word	0x00000000


	//----- nvinfo : EIATTR_MIN_STACK_SIZE
	.align		4
.L_375:
        /*08d0*/ 	.byte	0x04, 0x12
        /*08d2*/ 	.short	(.L_377 - .L_376)
	.align		4
.L_376:
        /*08d4*/ 	.word	index@(_ZN13group_norm_v214gn_cuda_kernelI13__nv_bfloat16Li480ELi2ELi16ELi120ELi256ELb1ELi32ELi960ELi960ELi4ELb1ELi29ELb0ELb0ENS_16CompileConditionILi1000EEEEEvPT_PKS4_S7_S7_flPfS8_Pj)
        /*08d8*/ 	.word	0x00000000


	//----- nvinfo : EIATTR_MIN_STACK_SIZE
	.align		4
.L_377:
        /*08dc*/ 	.byte	0x04, 0x12
        /*08de*/ 	.short	(.L_379 - .L_378)
	.align		4
.L_378:
        /*08e0*/ 	.word	index@(_ZN13group_norm_v214gn_cuda_kernelI13__nv_bfloat16Li480ELi1ELi16ELi120ELi256ELb1ELi64ELi960ELi960ELi4ELb1ELi37ELb0ELb0ENS_16CompileConditionILi1000EEEEEvPT_PKS4_S7_S7_flPfS8_Pj)
        /*08e4*/ 	.word	0x00000000


	//----- nvinfo : EIATTR_MIN_STACK_SIZE
	.align		4
.L_379:
        /*08e8*/ 	.byte	0x04, 0x12
        /*08ea*/ 	.short	(.L_381 - .L_380)
	.align		4
.L_380:
        /*08ec*/ 	.word	index@(_ZN13group_norm_v218gn_bwd_cuda_kernelI6__halfLi480ELi3ELi32ELi60ELi256ELb0ELb1ELi2ELi960ELi960ELi4ELb1ELi2ELb0ELb0ELNS_15WgradSyncMethodE3ENS_16CompileConditionILi1000EEEEEvPT_S6_S6_PKS5_S8_S8_S8_PKfflPfPj)
        /*08f0*/ 	.word	0x00000000


	//----- nvinfo : EIATTR_MIN_STACK_SIZE
	.align		4
.L_381:
        /*08f4*/ 	.byte	0x04, 0x12
        /*08f6*/ 	.short	(.L_383 - .L_382)
	.align		4
.L_382:
        /*08f8*/ 	.word	index@(_ZN13group_norm_v218gn_bwd_cuda_kernelI6__halfLi480ELi1ELi32ELi60ELi256ELb0ELb1ELi4ELi960ELi960ELi4ELb1ELi2ELb0ELb0ELNS_15WgradSyncMethodE3ENS_16CompileConditionILi1000EEEEEvPT_S6_S6_PKS5_S8_S8_S8_PKfflPfPj)
        /*08fc*/ 	.word	0x00000000


	//----- nvinfo : EIATTR_MIN_STACK_SIZE
	.align		4
.L_383:
        /*0900*/ 	.byte	0x04, 0x12
        /*0902*/ 	.short	(.L_385 - .L_384)
	.align		4
.L_384:
        /*0904*/ 	.word	index@(_ZN13group_norm_v218gn_bwd_cuda_kernelI6__halfLi480ELi3ELi32ELi60ELi256ELb0ELb1ELi4ELi960ELi960ELi4ELb1ELi4ELb0ELb0ELNS_15WgradSyncMethodE3ENS_16CompileConditionILi1000EEEEEvPT_S6_S6_PKS5_S8_S8_S8_PKfflPfPj)
        /*0908*/ 	.word	0x00000000


	//----- nvinfo : EIATTR_MIN_STACK_SIZE
	.align		4
.L_385:
        /*090c*/ 	.byte	0x04, 0x12
        /*090e*/ 	.short	(.L_387 - .L_386)
	.align		4
.L_386:
        /*0910*/ 	.word	index@(_ZN13group_norm_v218gn_bwd_cuda_kernelI6__halfLi480ELi1ELi32ELi60ELi256ELb0ELb1ELi8ELi960ELi960ELi4ELb1ELi4ELb0ELb0ELNS_15WgradSyncMethodE3ENS_16CompileConditionILi1000EEEEEvPT_S6_S6_PKS5_S8_S8_S8_PKfflPfPj)
        /*0914*/ 	.word	0x00000000


	//----- nvinfo : EIATTR_MIN_STACK_SIZE
	.align		4
.L_387:
        /*0918*/ 	.byte	0x04, 0x12
        /*091a*/ 	.short	(.L_389 - .L_388)
	.align		4
.L_388:
        /*091c*/ 	.word	index@(_ZN13group_norm_v218gn_bwd_cuda_kernelI6__halfLi480ELi3ELi32ELi60ELi256ELb0ELb1ELi8ELi960ELi960ELi4ELb1ELi10ELb0ELb0ELNS_15WgradSyncMethodE3ENS_16CompileConditionILi1000EEEEEvPT_S6_S6_PKS5_S8_S8_S8_PKfflPfPj)
        /*0920*/ 	.word	0x00000000


	//----- nvinfo : EIATTR_MIN_STACK_SIZE
	.align		4
.L_389:
        /*0924*/ 	.byte	0x04, 0x12
        /*0926*/ 	.short	(.L_391 - .L_390)
	.align		4
.L_390:
        /*0928*/ 	.word	index@(_ZN13group_norm_v218gn_bwd_cuda_kernelI6__halfLi480ELi1ELi32ELi60ELi256ELb0ELb1ELi16ELi960ELi960ELi4ELb1ELi8ELb0ELb0ELNS_15WgradSyncMethodE3ENS_16CompileConditionILi1000EEEEEvPT_S6_S6_PKS5_S8_S8_S8_PKfflPfPj)
        /*092c*/ 	.word	0x00000000


	//----- nvinfo : EIATTR_MIN_STACK_SIZE
	.align		4
.L_391:
        /*0930*/ 	.byte	0x04, 0x12
        /*0932*/ 	.short	(.L_393 - .L_392)
	.align		4
.L_392:
        /*0934*/ 	.word	index@(_ZN13group_norm_v218gn_bwd_cuda_kernelI6__halfLi480ELi1ELi32ELi60ELi256ELb0ELb1ELi32ELi960ELi960ELi4ELb1ELi18ELb0ELb0ELNS_15WgradSyncMethodE3ENS_16CompileConditionILi1000EEEEEvPT_S6_S6_PKS5_S8_S8_S8_PKfflPfPj)
        /*0938*/ 	.word	0x00000000


	//----- nvinfo : EIATTR_MIN_STACK_SIZE
	.align		4
.L_393:
        /*093c*/ 	.byte	0x04, 0x12
        /*093e*/ 	.short	(.L_395 - .L_394)
	.align		4
.L_394:
        /*0940*/ 	.word	index@(_ZN13group_norm_v218gn_bwd_cuda_kernelI6__halfLi480ELi2ELi32ELi60ELi256ELb0ELb1ELi16ELi960ELi960ELi4ELb1ELi14ELb0ELb0ELNS_15WgradSyncMethodE3ENS_16CompileConditionILi1000EEEEEvPT_S6_S6_PKS5_S8_S8_S8_PKfflPfPj)
        /*0944*/ 	.word	0x00000000


	//----- nvinfo : EIATTR_MIN_STACK_SIZE
	.align		4
.L_395:
        /*0948*/ 	.byte	0x04, 0x12
        /*094a*/ 	.short	(.L_397 - .L_396)
	.align		4
.L_396:
        /*094c*/ 	.word	index@(_ZN13group_norm_v218gn_bwd_cuda_kernelI6__halfLi480ELi2ELi32ELi60ELi256ELb0ELb1ELi16ELi960ELi960ELi4ELb1ELi18ELb0ELb0ELNS_15WgradSyncMethodE3ENS_16CompileConditionILi1000EEEEEvPT_S6_S6_PKS5_S8_S8_S8_PKfflPfPj)
        /*0950*/ 	.word	0x00000000


	//----- nvinfo : EIATTR_MIN_STACK_SIZE
	.align		4
.L_397:
        /*0954*/ 	.byte	0x04, 0x12
        /*0956*/ 	.short	(.L_399 - .L_398)
	.align		4
.L_398:
        /*0958*/ 	.word	index@(_ZN13group_norm_v218gn_bwd_cuda_kernelI6__halfLi480ELi3ELi16ELi120ELi256ELb1ELb1ELi2ELi960ELi960ELi4ELb1ELi2ELb0ELb0ELNS_15WgradSyncMethodE3ENS_16CompileConditionILi1000EEEEEvPT_S6_S6_PKS5_S8_S8_S8_PKfflPfPj)
        /*095c*/ 	.word	0x00000000


	//----- nvinfo : EIATTR_MIN_STACK_SIZE
	.align		4
.L_399:
        /*0960*/ 	.byte	0x04, 0x12
        /*0962*/ 	.short	(.L_401 - .L_400)
	.align		4
.L_400:
        /*0964*/ 	.word	index@(_ZN13group_norm_v218gn_bwd_cuda_kernelI6__halfLi480ELi1ELi16ELi120ELi256ELb1ELb1ELi4ELi960ELi960ELi4ELb1ELi2ELb0ELb0ELNS_15WgradSyncMethodE3ENS_16CompileConditionILi1000EEEEEvPT_S6_S6_PKS5_S8_S8_S8_PKfflPfPj)
        /*0968*/ 	.word	0x00000000


	//----- nvinfo : EIATTR_MIN_STACK_SIZE
	.align		4
.L_401:
        /*096c*/ 	.byte	0x04, 0x12
        /*096e*/ 	.short	(.L_403 - .L_402)
	.align		4
.L_402:
        /*0970*/ 	.word	index@(_ZN13group_norm_v218gn_bwd_cuda_kernelI6__halfLi480ELi3ELi16ELi120ELi256ELb1ELb1ELi4ELi960ELi960ELi4ELb1ELi4ELb0ELb0ELNS_15WgradSyncMethodE3ENS_16CompileConditionILi1000EEEEEvPT_S6_S6_PKS5_S8_S8_S8_PKfflPfPj)
        /*0974*/ 	.word	0x00000000


	//----- nvinfo : EIATTR_MIN_STACK_SIZE
	.align		4
.L_403:
        /*0978*/ 	.byte	0x04, 0x12
        /*097a*/ 	.short	(.L_405 - .L_404)
	.align		4
.L_404:
        /*097c*/ 	.word	index@(_ZN13group_norm_v218gn_bwd_cuda_kernelI6__halfLi480ELi1ELi16ELi120ELi256ELb1ELb1ELi8ELi960ELi960ELi4ELb1ELi4ELb0ELb0ELNS_15WgradSyncMethodE3ENS_16CompileConditionILi1000EEEEEvPT_S6_S6_PKS5_S8_S8_S8_PKfflPfPj)
        /*0980*/ 	.word	0x00000000


	//----- nvinfo : EIATTR_MIN_STACK_SIZE
	.align		4
.L_405:
        /*0984*/ 	.byte	0x04, 0x12
        /*0986*/ 	.short	(.L_407 - .L_406)
	.align		4
.L_406:
        /*0988*/ 	.word	index@(_ZN13group_norm_v218gn_bwd_cuda_kernelI6__halfLi480ELi3ELi16ELi120ELi256ELb1ELb1ELi8ELi960ELi960ELi4ELb1ELi10ELb0ELb0ELNS_15WgradSyncMethodE3ENS_16CompileConditionILi1000EEEEEvPT_S6_S6_PKS5_S8_S8_S8_PKfflPfPj)
        /*098c*/ 	.word	0x00000000


	//----- nvinfo : EIATTR_MIN_STACK_SIZE
	.align		4
.L_407:
        /*0990*/ 	.byte	0x04, 0x12
        /*0992*/ 	.short	(.L_409 - .L_408)
	.align		4
.L_408:
        /*0994*/ 	.word	index@(_ZN13group_norm_v218gn_bwd_cuda_kernelI6__halfLi480ELi1ELi16ELi120ELi256ELb1ELb1ELi16ELi960ELi960ELi4ELb1ELi8ELb0ELb0ELNS_15WgradSyncMethodE3ENS_16CompileConditionILi1000EEEEEvPT_S6_S6_PKS5_S8_S8_S8_PKfflPfPj)
        /*0998*/ 	.word	0x00000000


	//----- nvinfo : EIATTR_MIN_STACK_SIZE
	.align		4
.L_409:
        /*099c*/ 	.byte	0x04, 0x12
        /*099e*/ 	.short	(.L_411 - .L_410)
	.align		4
.L_410:
        /*09a0*/ 	.word	index@(_ZN13group_norm_v218gn_bwd_cuda_kernelI6__halfLi480ELi1ELi16ELi120ELi256ELb1ELb1ELi32ELi960ELi960ELi4ELb1ELi18ELb0ELb0ELNS_15WgradSyncMethodE3ENS_16CompileConditionILi1000EEEEEvPT_S6_S6_PKS5_S8_S8_S8_PKfflPfPj)
        /*09a4*/ 	.word	0x00000000


	//----- nvinfo : EIATTR_MIN_STACK_SIZE
	.align		4
.L_411:
        /*09a8*/ 	.byte	0x04, 0x12
        /*09aa*/ 	.short	(.L_413 - .L_412)
	.align		4
.L_412:
        /*09ac*/ 	.word	index@(_ZN13group_norm_v218gn_bwd_cuda_kernelI6__halfLi480ELi2ELi16ELi120ELi256ELb1ELb1ELi16ELi960ELi960ELi4ELb1ELi14ELb0ELb0ELNS_15WgradSyncMethodE3ENS_16CompileConditionILi1000EEEEEvPT_S6_S6_PKS5_S8_S8_S8_PKfflPfPj)
        /*09b0*/ 	.word	0x00000000


	//----- nvinfo : EIATTR_MIN_STACK_SIZE
	.align		4
.L_413:
        /*09b4*/ 	.byte	0x04, 0x12
        /*09b6*/ 	.short	(.L_415 - .L_414)
	.align		4
.L_414:
        /*09b8*/ 	.word	index@(_ZN13group_norm_v218gn_bwd_cuda_kernelI6__halfLi480ELi2ELi16ELi120ELi256ELb1ELb1ELi16ELi960ELi960ELi4ELb1ELi18ELb0ELb0ELNS_15WgradSyncMethodE3ENS_16CompileConditionILi1000EEEEEvPT_S6_S6_PKS5_S8_S8_S8_PKfflPfPj)
        /*09bc*/ 	.word	0x00000000


	//----- nvinfo : EIATTR_MIN_STACK_SIZE
	.align		4
.L_415:
        /*09c0*/ 	.byte	0x04, 0x12
        /*09c2*/ 	.short	(.L_417 - .L_416)
	.align		4
.L_416:
        /*09c4*/ 	.word	index@(_ZN13group_norm_v214gn_cuda_kernelI6__halfLi480ELi3ELi32ELi60ELi256ELb0ELi2ELi960ELi960ELi4ELb1ELi2ELb0ELb0ENS_16CompileConditionILi1000EEEEEvPT_PKS4_S7_S7_flPfS8_Pj)
        /*09c8*/ 	.word	0x00000000


	//----- nvinfo : EIATTR_MIN_STACK_SIZE
	.align		4
.L_417:
        /*09cc*/ 	.byte	0x04, 0x12
        /*09ce*/ 	.short	(.L_419 - .L_418)
	.align		4
.L_418:
        /*09d0*/ 	.word	index@(_ZN13group_norm_v214gn_cuda_kernelI6__halfLi480ELi1ELi32ELi60ELi256ELb0ELi4ELi960ELi960ELi4ELb1ELi2ELb0ELb0ENS_16CompileConditionILi1000EEEEEvPT_PKS4_S7_S7_flPfS8_Pj)
        /*09d4*/ 	.word	0x00000000


	//----- nvinfo : EIATTR_MIN_STACK_SIZE
	.align		4
.L_419:
        /*09d8*/ 	.byte	0x04, 0x12
        /*09da*/ 	.short	(.L_421 - .L_420)
	.align		4
.L_420:
        /*09dc*/ 	.word	index@(_ZN13group_norm_v214gn_cuda_kernelI6__halfLi480ELi3ELi32ELi60ELi256ELb0ELi4ELi960ELi960ELi4ELb1ELi5ELb0ELb0ENS_16CompileConditionILi1000EEEEEvPT_PKS4_S7_S7_flPfS8_Pj)
        /*09e0*/ 	.word	0x00000000


	//----- nvinfo : EIATTR_MIN_STACK_SIZE
	.align		4
.L_421:
        /*09e4*/ 	.byte	0x04, 0x12
        /*09e6*/ 	.short	(.L_423 - .L_422)
	.align		4
.L_422:
        /*09e8*/ 	.word	index@(_ZN13group_norm_v214gn_cuda_kernelI6__halfLi480ELi1ELi32ELi60ELi256ELb0ELi8ELi960ELi960ELi4ELb1ELi4ELb0ELb0ENS_16CompileConditionILi1000EEEEEvPT_PKS4_S7_S7_flPfS8_Pj)
        /*09ec*/ 	.word	0x00000000


	//----- nvinfo : EIATTR_MIN_STACK_SIZE
	.align		4
.L_423:
        /*09f0*/ 	.byte	0x04, 0x12
        /*09f2*/ 	.short	(.L_425 - .L_424)
	.align		4
.L_424:
        /*09f4*/ 	.word	index@(_ZN13group_norm_v214gn_cuda_kernelI6__halfLi480ELi3ELi32ELi60ELi256ELb0ELi8ELi960ELi960ELi4ELb1ELi10ELb0ELb0ENS_16CompileConditionILi1000EEEEEvPT_PKS4_S7_S7_flPfS8_Pj)
        /*09f8*/ 	.word	0x00000000


	//----- nvinfo : EIATTR_MIN_STACK_SIZE
	.align		4
.L_425:
        /*09fc*/ 	.byte	0x04, 0x12
        /*09fe*/ 	.short	(.L_427 - .L_426)
	.align		4
.L_426:
        /*0a00*/ 	.word	index@(_ZN13group_norm_v214gn_cuda_kernelI6__halfLi480ELi1ELi32ELi60ELi256ELb0ELi16ELi960ELi960ELi4ELb1ELi9ELb0ELb0ENS_16CompileConditionILi1000EEEEEvPT_PKS4_S7_S7_flPfS8_Pj)
        /*0a04*/ 	.word	0x00000000


	//----- nvinfo : EIATTR_MIN_STACK_SIZE
	.align		4
.L_427:
        /*0a08*/ 	.byte	0x04, 0x12
        /*0a0a*/ 	.short	(.L_429 - .L_428)
	.align		4
.L_428:
        /*0a0c*/ 	.word	index@(_ZN13group_norm_v214gn_cuda_kernelI6__halfLi480ELi3ELi32ELi60ELi256ELb0ELi16ELi960ELi960ELi4ELb1ELi21ELb0ELb0ENS_16CompileConditionILi1000EEEEEvPT_PKS4_S7_S7_flPfS8_Pj)
        /*0a10*/ 	.word	0x00000000


	//----- nvinfo : EIATTR_MIN_STACK_SIZE
	.align		4
.L_429:
        /*0a14*/ 	.byte	0x04, 0x12
        /*0a16*/ 	.short	(.L_431 - .L_430)
	.align		4
.L_430:
        /*0a18*/ 	.word	index@(_ZN13group_norm_v214gn_cuda_kernelI6__halfLi480ELi1ELi32ELi60ELi256ELb0ELi32ELi960ELi960ELi4ELb1ELi18ELb0ELb0ENS_16CompileConditionILi1000EEEEEvPT_PKS4_S7_S7_flPfS8_Pj)
        /*0a1c*/ 	.word	0x00000000


	//----- nvinfo : EIATTR_MIN_STACK_SIZE
	.align		4
.L_431:
        /*0a20*/ 	.byte	0x04, 0x12
        /*0a22*/ 	.short	(.L_433 - .L_432)
	.align		4
.L_432:
        /*0a24*/ 	.word	index@(_ZN13group_norm_v214gn_cuda_kernelI6__halfLi480ELi2ELi32ELi60ELi256ELb0ELi32ELi960ELi960ELi4ELb1ELi29ELb0ELb0ENS_16CompileConditionILi1000EEEEEvPT_PKS4_S7_S7_flPfS8_Pj)
        /*0a28*/ 	.word	0x00000000


	//----- nvinfo : EIATTR_MIN_STACK_SIZE
	.align		4
.L_433:
        /*0a2c*/ 	.byte	0x04, 0x12
        /*0a2e*/ 	.short	(.L_435 - .L_434)
	.align		4
.L_434:
        /*0a30*/ 	.word	index@(_ZN13group_norm_v214gn_cuda_kernelI6__halfLi480ELi1ELi32ELi60ELi256ELb0ELi64ELi960ELi960ELi4ELb1ELi37ELb0ELb0ENS_16CompileConditionILi1000EEEEEvPT_PKS4_S7_S7_flPfS8_Pj)
        /*0a34*/ 	.word	0x00000000


	//----- nvinfo : EIATTR_MIN_STACK_SIZE
	.align		4
.L_435:
        /*0a38*/ 	.byte	0x04, 0x12
        /*0a3a*/ 	.short	(.L_437 - .L_436)
	.align		4
.L_436:
        /*0a3c*/ 	.word	index@(_ZN13group_norm_v214gn_cuda_kernelI6__halfLi480ELi3ELi16ELi120ELi256ELb1ELi2ELi960ELi960ELi4ELb1ELi2ELb0ELb0ENS_16CompileConditionILi1000EEEEEvPT_PKS4_S7_S7_flPfS8_Pj)
        /*0a40*/ 	.word	0x00000000


	//----- nvinfo : EIATTR_MIN_STACK_SIZE
	.align		4
.L_437:
        /*0a44*/ 	.byte	0x04, 0x12
        /*0a46*/ 	.short	(.L_439 - .L_438)
	.align		4
.L_438:
        /*0a48*/ 	.word	index@(_ZN13group_norm_v214gn_cuda_kernelI6__halfLi480ELi1ELi16ELi120ELi256ELb1ELi4ELi960ELi960ELi4ELb1ELi2ELb0ELb0ENS_16CompileConditionILi1000EEEEEvPT_PKS4_S7_S7_flPfS8_Pj)
        /*0a4c*/ 	.word	0x00000000


	//----- nvinfo : EIATTR_MIN_STACK_SIZE
	.align		4
.L_439:
        /*0a50*/ 	.byte	0x04, 0x12
        /*0a52*/ 	.short	(.L_441 - .L_440)
	.align		4
.L_440:
        /*0a54*/ 	.word	index@(_ZN13group_norm_v214gn_cuda_kernelI6__halfLi480ELi3ELi16ELi120ELi256ELb1ELi4ELi960ELi960ELi4ELb1ELi5ELb0ELb0ENS_16CompileConditionILi1000EEEEEvPT_PKS4_S7_S7_flPfS8_Pj)
        /*0a58*/ 	.word	0x00000000


	//----- nvinfo : EIATTR_MIN_STACK_SIZE
	.align		4
.L_441:
        /*0a5c*/ 	.byte	0x04, 0x12
        /*0a5e*/ 	.short	(.L_443 - .L_442)
	.align		4
.L_442:
        /*0a60*/ 	.word	index@(_ZN13group_norm_v214gn_cuda_kernelI6__halfLi480ELi1ELi16ELi120ELi256ELb1ELi8ELi960ELi960ELi4ELb1ELi4ELb0ELb0ENS_16CompileConditionILi1000EEEEEvPT_PKS4_S7_S7_flPfS8_Pj)
        /*0a64*/ 	.word	0x00000000


	//----- nvinfo : EIATTR_MIN_STACK_SIZE
	.align		4
.L_443:
        /*0a68*/ 	.byte	0x04, 0x12
        /*0a6a*/ 	.short	(.L_445 - .L_444)
	.align		4
.L_444:
        /*0a6c*/ 	.word	index@(_ZN13group_norm_v214gn_cuda_kernelI6__halfLi480ELi3ELi16ELi120ELi256ELb1ELi8ELi960ELi960ELi4ELb1ELi10ELb0ELb0ENS_16CompileConditionILi1000EEEEEvPT_PKS4_S7_S7_flPfS8_Pj)
        /*0a70*/ 	.word	0x00000000


	//----- nvinfo : EIATTR_MIN_STACK_SIZE
	.align		4
.L_445:
        /*0a74*/ 	.byte	0x04, 0x12
        /*0a76*/ 	.short	(.L_447 - .L_446)
	.align		4
.L_446:
        /*0a78*/ 	.word	index@(_ZN13group_norm_v214gn_cuda_kernelI6__halfLi480ELi1ELi16ELi120ELi256ELb1ELi16ELi960ELi960ELi4ELb1ELi9ELb0ELb0ENS_16CompileConditionILi1000EEEEEvPT_PKS4_S7_S7_flPfS8_Pj)
        /*0a7c*/ 	.word	0x00000000


	//----- nvinfo : EIATTR_MIN_STACK_SIZE
	.align		4
.L_447:
        /*0a80*/ 	.byte	0x04, 0x12
        /*0a82*/ 	.short	(.L_449 - .L_448)
	.align		4
.L_448:
        /*0a84*/ 	.word	index@(_ZN13group_norm_v214gn_cuda_kernelI6__halfLi480ELi3ELi16ELi120ELi256ELb1ELi16ELi960ELi960ELi4ELb1ELi21ELb0ELb0ENS_16CompileConditionILi1000EEEEEvPT_PKS4_S7_S7_flPfS8_Pj)
        /*0a88*/ 	.word	0x00000000


	//----- nvinfo : EIATTR_MIN_STACK_SIZE
	.align		4
.L_449:
        /*0a8c*/ 	.byte	0x04, 0x12
        /*0a8e*/ 	.short	(.L_451 - .L_450)
	.align		4
.L_450:
        /*0a90*/ 	.word	index@(_ZN13group_norm_v214gn_cuda_kernelI6__halfLi480ELi1ELi16ELi120ELi256ELb1ELi32ELi960ELi960ELi4ELb1ELi18ELb0ELb0ENS_16CompileConditionILi1000EEEEEvPT_PKS4_S7_S7_flPfS8_Pj)
        /*0a94*/ 	.word	0x00000000


	//----- nvinfo : EIATTR_MIN_STACK_SIZE
	.align		4
.L_451:
        /*0a98*/ 	.byte	0x04, 0x12
        /*0a9a*/ 	.short	(.L_453 - .L_452)
	.align		4
.L_452:
        /*0a9c*/ 	.word	index@(_ZN13group_norm_v214gn_cuda_kernelI6__halfLi480ELi2ELi16ELi120ELi256ELb1ELi32ELi960ELi960ELi4ELb1ELi29ELb0ELb0ENS_16CompileConditionILi1000EEEEEvPT_PKS4_S7_S7_flPfS8_Pj)
        /*0aa0*/ 	.word	0x00000000


	//----- nvinfo : EIATTR_MIN_STACK_SIZE
	.align		4
.L_453:
        /*0aa4*/ 	.byte	0x04, 0x12
        /*0aa6*/ 	.short	(.L_455 - .L_454)
	.align		4
.L_454:
        /*0aa8*/ 	.word	index@(_ZN13group_norm_v214gn_cuda_kernelI6__halfLi480ELi1ELi16ELi120ELi256ELb1ELi64ELi960ELi960ELi4ELb1ELi37ELb0ELb0ENS_16CompileConditionILi1000EEEEEvPT_PKS4_S7_S7_flPfS8_Pj)
        /*0aac*/ 	.word	0x00000000
.L_455:


//--------------------- .nv.compat                --------------------------
	.section	.nv.compat,"",@"SHT_CUDA_COMPAT_INFO"
	.align	4
        /*0000*/ 	.byte	0x02, 0x09, 0x01, 0x00, 0x02, 0x02, 0x01, 0x00, 0x02, 0x05, 0x05, 0x00, 0x03, 0x07, 0x01, 0x01
        /*0010*/ 	.byte	0x02, 0x03, 0x00, 0x00, 0x02, 0x06, 0x01, 0x00, 0x04, 0x0b, 0x08, 0x00, 0x00, 0x00, 0x00, 0x00
        /*0020*/ 	.byte	0x00, 0x00, 0x00, 0x00


//--------------------- .nv.info._ZN13group_norm_v218gn_bwd_cuda_kernelI13__nv_bfloat16Li480ELi3ELi32ELi60ELi256ELb0ELb1ELi2ELi960ELi960ELi4ELb1ELi2ELb0ELb0ELNS_15WgradSyncMethodE3ENS_16CompileConditionILi1000EEEEEvPT_S6_S6_PKS5_S8_S8_S8_PKfflPfPj --------------------------
	.section	.nv.info._ZN13group_norm_v218gn_bwd_cuda_kernelI13__nv_bfloat16Li480ELi3ELi32ELi60ELi256ELb0ELb1ELi2ELi960ELi960ELi4ELb1ELi2ELb0ELb0ELNS_15WgradSyncMethodE3ENS_16CompileConditionILi1000EEEEEvPT_S6_S6_PKS5_S8_S8_S8_PKfflPfPj,"",@"SHT_CUDA_INFO"
	.sectionflags	@""
	.align	4


	//----- nvinfo : EIATTR_CUDA_API_VERSION
	.align		4
        /*0000*/ 	.byte	0x04, 0x37
        /*0002*/ 	.short	(.L_457 - .L_456)
.L_456:
        /*0004*/ 	.word	0x00000082


	//----- nvinfo : EIATTR_KPARAM_INFO
	.align		4
.L_457:
        /*0008*/ 	.byte	0x04, 0x17
        /*000a*/ 	.short	(.L_459 - .L_458)
.L_458:
        /*000c*/ 	.word	0x00000000
        /*0010*/ 	.short	0x000b
        /*0012*/ 	.short	0x0058
        /*0014*/ 	.byte	0x00, 0xf5, 0x21, 0x00


	//----- nvinfo : EIATTR_KPARAM_INFO
	.align		4
.L_459:
        /*0018*/ 	.byte	0x04, 0x17
        /*001a*/ 	.short	(.L_461 - .L_460)
.L_460:
        /*001c*/ 	.word	0x00000000
        /*0020*/ 	.short	0x000a
        /*0022*/ 	.short	0x0050
        /*0024*/ 	.byte	0x00, 0xf5, 0x21, 0x00


	//----- nvinfo : EIATTR_KPARAM_INFO
	.align		4
.L_461:
        /*0028*/ 	.byte	0x04, 0x17
        /*002a*/ 	.short	(.L_463 - .L_462)
.L_462:
        /*002c*/ 	.word	0x00000000
        /*0030*/ 	.short	0x0009
        /*0032*/ 	.short	0x0048
        /*0034*/ 	.byte	0x00, 0xf0, 0x21, 0x00


	//----- nvinfo : EIATTR_KPARAM_INFO
	.align		4
.L_463:
        /*0038*/ 	.byte	0x04, 0x17
        /*003a*/ 	.short	(.L_465 - .L_464)
.L_464:
        /*003c*/ 	.word	0x00000000
        /*0040*/ 	.short	0x0008
        /*0042*/ 	.short	0x0040
        /*0044*/ 	.byte	0x00, 0xf0, 0x11, 0x00


	//----- nvinfo : EIATTR_KPARAM_INFO
	.align		4
.L_465:
        /*0048*/ 	.byte	0x04, 0x17
        /*004a*/ 	.short	(.L_467 - .L_466)
.L_466:
        /*004c*/ 	.word	0x00000000
        /*0050*/ 	.short	0x0007
        /*0052*/ 	.short	0x0038
        /*0054*/ 	.byte	0x00, 0xf5, 0x21, 0x00


	//----- nvinfo : EIATTR_KPARAM_INFO
	.align		4
.L_467:
        /*0058*/ 	.byte	0x04, 0x17
        /*005a*/ 	.short	(.L_469 - .L_468)
.L_468:
        /*005c*/ 	.word	0x00000000
        /*0060*/ 	.short	0x0006
        /*0062*/ 	.short	0x0030
        /*0064*/ 	.byte	0x00, 0xf5, 0x21, 0x00


	//----- nvinfo : EIATTR_KPARAM_INFO
	.align		4
.L_469:
        /*0068*/ 	.byte	0x04, 0x17
        /*006a*/ 	.short	(.L_471 - .L_470)
.L_470:
        /*006c*/ 	.word	0x00000000
        /*0070*/ 	.short	0x0005
        /*0072*/ 	.short	0x0028
        /*0074*/ 	.byte	0x00, 0xf5, 0x21, 0x00


	//----- nvinfo : EIATTR_KPARAM_INFO
	.align		4
.L_471:
        /*0078*/ 	.byte	0x04, 0x17
        /*007a*/ 	.short	(.L_473 - .L_472)
.L_472:
        /*007c*/ 	.word	0x00000000
        /*0080*/ 	.short	0x0004
        /*0082*/ 	.short	0x0020
        /*0084*/ 	.byte	0x00, 0xf5, 0x21, 0x00


	//----- nvinfo : EIATTR_KPARAM_INFO
	.align		4
.L_473:
        /*0088*/ 	.byte	0x04, 0x17
        /*008a*/ 	.short	(.L_475 - .L_474)
.L_474:
        /*008c*/ 	.word	0x00000000
        /*0090*/ 	.short	0x0003
        /*0092*/ 	.short	0x0018
        /*0094*/ 	.byte	0x00, 0xf5, 0x21, 0x00


	//----- nvinfo : EIATTR_KPARAM_INFO
	.align		4
.L_475:
        /*0098*/ 	.byte	0x04, 0x17
        /*009a*/ 	.short	(.L_477 - .L_476)
.L_476:
        /*009c*/ 	.word	0x00000000
        /*00a0*/ 	.short	0x0002
        /*00a2*/ 	.short	0x0010
        /*00a4*/ 	.byte	0x00, 0xf5, 0x21, 0x00


	//----- nvinfo : EIATTR_KPARAM_INFO
	.align		4
.L_477:
        /*00a8*/ 	.byte	0x04, 0x17
        /*00aa*/ 	.short	(.L_479 - .L_478)
.L_478:
        /*00ac*/ 	.word	0x00000000
        /*00b0*/ 	.short	0x0001
        /*00b2*/ 	.short	0x0008
        /*00b4*/ 	.byte	0x00, 0xf5, 0x21, 0x00


	//----- nvinfo : EIATTR_KPARAM_INFO
	.align		4
.L_479:
        /*00b8*/ 	.byte	0x04, 0x17
        /*00ba*/ 	.short	(.L_481 - .L_480)
.L_480:
        /*00bc*/ 	.word	0x00000000
        /*00c0*/ 	.short	0x0000
        /*00c2*/ 	.short	0x0000
        /*00c4*/ 	.byte	0x00, 0xf5, 0x21, 0x00


	//----- nvinfo : EIATTR_SPARSE_MMA_MASK
	.align		4
.L_481:
        /*00c8*/ 	.byte	0x03, 0x50
        /*00ca*/ 	.short	0x0000


	//----- nvinfo : EIATTR_MAXREG_COUNT
	.align		4
        /*00cc*/ 	.byte	0x03, 0x1b
        /*00ce*/ 	.short	0x0028


	//----- nvinfo : EIATTR_MERCURY_ISA_VERSION
	.align		4
        /*00d0*/ 	.byte	0x03, 0x5f
        /*00d2*/ 	.short	0x0101


	//----- nvinfo : EIATTR_VRC_CTA_INIT_COUNT
	.align		4
        /*00d4*/ 	.byte	0x02, 0x4a
	.zero		1
	.zero		1


	//----- nvinfo : EIATTR_EXIT_INSTR_OFFSETS
	.align		4
        /*00d8*/ 	.byte	0x04, 0x1c
        /*00da*/ 	.short	(.L_483 - .L_482)


	//   ....[0]....
.L_482:
        /*00dc*/ 	.word	0x00000010


	//----- nvinfo : EIATTR_MAX_THREADS
	.align		4
.L_483:
        /*00e0*/ 	.byte	0x04, 0x05
        /*00e2*/ 	.short	(.L_485 - .L_484)
.L_484:
        /*00e4*/ 	.word	0x000001e0
        /*00e8*/ 	.word	0x00000001
        /*00ec*/ 	.word	0x00000001


	//----- nvinfo : EIATTR_CBANK_PARAM_SIZE
	.align		4
.L_485:
        /*00f0*/ 	.byte	0x03, 0x19
        /*00f2*/ 	.short	0x0060


	//----- nvinfo : EIATTR_PARAM_CBANK
	.align		4
        /*00f4*/ 	.byte	0x04, 0x0a
        /*00f6*/ 	.short	(.L_487 - .L_486)
	.align		4
.L_486:
        /*00f8*/ 	.word	index@(.nv.constant0._ZN13group_norm_v218gn_bwd_cuda_kernelI13__nv_bfloat16Li480ELi3ELi32ELi60ELi256ELb0ELb1ELi2ELi960ELi960ELi4ELb1ELi2ELb0ELb0ELNS_15WgradSyncMethodE3ENS_16CompileConditionILi1000EEEEEvPT_S6_S6_PKS5_S8_S8_S8_PKfflPfPj)
        /*00fc*/ 	.short	0x0380
        /*00fe*/ 	.short	0x0060


	//----- nvinfo : EIATTR_SW_WAR
	.align		4
.L_487:
        /*0100*/ 	.byte	0x04, 0x36
        /*0102*/ 	.short	(.L_489 - .L_488)
.L_488:
        /*0104*/ 	.word	0x00000008
.L_489:


//--------------------- .nv.info._ZN13group_norm_v218gn_bwd_cuda_kernelI13__nv_bfloat16Li480ELi1ELi32ELi60ELi256ELb0ELb1ELi4ELi960ELi960ELi4ELb1ELi2ELb0ELb0ELNS_15WgradSyncMethodE3ENS_16CompileConditionILi1000EEEEEvPT_S6_S6_PKS5_S8_S8_S8_PKfflPfPj --------------------------
	.section	.nv.info._ZN13group_norm_v218gn_bwd_cuda_kernelI13__nv_bfloat16Li480ELi1ELi32ELi60ELi256ELb0ELb1ELi4ELi960ELi960ELi4ELb1ELi2ELb0ELb0ELNS_15WgradSyncMethodE3ENS_16CompileConditionILi1000EEEEEvPT_S6_S6_PKS5_S8_S8_S8_PKfflPfPj,"",@"SHT_CUDA_INFO"
	.sectionflags	@""
	.align	4


	//----- nvinfo : EIATTR_CUDA_API_VERSION
	.align		4
        /*0000*/ 	.byte	0x04, 0x37
        /*0002*/ 	.short	(.L_491 - .L_490)
.L_490:
        /*0004*/ 	.word	0x00000082


	//----- nvinfo : EIATTR_KPARAM_INFO
	.align		4
.L_491:
        /*0008*/ 	.byte	0x04, 0x17
        /*000a*/ 	.short	(.L_493 - .L_492)
.L_492:
        /*000c*/ 	.word	0x00000000
        /*0010*/ 	.short	0x000b
        /*0012*/ 	.short	0x0058
        /*0014*/ 	.byte	0x00, 0xf5, 0x21, 0x00


	//----- nvinfo : EIATTR_KPARAM_INFO
	.align		4
.L_493:
        /*0018*/ 	.byte	0x04, 0x17
        /*001a*/ 	.short	(.L_495 - .L_494)
.L_494:
        /*001c*/ 	.word	0x00000000
        /*0020*/ 	.short	0x000a
        /*0022*/ 	.short	0x0050
        /*0024*/ 	.byte	0x00, 0xf5, 0x21, 0x00


	//----- nvinfo : EIATTR_KPARAM_INFO
	.align		4
.L_495:
        /*0028*/ 	.byte	0x04, 0x17
        /*002a*/ 	.short	(.L_497 - .L_496)
.L_496:
        /*002c*/ 	.word	0x00000000
        /*0030*/ 	.short	0x0009
        /*0032*/ 	.short	0x0048
        /*0034*/ 	.byte	0x00, 0xf0, 0x21, 0x00


	//----- nvinfo : EIATTR_KPARAM_INFO
	.align		4
.L_497:
        /*0038*/ 	.byte	0x04, 0x17
        /*003a*/ 	.short	(.L_499 - .L_498)
.L_498:
        /*003c*/ 	.word	0x00000000
        /*0040*/ 	.short	0x0008
        /*0042*/ 	.short	0x0040
        /*0044*/ 	.byte	0x00, 0xf0, 0x11, 0x00


	//----- nvinfo : EIATTR_KPARAM_INFO
	.align		4
.L_499:
        /*0048*/ 	.byte	0x04, 0x17
        /*004a*/ 	.short	(.L_501 - .L_500)
.L_500:
        /*004c*/ 	.word	0x00000000
        /*0050*/ 	.short	0x0007
        /*0052*/ 	.short	0x0038
        /*0054*/ 	.byte	0x00, 0xf5, 0x21, 0x00


	//----- nvinfo : EIATTR_KPARAM_INFO
	.align		4
.L_501:
        /*0058*/ 	.byte	0x04, 0x17
        /*005a*/ 	.short	(.L_503 - .L_502)
.L_502:
        /*005c*/ 	.word	0x00000000
        /*0060*/ 	.short	0x0006
        /*0062*/ 	.short	0x0030
        /*0064*/ 	.byte	0x00, 0xf5, 0x21, 0x00


	//----- nvinfo : EIATTR_KPARAM_INFO
	.align		4
.L_503:
        /*0068*/ 	.byte	0x04, 0x17
        /*006a*/ 	.short	(.L_505 - .L_504)
.L_504:
        /*006c*/ 	.word	0x00000000
        /*0070*/ 	.short	0x0005
        /*0072*/ 	.short	0x0028
        /*0074*/ 	.byte	0x00, 0xf5, 0x21, 0x00


	//----- nvinfo : EIATTR_KPARAM_INFO
	.align		4
.L_505:
        /*0078*/ 	.byte	0x04, 0x17
        /*007a*/ 	.short	(.L_507 - .L_506)
.L_506:
        /*007c*/ 	.word	0x00000000
        /*0080*/ 	.short	0x0004
        /*0082*/ 	.short	0x0020
        /*0084*/ 	.byte	0x00, 0xf5, 0x21, 0x00


	//----- nvinfo : EIATTR_KPARAM_INFO
	.align		4
.L_507:
        /*0088*/ 	.byte	0x04, 0x17
        /*008a*/ 	.short	(.L_509 - .L_508)
.L_508:
        /*008c*/ 	.word	0x00000000
        /*0090*/ 	.short	0x0003
        /*0092*/ 	.short	0x0018
        /*0094*/ 	.byte	0x00, 0xf5, 0x21, 0x00


	//----- nvinfo : EIATTR_KPARAM_INFO
	.align		4
.L_509:
        /*0098*/ 	.byte	0x04, 0x17
        /*009a*/ 	.short	(.L_511 - .L_510)
.L_510:
        /*009c*/ 	.word	0x00000000
        /*00a0*/ 	.short	0x0002
        /*00a2*/ 	.short	0x0010
        /*00a4*/ 	.byte	0x00, 0xf5, 0x21, 0x00


	//----- nvinfo : EIATTR_KPARAM_INFO
	.align		4
.L_511:
        /*00a8*/ 	.byte	0x04, 0x17
        /*00aa*/ 	.short	(.L_513 - .L_512)
.L_512:
        /*00ac*/ 	.word	0x00000000
        /*00b0*/ 	.short	0x0001
        /*00b2*/ 	.short	0x0008
        /*00b4*/ 	.byte	0x00, 0xf5, 0x21, 0x00


	//----- nvinfo : EIATTR_KPARAM_INFO
	.align		4
.L_513:
        /*00b8*/ 	.byte	0x04, 0x17
        /*00ba*/ 	.short	(.L_515 - .L_514)
.L_514:
        /*00bc*/ 	.word	0x00000000
        /*00c0*/ 	.short	0x0000
        /*00c2*/ 	.short	0x0000
        /*00c4*/ 	.byte	0x00, 0xf5, 0x21, 0x00


	//----- nvinfo : EIATTR_SPARSE_MMA_MASK
	.align		4
.L_515:
        /*00c8*/ 	.byte	0x03, 0x50
        /*00ca*/ 	.short	0x0000


	//----- nvinfo : EIATTR_MAXREG_COUNT
	.align		4
        /*00cc*/ 	.byte	0x03, 0x1b
        /*00ce*/ 	.short	0x0080


	//----- nvinfo : EIATTR_MERCURY_ISA_VERSION
	.align		4
        /*00d0*/ 	.byte	0x03, 0x5f
        /*00d2*/ 	.short	0x0101


	//----- nvinfo : EIATTR_VRC_CTA_INIT_COUNT
	.align		4
        /*00d4*/ 	.byte	0x02, 0x4a
	.zero		1
	.zero		1


	//----- nvinfo : EIATTR_EXIT_INSTR_OFFSETS
	.align		4
        /*00d8*/ 	.byte	0x04, 0x1c
        /*00da*/ 	.short	(.L_517 - .L_516)


	//   ....[0]....
.L_516:
        /*00dc*/ 	.word	0x00000010


	//----- nvinfo : EIATTR_MAX_THREADS
	.align		4
.L_517:
        /*00e0*/ 	.byte	0x04, 0x05
        /*00e2*/ 	.short	(.L_519 - .L_518)
.L_518:
        /*00e4*/ 	.word	0x000001e0
        /*00e8*/ 	.word	0x00000001
        /*00ec*/ 	.word	0x00000001


	//----- nvinfo : EIATTR_CBANK_PARAM_SIZE
	.align		4
.L_519:
        /*00f0*/ 	.byte	0x03, 0x19
        /*00f2*/ 	.short	0x0060


	//----- nvinfo : EIATTR_PARAM_CBANK
	.align		4
        /*00f4*/ 	.byte	0x04, 0x0a
        /*00f6*/ 	.short	(.L_521 - .L_520)
	.align		4
.L_520:
        /*00f8*/ 	.word	index@(.nv.constant0._ZN13group_norm_v218gn_bwd_cuda_kernelI13__nv_bfloat16Li480ELi1ELi32ELi60ELi256ELb0ELb1ELi4ELi960ELi960ELi4ELb1ELi2ELb0ELb0ELNS_15WgradSyncMethodE3ENS_16CompileConditionILi1000EEEEEvPT_S6_S6_PKS5_S8_S8_S8_PKfflPfPj)
        /*00fc*/ 	.short	0x0380
        /*00fe*/ 	.short	0x0060


	//----- nvinfo : EIATTR_SW_WAR
	.align		4
.L_521:
        /*0100*/ 	.byte	0x04, 0x36
        /*0102*/ 	.short	(.L_523 - .L_522)
.L_522:
        /*0104*/ 	.word	0x00000008
.L_523:


//--------------------- .nv.info._ZN13group_norm_v218gn_bwd_cuda_kernelI13__nv_bfloat16Li480ELi3ELi32ELi60ELi256ELb0ELb1ELi4ELi960ELi960ELi4ELb1ELi4ELb0ELb0ELNS_15WgradSyncMethodE3ENS_16CompileConditionILi1000EEEEEvPT_S6_S6_PKS5_S8_S8_S8_PKfflPfPj --------------------------
	.section	.nv.info._ZN13group_norm_v218gn_bwd_cuda_kernelI13__nv_bfloat16Li480ELi3ELi32ELi60ELi256ELb0ELb1ELi4ELi960ELi960ELi4ELb1ELi4ELb0ELb0ELNS_15WgradSyncMethodE3ENS_16CompileConditionILi1000EEEEEvPT_S6_S6_PKS5_S8_S8_S8_PKfflPfPj,"",@"SHT_CUDA_INFO"
	.sectionflags	@""
	.align	4


	//----- nvinfo : EIATTR_CUDA_API_VERSION
	.align		4
        /*0000*/ 	.byte	0x04, 0x37
        /*0002*/ 	.short	(.L_525 - .L_524)
.L_524:
        /*0004*/ 	.word	0x00000082


	//----- nvinfo : EIATTR_KPARAM_INFO
	.align		4
.L_525:
        /*0008*/ 	.byte	0x04, 0x17
        /*000a*/ 	.short	(.L_527 - .L_526)
.L_526:
        /*000c*/ 	.word	0x00000000
        /*0010*/ 	.short	0x000b
        /*0012*/ 	.short	0x0058
        /*0014*/ 	.byte	0x00, 0xf5, 0x21, 0x00


	//----- nvinfo : EIATTR_KPARAM_INFO
	.align		4
.L_527:
        /*0018*/ 	.byte	0x04, 0x17
        /*001a*/ 	.short	(.L_529 - .L_528)
.L_528:
        /*001c*/ 	.word	0x00000000
        /*0020*/ 	.short	0x000a
        /*0022*/ 	.short	0x0050
        /*0024*/ 	.byte	0x00, 0xf5, 0x21, 0x00


	//----- nvinfo : EIATTR_KPARAM_INFO
	.align		4
.L_529:
        /*0028*/ 	.byte	0x04, 0x17
        /*002a*/ 	.short	(.L_531 - .L_530)
.L_530:
        /*002c*/ 	.word	0x00000000
        /*0030*/ 	.short	0x0009
        /*0032*/ 	.short	0x0048
        /*0034*/ 	.byte	0x00, 0xf0, 0x21, 0x00


	//----- nvinfo : EIATTR_KPARAM_INFO
	.align		4
.L_531:
        /*0038*/ 	.byte	0x04, 0x17
        /*003a*/ 	.short	(.L_533 - .L_532)
.L_532:
        /*003c*/ 	.word	0x00000000
        /*0040*/ 	.short	0x0008
        /*0042*/ 	.short	0x0040
        /*0044*/ 	.byte	0x00, 0xf0, 0x11, 0x00


	//----- nvinfo : EIATTR_KPARAM_INFO
	.align		4
.L_533:
        /*0048*/ 	.byte	0x04, 0x17
        /*004a*/ 	.short	(.L_535 - .L_534)
.L_534:
        /*004c*/ 	.word	0x00000000
        /*0050*/ 	.short	0x0007
        /*0052*/ 	.short	0x0038
        /*0054*/ 	.byte	0x00, 0xf5, 0x21, 0x00


	//----- nvinfo : EIATTR_KPARAM_INFO
	.align		4
.L_535:
        /*0058*/ 	.byte	0x04, 0x17
        /*005a*/ 	.short	(.L_537 - .L_536)
.L_536:
        /*005c*/ 	.word	0x00000000
        /*0060*/ 	.short	0x0006
        /*0062*/ 	.short	0x0030
        /*0064*/ 	.byte	0x00, 0xf5, 0x21, 0x00


	//----- nvinfo : EIATTR_KPARAM_INFO
	.align		4
.L_537:
        /*0068*/ 	.byte	0x04, 0x17
        /*006a*/ 	.short	(.L_539 - .L_538)
.L_538:
        /*006c*/ 	.word	0x00000000
        /*0070*/ 	.short	0x0005
        /*0072*/ 	.short	0x0028
        /*0074*/ 	.byte	0x00, 0xf5, 0x21, 0x00


	//----- nvinfo : EIATTR_KPARAM_INFO
	.align		4
.L_539:
        /*0078*/ 	.byte	0x04, 0x17
        /*007a*/ 	.short	(.L_541 - .L_540)
.L_540:
        /*007c*/ 	.word	0x00000000
        /*0080*/ 	.short	0x0004
        /*0082*/ 	.short	0x0020
        /*0084*/ 	.byte	0x00, 0xf5, 0x21, 0x00


	//----- nvinfo : EIATTR_KPARAM_INFO
	.align		4
.L_541:
        /*0088*/ 	.byte	0x04, 0x17
        /*008a*/ 	.short	(.L_543 - .L_542)
.L_542:
        /*008c*/ 	.word	0x00000000
        /*0090*/ 	.short	0x0003
        /*0092*/ 	.short	0x0018
        /*0094*/ 	.byte	0x00, 0xf5, 0x21, 0x00


	//----- nvinfo : EIATTR_KPARAM_INFO
	.align		4
.L_543:
        /*0098*/ 	.byte	0x04, 0x17
        /*009a*/ 	.short	(.L_545 - .L_544)
.L_544:
        /*009c*/ 	.word	0x00000000
        /*00a0*/ 	.short	0x0002
        /*00a2*/ 	.short	0x0010
        /*00a4*/ 	.byte	0x00, 0xf5, 0x21, 0x00


	//----- nvinfo : EIATTR_KPARAM_INFO
	.align		4
.L_545:
        /*00a8*/ 	.byte	0x04, 0x17
        /*00aa*/ 	.short	(.L_547 - .L_546)
.L_546:
        /*00ac*/ 	.word	0x00000000
        /*00b0*/ 	.short	0x0001
        /*00b2*/ 	.short	0x0008
        /*00b4*/ 	.byte	0x00, 0xf5, 0x21, 0x00


	//----- nvinfo : EIATTR_KPARAM_INFO
	.align		4
.L_547:
        /*00b8*/ 	.byte	0x04, 0x17
        /*00ba*/ 	.short	(.L_549 - .L_548)
.L_548:
        /*00bc*/ 	.word	0x00000000
        /*00c0*/ 	.short	0x0000
        /*00c2*/ 	.short	0x0000
        /*00c4*/ 	.byte	0x00, 0xf5, 0x21, 0x00


	//----- nvinfo : EIATTR_SPARSE_MMA_MASK
	.align		4
.L_549:
        /*00c8*/ 	.byte	0x03, 0x50
        /*00ca*/ 	.short	0x0000


	//----- nvinfo : EIATTR_MAXREG_COUNT
	.align		4
        /*00cc*/ 	.byte	0x03, 0x1b
        /*00ce*/ 	.short	0x0028


	//----- nvinfo : EIATTR_MERCURY_ISA_VERSION
	.align		4
        /*00d0*/ 	.byte	0x03, 0x5f
        /*00d2*/ 	.short	0x0101


	//----- nvinfo : EIATTR_VRC_CTA_INIT_COUNT
	.align		4
        /*00d4*/ 	.byte	0x02, 0x4a
	.zero		1
	.zero		1


	//----- nvinfo : EIATTR_EXIT_INSTR_OFFSETS
	.align		4
        /*00d8*/ 	.byte	0x04, 0x1c
        /*00da*/ 	.short	(.L_551 - .L_550)


	//   ....[0]....
.L_550:
        /*00dc*/ 	.word	0x00000010


	//----- nvinfo : EIATTR_MAX_THREADS
	.align		4
.L_551:
        /*00e0*/ 	.byte	0x04, 0x05
        /*00e2*/ 	.short	(.L_553 - .L_552)
.L_552:
        /*00e4*/ 	.word	0x000001e0
        /*00e8*/ 	.word	0x00000001
        /*00ec*/ 	.word	0x00000001


	//----- nvinfo : EIATTR_CBANK_PARAM_SIZE
	.align		4
.L_553:
        /*00f0*/ 	.byte	0x03, 0x19
        /*00f2*/ 	.short	0x0060


	//----- nvinfo : EIATTR_PARAM_CBANK
	.align		4
        /*00f4*/ 	.byte	0x04, 0x0a
        /*00f6*/ 	.short	(.L_555 - .L_554)
	.align		4
.L_554:
        /*00f8*/ 	.word	index@(.nv.constant0._ZN13group_norm_v218gn_bwd_cuda_kernelI13__nv_bfloat16Li480ELi3ELi32ELi60ELi256ELb0ELb1ELi4ELi960ELi960ELi4ELb1ELi4ELb0ELb0ELNS_15WgradSyncMethodE3ENS_16CompileConditionILi1000EEEEEvPT_S6_S6_PKS5_S8_S8_S8_PKfflPfPj)
        /*00fc*/ 	.short	0x0380
        /*00fe*/ 	.short	0x0060


	//----- nvinfo : EIATTR_SW_WAR
	.align		4
.L_555:
        /*0100*/ 	.byte	0x04, 0x36
        /*0102*/ 	.short	(.L_557 - .L_556)
.L_556:
        /*0104*/ 	.word	0x00000008
.L_557:


//--------------------- .nv.info._ZN13group_norm_v218gn_bwd_cuda_kernelI13__nv_bfloat16Li480ELi1ELi32ELi60ELi256ELb0ELb1ELi8ELi960ELi960ELi4ELb1ELi4ELb0ELb0ELNS_15WgradSyncMethodE3ENS_16CompileConditionILi1000EEEEEvPT_S6_S6_PKS5_S8_S8_S8_PKfflPfPj --------------------------
	.section	.nv.info._ZN13group_norm_v218gn_bwd_cuda_kernelI13__nv_bfloat16Li480ELi1ELi32ELi60ELi256ELb0ELb1ELi8ELi960ELi960ELi4ELb1ELi4ELb0ELb0ELNS_15WgradSyncMethodE3ENS_16CompileConditionILi1000EEEEEvPT_S6_S6_PKS5_S8_S8_S8_PKfflPfPj,"",@"SHT_CUDA_INFO"
	.sectionflags	@""
	.align	4


	//----- nvinfo : EIATTR_CUDA_API_VERSION
	.align		4
        /*0000*/ 	.byte	0x04, 0x37
        /*0002*/ 	.short	(.L_559 - .L_558)
.L_558:
        /*0004*/ 	.word	0x00000082


	//----- nvinfo : EIATTR_KPARAM_INFO
	.align		4
.L_559:
        /*0008*/ 	.byte	0x04, 0x17
        /*000a*/ 	.short	(.L_561 - .L_560)
.L_560:
        /*000c*/ 	.word	0x00000000
        /*0010*/ 	.short	0x000b
        /*0012*/ 	.short	0x0058
        /*0014*/ 	.byte	0x00, 0xf5, 0x21, 0x00


	//----- nvinfo : EIATTR_KPARAM_INFO
	.align		4
.L_561:
        /*0018*/ 	.byte	0x04, 0x17
        /*001a*/ 	.short	(.L_563 - .L_562)
.L_562:
        /*001c*/ 	.word	0x00000000
        /*0020*/ 	.short	0x000a
        /*0022*/ 	.short	0x0050
        /*0024*/ 	.byte	0x00, 0xf5, 0x21, 0x00


	//----- nvinfo : EIATTR_KPARAM_INFO
	.align		4
.L_563:
        /*0028*/ 	.byte	0x04, 0x17
        /*002a*/ 	.short	(.L_565 - .L_564)
.L_564:
        /*002c*/ 	.word	0x00000000
        /*0030*/ 	.short	0x0009
        /*0032*/ 	.short	0x0048
        /*0034*/ 	.byte	0x00, 0xf0, 0x21, 0x00


	//----- nvinfo : EIATTR_KPARAM_INFO
	.align		4
.L_565:
        /*0038*/ 	.byte	0x04, 0x17
        /*003a*/ 	.short	(.L_567 - .L_566)
.L_566:
        /*003c*/ 	.word	0x00000000
        /*0040*/ 	.short	0x0008
        /*0042*/ 	.short	0x0040
        /*0044*/ 	.byte	0x00, 0xf0, 0x11, 0x00


	//----- nvinfo : EIATTR_KPARAM_INFO
	.align		4
.L_567:
        /*0048*/ 	.byte	0x04, 0x17
        /*004a*/ 	.short	(.L_569 - .L_568)
.L_568:
        /*004c*/ 	.word	0x00000000
        /*0050*/ 	.short	0x0007
        /*0052*/ 	.short	0x0038
        /*0054*/ 	.byte	0x00, 0xf5, 0x21, 0x00


	//----- nvinfo : EIATTR_KPARAM_INFO
	.align		4
.L_569:
        /*0058*/ 	.byte	0x04, 0x17
        /*005a*/ 	.short	(.L_571 - .L_570)
.L_570:
        /*005c*/ 	.word	0x00000000
        /*0060*/ 	.short	0x0006
        /*0062*/ 	.short	0x0030
        /*0064*/ 	.byte	0x00, 0xf5, 0x21, 0x00


	//----- nvinfo : EIATTR_KPARAM_INFO
	.align		4
.L_571:
        /*0068*/ 	.byte	0x04, 0x17
        /*006a*/ 	.short	(.L_573 - .L_572)
.L_572:
        /*006c*/ 	.word	0x00000000
        /*0070*/ 	.short	0x0005
        /*0072*/ 	.short	0x0028
        /*0074*/ 	.byte	0x00, 0xf5, 0x21, 0x00


	//----- nvinfo : EIATTR_KPARAM_INFO
	.align		4
.L_573:
        /*0078*/ 	.byte	0x04, 0x17
        /*007a*/ 	.short	(.L_575 - .L_574)
.L_574:
        /*007c*/ 	.word	0x00000000
        /*0080*/ 	.short	0x0004
        /*0082*/ 	.short	0x0020
        /*0084*/ 	.byte	0x00, 0xf5, 0x21, 0x00


	//----- nvinfo : EIATTR_KPARAM_INFO
	.align		4
.L_575:
        /*0088*/ 	.byte	0x04, 0x17
        /*008a*/ 	.short	(.L_577 - .L_576)
.L_576:
        /*008c*/ 	.word	0x00000000
        /*0090*/ 	.short	0x0003
        /*0092*/ 	.short	0x0018
        /*0094*/ 	.byte	0x00, 0xf5, 0x21, 0x00


	//----- nvinfo : EIATTR_KPARAM_INFO
	.align		4
.L_577:
        /*0098*/ 	.byte	0x04, 0x17
        /*009a*/ 	.short	(.L_579 - .L_578)
.L_578:
        /*009c*/ 	.word	0x00000000
        /*00a0*/ 	.short	0x0002
        /*00a2*/ 	.short	0x0010
        /*00a4*/ 	.byte	0x00, 0xf5, 0x21, 0x00


	//----- nvinfo : EIATTR_KPARAM_INFO
	.align		4
.L_579:
        /*00a8*/ 	.byte	0x04, 0x17
        /*00aa*/ 	.short	(.L_581 - .L_580)
.L_580:
        /*00ac*/ 	.word	0x00000000
        /*00b0*/ 	.short	0x0001
        /*00b2*/ 	.short	0x0008
        /*00b4*/ 	.byte	0x00, 0xf5, 0x21, 0x00


	//----- nvinfo : EIATTR_KPARAM_INFO
	.align		4
.L_581:
        /*00b8*/ 	.byte	0x04, 0x17
        /*00ba*/ 	.short	(.L_583 - .L_582)
.L_582:
        /*00bc*/ 	.word	0x00000000
        /*00c0*/ 	.short	0x0000
        /*00c2*/ 	.short	0x0000
        /*00c4*/ 	.byte	0x00, 0xf5, 0x21, 0x00


	//----- nvinfo : EIATTR_SPARSE_MMA_MASK
	.align		4
.L_583:
        /*00c8*/ 	.byte	0x03, 0x50
        /*00ca*/ 	.short	0x0000


	//----- nvinfo : EIATTR_MAXREG_COUNT
	.align		4
        /*00cc*/ 	.byte	0x03, 0x1b
        /*00ce*/ 	.short	0x0080


	//----- nvinfo : EIATTR_MERCURY_ISA_VERSION
	.align		4
        /*00d0*/ 	.byte	0x03, 0x5f
        /*00d2*/ 	.short	0x0101


	//----- nvinfo : EIATTR_VRC_CTA_INIT_COUNT
	.align		4
        /*00d4*/ 	.byte	0x02, 0x4a
	.zero		1
	.zero		1


	//----- nvinfo : EIATTR_EXIT_INSTR_OFFSETS
	.align		4
        /*00d8*/ 	.byte	0x04, 0x1c
        /*00da*/ 	.short	(.L_585 - .L_584)


	//   ....[0]....
.L_584:
        /*00dc*/ 	.word	0x00000010


	//----- nvinfo : EIATTR_MAX_THREADS
	.align		4
.L_585:
        /*00e0*/ 	.byte	0x04, 0x05
        /*00e2*/ 	.short	(.L_587 - .L_586)
.L_586:
        /*00e4*/ 	.word	0x000001e0
        /*00e8*/ 	.word	0x00000001
        /*00ec*/ 	.word	0x00000001


	//----- nvinfo : EIATTR_CBANK_PARAM_SIZE
	.align		4
.L_587:
        /*00f0*/ 	.byte	0x03, 0x19
        /*00f2*/ 	.short	0x0060


	//----- nvinfo : EIATTR_PARAM_CBANK
	.align		4
        /*00f4*/ 	.byte	0x04, 0x0a
        /*00f6*/ 	.short	(.L_589 - .L_588)
	.align		4
.L_588:
        /*00f8*/ 	.word	index@(.nv.constant0._ZN13group_norm_v218gn_bwd_cuda_kernelI13__nv_bfloat16Li480ELi1ELi32ELi60ELi256ELb0ELb1ELi8ELi960ELi960ELi4ELb1ELi4ELb0ELb0ELNS_15WgradSyncMethodE3ENS_16CompileConditionILi1000EEEEEvPT_S6_S6_PKS5_S8_S8_S8_PKfflPfPj)
        /*00fc*/ 	.short	0x0380
        /*00fe*/ 	.short	0x0060


	//----- nvinfo : EIATTR_SW_WAR
	.align		4
.L_589:
        /*0100*/ 	.byte	0x04, 0x36
        /*0102*/ 	.short	(.L_591 - .L_590)
.L_590:
        /*0104*/ 	.word	0x00000008
.L_591:


//--------------------- .nv.info._ZN13group_norm_v218gn_bwd_cuda_kernelI13__nv_bfloat16Li480ELi3ELi32ELi60ELi256ELb0ELb1ELi8ELi960ELi960ELi4ELb1ELi10ELb0ELb0ELNS_15WgradSyncMethodE3ENS_16CompileConditionILi1000EEEEEvPT_S6_S6_PKS5_S8_S8_S8_PKfflPfPj --------------------------
	.section	.nv.info._ZN13group_norm_v218gn_bwd_cuda_kernelI13__nv_bfloat16Li480ELi3ELi32ELi60ELi256ELb0ELb1ELi8ELi960ELi960ELi4ELb1ELi10ELb0ELb0ELNS_15WgradSyncMethodE3ENS_16CompileConditionILi1000EEEEEvPT_S6_S6_PKS5_S8_S8_S8_PKfflPfPj,"",@"SHT_CUDA_INFO"
	.sectionflags	@""
	.align	4


	//----- nvinfo : EIATTR_CUDA_API_VERSION
	.align		4
        /*0000*/ 	.byte	0x04, 0x37
        /*0002*/ 	.short	(.L_593 - .L_592)
.L_592:
        /*0004*/ 	.word	0x00000082


	//----- nvinfo : EIATTR_KPARAM_INFO
	.align		4
.L_593:
        /*0008*/ 	.byte	0x04, 0x17
        /*000a*/ 	.short	(.L_595 - .L_594)
.L_594:
        /*000c*/ 	.word	0x00000000
        /*0010*/ 	.short	0x000b
        /*0012*/ 	.short	0x0058
        /*0014*/ 	.byte	0x00, 0xf5, 0x21, 0x00


	//----- nvinfo : EIATTR_KPARAM_INFO
	.align		4
.L_595:
        /*0018*/ 	.byte	0x04, 0x17
        /*001a*/ 	.short	(.L_597 - .L_596)
.L_596:
        /*001c*/ 	.word	0x00000000
        /*0020*/ 	.short	0x000a
        /*0022*/ 	.short	0x0050
        /*0024*/ 	.byte	0x00, 0xf5, 0x21, 0x00


	//----- nvinfo : EIATTR_KPARAM_INFO
	.align		4
.L_597:
        /*0028*/ 	.byte	0x04, 0x17
        /*002a*/ 	.short	(.L_599 - .L_598)
.L_598:
        /*002c*/ 	.word	0x00000000
        /*0030*/ 	.short	0x0009
        /*0032*/ 	.short	0x0048
        /*0034*/ 	.byte	0x00, 0xf0, 0x21, 0x00


	//----- nvinfo : EIATTR_KPARAM_INFO
	.align		4
.L_599:
        /*0038*/ 	.byte	0x04, 0x17
        /*003a*/ 	.short	(.L_601 - .L_600)
.L_600:
        /*003c*/ 	.word	0x00000000
        /*0040*/ 	.short	0x0008
        /*0042*/ 	.short	0x0040
        /*0044*/ 	.byte	0x00, 0xf0, 0x11, 0x00


	//----- nvinfo : EIATTR_KPARAM_INFO
	.align		4
.L_601:
        /*0048*/ 	.byte	0x04, 0x17
        /*004a*/ 	.short	(.L_603 - .L_602)
.L_602:
        /*004c*/ 	.word	0x00000000
        /*0050*/ 	.short	0x0007
        /*0052*/ 	.short	0x0038
        /*0054*/ 	.byte	0x00, 0xf5, 0x21, 0x00


	//----- nvinfo : EIATTR_KPARAM_INFO
	.align		4
.L_603:
        /*0058*/ 	.byte	0x04, 0x17
        /*005a*/ 	.short	(.L_605 - .L_604)
.L_604:
        /*005c*/ 	.word	0x00000000
        /*0060*/ 	.short	0x0006
        /*0062*/ 	.short	0x0030
        /*0064*/ 	.byte	0x00, 0xf5, 0x21, 0x00


	//----- nvinfo : EIATTR_KPARAM_INFO
	.align		4
.L_605:
        /*0068*/ 	.byte	0x04, 0x17
        /*006a*/ 	.short	(.L_607 - .L_606)
.L_606:
        /*006c*/ 	.word	0x00000000
        /*0070*/ 	.short	0x0005
        /*0072*/ 	.short	0x0028
        /*0074*/ 	.byte	0x00, 0xf5, 0x21, 0x00


	//----- nvinfo : EIATTR_KPARAM_INFO
	.align		4
.L_607:
        /*0078*/ 	.byte	0x04, 0x17
        /*007a*/ 	.short	(.L_609 - .L_608)
.L_608:
        /*007c*/ 	.word	0x00000000
        /*0080*/ 	.short	0x0004
        /*0082*/ 	.short	0x0020
        /*0084*/ 	.byte	0x00, 0xf5, 0x21, 0x00


	//----- nvinfo : EIATTR_KPARAM_INFO
	.align		4
.L_609:
        /*0088*/ 	.byte	0x04, 0x17
        /*008a*/ 	.short	(.L_611 - .L_610)
.L_610:
        /*008c*/ 	.word	0x00000000
        /*0090*/ 	.short	0x0003
        /*0092*/ 	.short	0x0018
        /*0094*/ 	.byte	0x00, 0xf5, 0x21, 0x00


	//----- nvinfo : EIATTR_KPARAM_INFO
	.align		4
.L_611:
        /*0098*/ 	.byte	0x04, 0x17
        /*009a*/ 	.short	(.L_613 - .L_612)
.L_612:
        /*009c*/ 	.word	0x00000000
        /*00a0*/ 	.short	0x0002
        /*00a2*/ 	.short	0x0010
        /*00a4*/ 	.byte	0x00, 0xf5, 0x21, 0x00


	//----- nvinfo : EIATTR_KPARAM_INFO
	.align		4
.L_613:
        /*00a8*/ 	.byte	0x04, 0x17
        /*00aa*/ 	.short	(.L_615 - .L_614)
.L_614:
        /*00ac*/ 	.word	0x00000000
        /*00b0*/ 	.short	0x0001
        /*00b2*/ 	.short	0x0008
        /*00b4*/ 	.byte	0x00, 0xf5, 0x21, 0x00


	//----- nvinfo : EIATTR_KPARAM_INFO
	.align		4
.L_615:
        /*00b8*/ 	.byte	0x04, 0x17
        /*00ba*/ 	.short	(.L_617 - .L_616)
.L_616:
        /*00bc*/ 	.word	0x00000000
        /*00c0*/ 	.short	0x0000
        /*00c2*/ 	.short	0x0000
        /*00c4*/ 	.byte	0x00, 0xf5, 0x21, 0x00


	//----- nvinfo : EIATTR_SPARSE_MMA_MASK
	.align		4
.L_617:
        /*00c8*/ 	.byte	0x03, 0x50
        /*00ca*/ 	.short	0x0000


	//----- nvinfo : EIATTR_MAXREG_COUNT
	.align		4
        /*00cc*/ 	.byte	0x03, 0x1b
        /*00ce*/ 	.short	0x0028


	//----- nvinfo : EIATTR_MERCURY_ISA_VERSION
	.align		4
        /*00d0*/ 	.byte	0x03, 0x5f
        /*00d2*/ 	.short	0x0101


	//----- nvinfo : EIATTR_VRC_CTA_INIT_COUNT
	.align		4
        /*00d4*/ 	.byte	0x02, 0x4a
	.zero		1
	.zero		1


	//----- nvinfo : EIATTR_EXIT_INSTR_OFFSETS
	.align		4
        /*00d8*/ 	.byte	0x04, 0x1c
        /*00da*/ 	.short	(.L_619 - .L_618)


	//   ....[0]....
.L_618:
        /*00dc*/ 	.word	0x00000010


	//----- nvinfo : EIATTR_MAX_THREADS
	.align		4
.L_619:
        /*00e0*/ 	.byte	0x04, 0x05
        /*00e2*/ 	.short	(.L_621 - .L_620)
.L_620:
        /*00e4*/ 	.word	0x000001e0
        /*00e8*/ 	.word	0x00000001
        /*00ec*/ 	.word	0x00000001


	//----- nvinfo : EIATTR_CBANK_PARAM_SIZE
	.align		4
.L_621:
        /*00f0*/ 	.byte	0x03, 0x19
        /*00f2*/ 	.short	0x0060


	//----- nvinfo : EIATTR_PARAM_CBANK
	.align		4
        /*00f4*/ 	.byte	0x04, 0x0a
        /*00f6*/ 	.short	(.L_623 - .L_622)
	.align		4
.L_622:
        /*00f8*/ 	.word	index@(.nv.constant0._ZN13group_norm_v218gn_bwd_cuda_kernelI13__nv_bfloat16Li480ELi3ELi32ELi60ELi256ELb0ELb1ELi8ELi960ELi960ELi4ELb1ELi10ELb0ELb0ELNS_15WgradSyncMethodE3ENS_16CompileConditionILi1000EEEEEvPT_S6_S6_PKS5_S8_S8_S8_PKfflPfPj)
        /*00fc*/ 	.short	0x0380
        /*00fe*/ 	.short	0x0060


	//----- nvinfo : EIATTR_SW_WAR
	.align		4
.L_623:
        /*0100*/ 	.byte	0x04, 0x36
        /*0102*/ 	.short	(.L_625 - .L_624)
.L_624:
        /*0104*/ 	.word	0x00000008
.L_625:


//--------------------- .nv.info._ZN13group_norm_v218gn_bwd_cuda_kernelI13__nv_bfloat16Li480ELi1ELi32ELi60ELi256ELb0ELb1ELi16ELi960ELi960ELi4ELb1ELi8ELb0ELb0ELNS_15WgradSyncMethodE3ENS_16CompileConditionILi1000EEEEEvPT_S6_S6_PKS5_S8_S8_S8_PKfflPfPj --------------------------
	.section	.nv.info._ZN13group_norm_v218gn_bwd_cuda_kernelI13__nv_bfloat16Li480ELi1ELi32ELi60ELi256ELb0ELb1ELi16ELi960ELi960ELi4ELb1ELi8ELb0ELb0ELNS_15WgradSyncMethodE3ENS_16CompileConditionILi1000EEEEEvPT_S6_S6_PKS5_S8_S8_S8_PKfflPfPj,"",@"SHT_CUDA_INFO"
	.sectionflags	@""
	.align	4


	//----- nvinfo : EIATTR_CUDA_API_VERSION
	.align		4
        /*0000*/ 	.byte	0x04, 0x37
        /*0002*/ 	.short	(.L_627 - .L_626)
.L_626:
        /*0004*/ 	.word	0x00000082


	//----- nvinfo : EIATTR_KPARAM_INFO
	.align		4
.L_627:
        /*0008*/ 	.byte	0x04, 0x17
        /*000a*/ 	.short	(.L_629 - .L_628)
.L_628:
        /*000c*/ 	.word	0x00000000
        /*0010*/ 	.short	0x000b
        /*0012*/ 	.short	0x0058
        /*0014*/ 	.byte	0x00, 0xf5, 0x21, 0x00


	//----- nvinfo : EIATTR_KPARAM_INFO
	.align		4
.L_629:
        /*0018*/ 	.byte	0x04, 0x17
        /*001a*/ 	.short	(.L_631 - .L_630)
.L_630:
        /*001c*/ 	.word	0x00000000
        /*0020*/ 	.short	0x000a
        /*0022*/ 	.short	0x0050
        /*0024*/ 	.byte	0x00, 0xf5, 0x21, 0x00


	//----- nvinfo : EIATTR_KPARAM_INFO
	.align		4
.L_631:
        /*0028*/ 	.byte	0x04, 0x17
        /*002a*/ 	.short	(.L_633 - .L_632)
.L_632:
        /*002c*/ 	.word	0x00000000
        /*0030*/ 	.short	0x0009
        /*0032*/ 	.short	0x0048
        /*0034*/ 	.byte	0x00, 0xf0, 0x21, 0x00


	//----- nvinfo : EIATTR_KPARAM_INFO
	.align		4
.L_633:
        /*0038*/ 	.byte	0x04, 0x17
        /*003a*/ 	.short	(.L_635 - .L_634)
.L_634:
        /*003c*/ 	.word	0x00000000
        /*0040*/ 	.short	0x0008
        /*0042*/ 	.short	0x0040
        /*0044*/ 	.byte	0x00, 0xf0, 0x11, 0x00


	//----- nvinfo : EIATTR_KPARAM_INFO
	.align		4
.L_635:
        /*0048*/ 	.byte	0x04, 0x17
        /*004a*/ 	.short	(.L_637 - .L_636)
.L_636:
        /*004c*/ 	.word	0x00000000
        /*0050*/ 	.short	0x0007
        /*0052*/ 	.short	0x0038
        /*0054*/ 	.byte	0x00, 0xf5, 0x21, 0x00


	//----- nvinfo : EIATTR_KPARAM_INFO
	.align		4
.L_637:
        /*0058*/ 	.byte	0x04, 0x17
        /*005a*/ 	.short	(.L_639 - .L_638)
.L_638:
        /*005c*/ 	.word	0x00000000
        /*0060*/ 	.short	0x0006
        /*0062*/ 	.short	0x0030
        /*0064*/ 	.byte	0x00, 0xf5, 0x21, 0x00


	//----- nvinfo : EIATTR_KPARAM_INFO
	.align		4
.L_639:
        /*0068*/ 	.byte	0x04, 0x17
        /*006a*/ 	.short	(.L_641 - .L_640)
.L_640:
        /*006c*/ 	.word	0x00000000
        /*0070*/ 	.short	0x0005
        /*0072*/ 	.short	0x0028
        /*0074*/ 	.byte	0x00, 0xf5, 0x21, 0x00


	//----- nvinfo : EIATTR_KPARAM_INFO
	.align		4
.L_641:
        /*0078*/ 	.byte	0x04, 0x17
        /*007a*/ 	.short	(.L_643 - .L_642)
.L_642:
        /*007c*/ 	.word	0x00000000
        /*0080*/ 	.short	0x0004
        /*0082*/ 	.short	0x0020
        /*0084*/ 	.byte	0x00, 0xf5, 0x21, 0x00


	//----- nvinfo : EIATTR_KPARAM_INFO
	.align		4
.L_643:
        /*0088*/ 	.byte	0x04, 0x17
        /*008a*/ 	.short	(.L_645 - .L_644)
.L_644:
        /*008c*/ 	.word	0x00000000
        /*0090*/ 	.short	0x0003
        /*0092*/ 	.short	0x0018
        /*0094*/ 	.byte	0x00, 0xf5, 0x21, 0x00


	//----- nvinfo : EIATTR_KPARAM_INFO
	.align		4
.L_645:
        /*0098*/ 	.byte	0x04, 0x17
        /*009a*/ 	.short	(.L_647 - .L_646)
.L_646:
        /*009c*/ 	.word	0x00000000
        /*00a0*/ 	.short	0x0002
        /*00a2*/ 	.short	0x0010
        /*00a4*/ 	.byte	0x00, 0xf5, 0x21, 0x00


	//----- nvinfo : EIATTR_KPARAM_INFO
	.align		4
.L_647:
        /*00a8*/ 	.byte	0x04, 0x17
        /*00aa*/ 	.short	(.L_649 - .L_648)
.L_648:
        /*00ac*/ 	.word	0x00000000
        /*00b0*/ 	.short	0x0001
        /*00b2*/ 	.short	0x0008
        /*00b4*/ 	.byte	0x00, 0xf5, 0x21, 0x00


	//----- nvinfo : EIATTR_KPARAM_INFO
	.align		4
.L_649:
        /*00b8*/ 	.byte	0x04, 0x17
        /*00ba*/ 	.short	(.L_651 - .L_650)
.L_650:
        /*00bc*/ 	.word	0x00000000
        /*00c0*/ 	.short	0x0000
        /*00c2*/ 	.short	0x0000
        /*00c4*/ 	.byte	0x00, 0xf5, 0x21, 0x00


	//----- nvinfo : EIATTR_SPARSE_MMA_MASK
	.align		4
.L_651:
        /*00c8*/ 	.byte	0x03, 0x50
        /*00ca*/ 	.short	0x0000


	//----- nvinfo : EIATTR_MAXREG_COUNT
	.align		4
        /*00cc*/ 	.byte	0x03, 0x1b
        /*00ce*/ 	.short	0x0080


	//----- nvinfo : EIATTR_MERCURY_ISA_VERSION
	.align		4
        /*00d0*/ 	.byte	0x03, 0x5f
        /*00d2*/ 	.short	0x0101


	//----- nvinfo : EIATTR_VRC_CTA_INIT_COUNT
	.align		4
        /*00d4*/ 	.byte	0x02, 0x4a
	.zero		1
	.zero		1


	//----- nvinfo : EIATTR_EXIT_INSTR_OFFSETS
	.align		4
        /*00d8*/ 	.byte	0x04, 0x1c
        /*00da*/ 	.short	(.L_653 - .L_652)


	//   ....[0]....
.L_652:
        /*00dc*/ 	.word	0x00000010


	//----- nvinfo : EIATTR_MAX_THREADS
	.align		4
.L_653:
        /*00e0*/ 	.byte	0x04, 0x05
        /*00e2*/ 	.short	(.L_655 - .L_654)
.L_654:
        /*00e4*/ 	.word	0x000001e0
        /*00e8*/ 	.word	0x00000001
        /*00ec*/ 	.word	0x00000001


	//----- nvinfo : EIATTR_CBANK_PARAM_SIZE
	.align		4
.L_655:
        /*00f0*/ 	.byte	0x03, 0x19
        /*00f2*/ 	.short	0x0060


	//----- nvinfo : EIATTR_PARAM_CBANK
	.align		4
        /*00f4*/ 	.byte	0x04, 0x0a
        /*00f6*/ 	.short	(.L_657 - .L_656)
	.align		4
.L_656:
        /*00f8*/ 	.word	index@(.nv.constant0._ZN13group_norm_v218gn_bwd_cuda_kernelI13__nv_bfloat16Li480ELi1ELi32ELi60ELi256ELb0ELb1ELi16ELi960ELi960ELi4ELb1ELi8ELb0ELb0ELNS_15WgradSyncMethodE3ENS_16CompileConditionILi1000EEEEEvPT_S6_S6_PKS5_S8_S8_S8_PKfflPfPj)
        /*00fc*/ 	.short	0x0380
        /*00fe*/ 	.short	0x0060


	//----- nvinfo : EIATTR_SW_WAR
	.align		4
.L_657:
        /*0100*/ 	.byte	0x04, 0x36
        /*0102*/ 	.short	(.L_659 - .L_658)
.L_658:
        /*0104*/ 	.word	0x00000008
.L_659:


//--------------------- .nv.info._ZN13group_norm_v218gn_bwd_cuda_kernelI13__nv_bfloat16Li480ELi1ELi32ELi60ELi256ELb0ELb1ELi32ELi960ELi960ELi4ELb1ELi18ELb0ELb0ELNS_15WgradSyncMethodE3ENS_16CompileConditionILi1000EEEEEvPT_S6_S6_PKS5_S8_S8_S8_PKfflPfPj --------------------------
	.section	.nv.info._ZN13group_norm_v218gn_bwd_cuda_kernelI13__nv_bfloat16Li480ELi1ELi32ELi60ELi256ELb0ELb1ELi32ELi960ELi960ELi4ELb1ELi18ELb0ELb0ELNS_15WgradSyncMethodE3ENS_16CompileConditionILi1000EEEEEvPT_S6_S6_PKS5_S8_S8_S8_PKfflPfPj,"",@"SHT_CUDA_INFO"
	.sectionflags	@""
	.align	4


	//----- nvinfo : EIATTR_CUDA_API_VERSION
	.align		4
        /*0000*/ 	.byte	0x04, 0x37
        /*0002*/ 	.short	(.L_661 - .L_660)
.L_660:
        /*0004*/ 	.word	0x00000082


	//----- nvinfo : EIATTR_KPARAM_INFO
	.align		4
.L_661:
        /*0008*/ 	.byte	0x04, 0x17
        /*000a*/ 	.short	(.L_663 - .L_662)
.L_662:
        /*000c*/ 	.word	0x00000000
        /*0010*/ 	.short	0x000b
        /*0012*/ 	.short	0x0058
        /*0014*/ 	.byte	0x00, 0xf5, 0x21, 0x00


	//----- nvinfo : EIATTR_KPARAM_INFO
	.align		4
.L_663:
        /*0018*/ 	.byte	0x04, 0x17
        /*001a*/ 	.short	(.L_665 - .L_664)
.L_664:
        /*001c*/ 	.word	0x00000000
        /*0020*/ 	.short	0x000a
        /*0022*/ 	.short	0x0050
        /*0024*/ 	.byte	0x00, 0xf5, 0x21, 0x00


	//----- nvinfo : EIATTR_KPARAM_INFO
	.align		4
.L_665:
        /*0028*/ 	.byte	0x04, 0x17
        /*002a*/ 	.short	(.L_667 - .L_666)
.L_666:
        /*002c*/ 	.word	0x00000000
        /*0030*/ 	.short	0x0009
        /*0032*/ 	.short	0x0048
        /*0034*/ 	.byte	0x00, 0xf0, 0x21, 0x00


	//----- nvinfo : EIATTR_KPARAM_INFO
	.align		4
.L_667:
        /*0038*/ 	.byte	0x04, 0x17
        /*003a*/ 	.short	(.L_669 - .L_668)
.L_668:
        /*003c*/ 	.word	0x00000000
        /*0040*/ 	.short	0x0008
        /*0042*/ 	.short	0x0040
        /*0044*/ 	.byte	0x00, 0xf0, 0x11, 0x00


	//----- nvinfo : EIATTR_KPARAM_INFO
	.align		4
.L_669:
        /*0048*/ 	.byte	0x04, 0x17
        /*004a*/ 	.short	(.L_671 - .L_670)
.L_670:
        /*004c*/ 	.word	0x00000000
        /*0050*/ 	.short	0x0007
        /*0052*/ 	.short	0x0038
        /*0054*/ 	.byte	0x00, 0xf5, 0x21, 0x00


	//----- nvinfo : EIATTR_KPARAM_INFO
	.align		4
.L_671:
        /*0058*/ 	.byte	0x04, 0x17
        /*005a*/ 	.short	(.L_673 - .L_672)
.L_672:
        /*005c*/ 	.word	0x00000000
        /*0060*/ 	.short	0x0006
        /*0062*/ 	.short	0x0030
        /*0064*/ 	.byte	0x00, 0xf5, 0x21, 0x00


	//----- nvinfo : EIATTR_KPARAM_INFO
	.align		4
.L_673:
        /*0068*/ 	.byte	0x04, 0x17
        /*006a*/ 	.short	(.L_675 - .L_674)
.L_674:
        /*006c*/ 	.word	0x00000000
        /*0070*/ 	.short	0x0005
        /*0072*/ 	.short	0x0028
        /*0074*/ 	.byte	0x00, 0xf5, 0x21, 0x00


	//----- nvinfo : EIATTR_KPARAM_INFO
	.align		4
.L_675:
        /*0078*/ 	.byte	0x04, 0x17
        /*007a*/ 	.short	(.L_677 - .L_676)
.L_676:
        /*007c*/ 	.word	0x00000000
        /*0080*/ 	.short	0x0004
        /*0082*/ 	.short	0x0020
        /*0084*/ 	.byte	0x00, 0xf5, 0x21, 0x00


	//----- nvinfo : EIATTR_KPARAM_INFO
	.align		4
.L_677:
        /*0088*/ 	.byte	0x04, 0x17
        /*008a*/ 	.short	(.L_679 - .L_678)
.L_678:
        /*008c*/ 	.word	0x00000000
        /*0090*/ 	.short	0x0003
        /*0092*/ 	.short	0x0018
        /*0094*/ 	.byte	0x00, 0xf5, 0x21, 0x00


	//----- nvinfo : EIATTR_KPARAM_INFO
	.align		4
.L_679:
        /*0098*/ 	.byte	0x04, 0x17
        /*009a*/ 	.short	(.L_681 - .L_680)
.L_680:
        /*009c*/ 	.word	0x00000000
        /*00a0*/ 	.short	0x0002
        /*00a2*/ 	.short	0x0010
        /*00a4*/ 	.byte	0x00, 0xf5, 0x21, 0x00


	//----- nvinfo : EIATTR_KPARAM_INFO
	.align		4
.L_681:
        /*00a8*/ 	.byte	0x04, 0x17
        /*00aa*/ 	.short	(.L_683 - .L_682)
.L_682:
        /*00ac*/ 	.word	0x00000000
        /*00b0*/ 	.short	0x0001
        /*00b2*/ 	.short	0x0008
        /*00b4*/ 	.byte	0x00, 0xf5, 0x21, 0x00


	//----- nvinfo : EIATTR_KPARAM_INFO
	.align		4
.L_683:
        /*00b8*/ 	.byte	0x04, 0x17
        /*00ba*/ 	.short	(.L_685 - .L_684)
.L_684:
        /*00bc*/ 	.word	0x00000000
        /*00c0*/ 	.short	0x0000
        /*00c2*/ 	.short	0x0000
        /*00c4*/ 	.byte	0x00, 0xf5, 0x21, 0x00


	//----- nvinfo : EIATTR_SPARSE_MMA_MASK
	.align		4
.L_685:
        /*00c8*/ 	.byte	0x03, 0x50
        /*00ca*/ 	.short	0x0000


	//----- nvinfo : EIATTR_MAXREG_COUNT
	.align		4
        /*00cc*/ 	.byte	0x03, 0x1b
        /*00ce*/ 	.short	0x0080


	//----- nvinfo : EIATTR_MERCURY_ISA_VERSION
	.align		4
        /*00d0*/ 	.byte	0x03, 0x5f
        /*00d2*/ 	.short	0x0101


	//----- nvinfo : EIATTR_VRC_CTA_INIT_COUNT
	.align		4
        /*00d4*/ 	.byte	0x02, 0x4a
	.zero		1
	.zero		1


	//----- nvinfo : EIATTR_EXIT_INSTR_OFFSETS
	.align		4
        /*00d8*/ 	.byte	0x04, 0x1c
        /*00da*/ 	.short	(.L_687 - .L_686)


	//   ....[0]....
.L_686:
        /*00dc*/ 	.word	0x00000010


	//----- nvinfo : EIATTR_MAX_THREADS
	.align		4
.L_687:
        /*00e0*/ 	.byte	0x04, 0x05
        /*00e2*/ 	.short	(.L_689 - .L_688)
.L_688:
        /*00e4*/ 	.word	0x000001e0
        /*00e8*/ 	.word	0x00000001
        /*00ec*/ 	.word	0x00000001


	//----- nvinfo : EIATTR_CBANK_PARAM_SIZE
	.align		4
.L_689:
        /*00f0*/ 	.byte	0x03, 0x19
        /*00f2*/ 	.short	0x0060


	//----- nvinfo : EIATTR_PARAM_CBANK
	.align		4
        /*00f4*/ 	.byte	0x04, 0x0a
        /*00f6*/ 	.short	(.L_691 - .L_690)
	.align		4
.L_690:
        /*00f8*/ 	.word	index@(.nv.constant0._ZN13group_norm_v218gn_bwd_cuda_kernelI13__nv_bfloat16Li480ELi1ELi32ELi60ELi256ELb0ELb1ELi32ELi960ELi960ELi4ELb1ELi18ELb0ELb0ELNS_15WgradSyncMethodE3ENS_16CompileConditionILi1000EEEEEvPT_S6_S6_PKS5_S8_S8_S8_PKfflPfPj)
        /*00fc*/ 	.short	0x0380
        /*00fe*/ 	.short	0x0060


	//----- nvinfo : EIATTR_SW_WAR
	.align		4
.L_691:
        /*0100*/ 	.byte	0x04, 0x36
        /*0102*/ 	.short	(.L_693 - .L_692)
.L_692:
        /*0104*/ 	.word	0x00000008
.L_693:


//--------------------- .nv.info._ZN13group_norm_v218gn_bwd_cuda_kernelI13__nv_bfloat16Li480ELi2ELi32ELi60ELi256ELb0ELb1ELi16ELi960ELi960ELi4ELb1ELi14ELb0ELb0ELNS_15WgradSyncMethodE3ENS_16CompileConditionILi1000EEEEEvPT_S6_S6_PKS5_S8_S8_S8_PKfflPfPj --------------------------
	.section	.nv.info._ZN13group_norm_v218gn_bwd_cuda_kernelI13__nv_bfloat16Li480ELi2ELi32ELi60ELi256ELb0ELb1ELi16ELi960ELi960ELi4ELb1ELi14ELb0ELb0ELNS_15WgradSyncMethodE3ENS_16CompileConditionILi1000EEEEEvPT_S6_S6_PKS5_S8_S8_S8_PKfflPfPj,"",@"SHT_CUDA_INFO"
	.sectionflags	@""
	.align	4


	//----- nvinfo : EIATTR_CUDA_API_VERSION
	.align		4
        /*0000*/ 	.byte	0x04, 0x37
        /*0002*/ 	.short	(.L_695 - .L_694)
.L_694:
        /*0004*/ 	.word	0x00000082


	//----- nvinfo : EIATTR_KPARAM_INFO
	.align		4
.L_695:
        /*0008*/ 	.byte	0x04, 0x17
        /*000a*/ 	.short	(.L_697 - .L_696)
.L_696:
        /*000c*/ 	.word	0x00000000
        /*0010*/ 	.short	0x000b
        /*0012*/ 	.short	0x0058
        /*0014*/ 	.byte	0x00, 0xf5, 0x21, 0x00


	//----- nvinfo : EIATTR_KPARAM_INFO
	.align		4
.L_697:
        /*0018*/ 	.byte	0x04, 0x17
        /*001a*/ 	.short	(.L_699 - .L_698)
.L_698:
        /*001c*/ 	.word	0x00000000
        /*0020*/ 	.short	0x000a
        /*0022*/ 	.short	0x0050
        /*0024*/ 	.byte	0x00, 0xf5, 0x21, 0x00


	//----- nvinfo : EIATTR_KPARAM_INFO
	.align		4
.L_699:
        /*0028*/ 	.byte	0x04, 0x17
        /*002a*/ 	.short	(.L_701 - .L_700)
.L_700:
        /*002c*/ 	.word	0x00000000
        /*0030*/ 	.short	0x0009
        /*0032*/ 	.short	0x0048
        /*0034*/ 	.byte	0x00, 0xf0, 0x21, 0x00


	//----- nvinfo : EIATTR_KPARAM_INFO
	.align		4
.L_701:
        /*0038*/ 	.byte	0x04, 0x17
        /*003a*/ 	.short	(.L_703 - .L_702)
.L_702:
        /*003c*/ 	.word	0x00000000
        /*0040*/ 	.short	0x0008
        /*0042*/ 	.short	0x0040
        /*0044*/ 	.byte	0x00, 0xf0, 0x11, 0x00


	//----- nvinfo : EIATTR_KPARAM_INFO
	.align		4
.L_703:
        /*0048*/ 	.byte	0x04, 0x17
        /*004a*/ 	.short	(.L_705 - .L_704)
.L_704:
        /*004c*/ 	.word	0x00000000
        /*0050*/ 	.short	0x0007
        /*0052*/ 	.short	0x0038
        /*0054*/ 	.byte	0x00, 0xf5, 0x21, 0x00


	//----- nvinfo : EIATTR_KPARAM_INFO
	.align		4
.L_705:
        /*0058*/ 	.byte	0x04, 0x17
        /*005a*/ 	.short	(.L_707 - .L_706)
.L_706:
        /*005c*/ 	.word	0x00000000
        /*0060*/ 	.short	0x0006
        /*0062*/ 	.short	0x0030
        /*0064*/ 	.byte	0x00, 0xf5, 0x21, 0x00


	//----- nvinfo : EIATTR_KPARAM_INFO
	.align		4
.L_707:
        /*0068*/ 	.byte	0x04, 0x17
        /*006a*/ 	.short	(.L_709 - .L_708)
.L_708:
        /*006c*/ 	.word	0x00000000
        /*0070*/ 	.short	0x0005
        /*0072*/ 	.short	0x0028
        /*0074*/ 	.byte	0x00, 0xf5, 0x21, 0x00


	//----- nvinfo : EIATTR_KPARAM_INFO
	.align		4
.L_709:
        /*0078*/ 	.byte	0x04, 0x17
        /*007a*/ 	.short	(.L_711 - .L_710)
.L_710:
        /*007c*/ 	.word	0x00000000
        /*0080*/ 	.short	0x0004
        /*0082*/ 	.short	0x0020
        /*0084*/ 	.byte	0x00, 0xf5, 0x21, 0x00


	//----- nvinfo : EIATTR_KPARAM_INFO
	.align		4
.L_711:
        /*0088*/ 	.byte	0x04, 0x17
        /*008a*/ 	.short	(.L_713 - .L_712)
.L_712:
        /*008c*/ 	.word	0x00000000
        /*0090*/ 	.short	0x0003
        /*0092*/ 	.short	0x0018
        /*0094*/ 	.byte	0x00, 0xf5, 0x21, 0x00


	//----- nvinfo : EIATTR_KPARAM_INFO
	.align		4
.L_713:
        /*0098*/ 	.byte	0x04, 0x17
        /*009a*/ 	.short	(.L_715 - .L_714)
.L_714:
        /*009c*/ 	.word	0x00000000
        /*00a0*/ 	.short	0x0002
        /*00a2*/ 	.short	0x0010
        /*00a4*/ 	.byte	0x00, 0xf5, 0x21, 0x00


	//----- nvinfo : EIATTR_KPARAM_INFO
	.align		4
.L_715:
        /*00a8*/ 	.byte	0x04, 0x17
        /*00aa*/ 	.short	(.L_717 - .L_716)
.L_716:
        /*00ac*/ 	.word	0x00000000
        /*00b0*/ 	.short	0x0001
        /*00b2*/ 	.short	0x0008
        /*00b4*/ 	.byte	0x00, 0xf5, 0x21, 0x00


	//----- nvinfo : EIATTR_KPARAM_INFO
	.align		4
.L_717:
        /*00b8*/ 	.byte	0x04, 0x17
        /*00ba*/ 	.short	(.L_719 - .L_718)
.L_718:
        /*00bc*/ 	.word	0x00000000
        /*00c0*/ 	.short	0x0000
        /*00c2*/ 	.short	0x0000
        /*00c4*/ 	.byte	0x00, 0xf5, 0x21, 0x00


	//----- nvinfo : EIATTR_SPARSE_MMA_MASK
	.align		4
.L_719:
        /*00c8*/ 	.byte	0x03, 0x50
        /*00ca*/ 	.short	0x0000


	//----- nvinfo : EIATTR_MAXREG_COUNT
	.align		4
        /*00cc*/ 	.byte	0x03, 0x1b
        /*00ce*/ 	.short	0x0040


	//----- nvinfo : EIATTR_MERCURY_ISA_VERSION
	.align		4
        /*00d0*/ 	.byte	0x03, 0x5f
        /*00d2*/ 	.short	0x0101


	//----- nvinfo : EIATTR_VRC_CTA_INIT_COUNT
	.align		4
        /*00d4*/ 	.byte	0x02, 0x4a
	.zero		1
	.zero		1


	//----- nvinfo : EIATTR_EXIT_INSTR_OFFSETS
	.align		4
        /*00d8*/ 	.byte	0x04, 0x1c
        /*00da*/ 	.short	(.L_721 - .L_720)


	//   ....[0]....
.L_720:
        /*00dc*/ 	.word	0x00000010


	//----- nvinfo : EIATTR_MAX_THREADS
	.align		4
.L_721:
        /*00e0*/ 	.byte	0x04, 0x05
        /*00e2*/ 	.short	(.L_723 - .L_722)
.L_722:
        /*00e4*/ 	.word	0x000001e0
        /*00e8*/ 	.word	0x00000001
        /*00ec*/ 	.word	0x00000001


	//----- nvinfo : EIATTR_CBANK_PARAM_SIZE
	.align		4
.L_723:
        /*00f0*/ 	.byte	0x03, 0x19
        /*00f2*/ 	.short	0x0060


	//----- nvinfo : EIATTR_PARAM_CBANK
	.align		4
        /*00f4*/ 	.byte	0x04, 0x0a
        /*00f6*/ 	.short	(.L_725 - .L_724)
	.align		4
.L_724:
        /*00f8*/ 	.word	index@(.nv.constant0._ZN13group_norm_v218gn_bwd_cuda_kernelI13__nv_bfloat16Li480ELi2ELi32ELi60ELi256ELb0ELb1ELi16ELi960ELi960ELi4ELb1ELi14ELb0ELb0ELNS_15WgradSyncMethodE3ENS_16CompileConditionILi1000EEEEEvPT_S6_S6_PKS5_S8_S8_S8_PKfflPfPj)
        /*00fc*/ 	.short	0x0380
        /*00fe*/ 	.short	0x0060


	//----- nvinfo : EIATTR_SW_WAR
	.align		4
.L_725:
        /*0100*/ 	.byte	0x04, 0x36
        /*0102*/ 	.short	(.L_727 - .L_726)
.L_726:
        /*0104*/ 	.word	0x00000008
.L_727:


//--------------------- .nv.info._ZN13group_norm_v218gn_bwd_cuda_kernelI13__nv_bfloat16Li480ELi2ELi32ELi60ELi256ELb0ELb1ELi16ELi960ELi960ELi4ELb1ELi18ELb0ELb0ELNS_15WgradSyncMethodE3ENS_16CompileConditionILi1000EEEEEvPT_S6_S6_PKS5_S8_S8_S8_PKfflPfPj --------------------------
	.section	.nv.info._ZN13group_norm_v218gn_bwd_cuda_kernelI13__nv_bfloat16Li480ELi2ELi32ELi60ELi256ELb0ELb1ELi16ELi960ELi960ELi4ELb1ELi18ELb0ELb0ELNS_15WgradSyncMethodE3ENS_16CompileConditionILi1000EEEEEvPT_S6_S6_PKS5_S8_S8_S8_PKfflPfPj,"",@"SHT_CUDA_INFO"
	.sectionflags	@""
	.align	4


	//----- nvinfo : EIATTR_CUDA_API_VERSION
	.align		4
        /*0000*/ 	.byte	0x04, 0x37
        /*0002*/ 	.short	(.L_729 - .L_728)
.L_728:
        /*0004*/ 	.word	0x00000082


	//----- nvinfo : EIATTR_KPARAM_INFO
	.align		4
.L_729:
        /*0008*/ 	.byte	0x04, 0x17
        /*000a*/ 	.short	(.L_731 - .L_730)
.L_730:
        /*000c*/ 	.word	0x00000000
        /*0010*/ 	.short	0x000b
        /*0012*/ 	.short	0x0058
        /*0014*/ 	.byte	0x00, 0xf5, 0x21, 0x00


	//----- nvinfo : EIATTR_KPARAM_INFO
	.align		4
.L_731:
        /*0018*/ 	.byte	0x04, 0x17
        /*001a*/ 	.short	(.L_733 - .L_732)
.L_732:
        /*001c*/ 	.word	0x00000000
        /*0020*/ 	.short	0x000a
        /*0022*/ 	.short	0x0050
        /*0024*/ 	.byte	0x00, 0xf5, 0x21, 0x00


	//----- nvinfo : EIATTR_KPARAM_INFO
	.align		4
.L_733:
        /*0028*/ 	.byte	0x04, 0x17
        /*002a*/ 	.short	(.L_735 - .L_734)
.L_734:
        /*002c*/ 	.word	0x00000000
        /*0030*/ 	.short	0x0009
        /*0032*/ 	.short	0x0048
        /*0034*/ 	.byte	0x00, 0xf0, 0x21, 0x00


	//----- nvinfo : EIATTR_KPARAM_INFO
	.align		4
.L_735:
        /*0038*/ 	.byte	0x04, 0x17
        /*003a*/ 	.short	(.L_737 - .L_736)
.L_736:
        /*003c*/ 	.word	0x00000000
        /*0040*/ 	.short	0x0008
        /*0042*/ 	.short	0x0040
        /*0044*/ 	.byte	0x00, 0xf0, 0x11, 0x00


	//----- nvinfo : EIATTR_KPARAM_INFO
	.align		4
.L_737:
        /*0048*/ 	.byte	0x04, 0x17
        /*004a*/ 	.short	(.L_739 - .L_738)
.L_738:
        /*004c*/ 	.word	0x00000000
        /*0050*/ 	.short	0x0007
        /*0052*/ 	.short	0x0038
        /*0054*/ 	.byte	0x00, 0xf5, 0x21, 0x00


	//----- nvinfo : EIATTR_KPARAM_INFO
	.align		4
.L_739:
        /*0058*/ 	.byte	0x04, 0x17
        /*005a*/ 	.short	(.L_741 - .L_740)
.L_740:
        /*005c*/ 	.word	0x00000000
        /*0060*/ 	.short	0x0006
        /*0062*/ 	.short	0x0030
        /*0064*/ 	.byte	0x00, 0xf5, 0x21, 0x00


	//----- nvinfo : EIATTR_KPARAM_INFO
	.align		4
.L_741:
        /*0068*/ 	.byte	0x04, 0x17
        /*006a*/ 	.short	(.L_743 - .L_742)
.L_742:
        /*006c*/ 	.word	0x00000000
        /*0070*/ 	.short	0x0005
        /*0072*/ 	.short	0x0028
        /*0074*/ 	.byte	0x00, 0xf5, 0x21, 0x00


	//----- nvinfo : EIATTR_KPARAM_INFO
	.align		4
.L_743:
        /*0078*/ 	.byte	0x04, 0x17
        /*007a*/ 	.short	(.L_745 - .L_744)
.L_744:
        /*007c*/ 	.word	0x00000000
        /*0080*/ 	.short	0x0004
        /*0082*/ 	.short	0x0020
        /*0084*/ 	.byte	0x00, 0xf5, 0x21, 0x00


	//----- nvinfo : EIATTR_KPARAM_INFO
	.align		4
.L_745:
        /*0088*/ 	.byte	0x04, 0x17
        /*008a*/ 	.short	(.L_747 - .L_746)
.L_746:
        /*008c*/ 	.word	0x00000000
        /*0090*/ 	.short	0x0003
        /*0092*/ 	.short	0x0018
        /*0094*/ 	.byte	0x00, 0xf5, 0x21, 0x00


	//----- nvinfo : EIATTR_KPARAM_INFO
	.align		4
.L_747:
        /*0098*/ 	.byte	0x04, 0x17
        /*009a*/ 	.short	(.L_749 - .L_748)
.L_748:
        /*009c*/ 	.word	0x00000000
        /*00a0*/ 	.short	0x0002
        /*00a2*/ 	.short	0x0010
        /*00a4*/ 	.byte	0x00, 0xf5, 0x21, 0x00


	//----- nvinfo : EIATTR_KPARAM_INFO
	.align		4
.L_749:
        /*00a8*/ 	.byte	0x04, 0x17
        /*00aa*/ 	.short	(.L_751 - .L_750)
.L_750:
        /*00ac*/ 	.word	0x00000000
        /*00b0*/ 	.short	0x0001
        /*00b2*/ 	.short	0x0008
        /*00b4*/ 	.byte	0x00, 0xf5, 0x21, 0x00


	//----- nvinfo : EIATTR_KPARAM_INFO
	.align		4
.L_751:
        /*00b8*/ 	.byte	0x04, 0x17
        /*00ba*/ 	.short	(.L_753 - .L_752)
.L_752:
        /*00bc*/ 	.word	0x00000000
        /*00c0*/ 	.short	0x0000
        /*00c2*/ 	.short	0x0000
        /*00c4*/ 	.byte	0x00, 0xf5, 0x21, 0x00


	//----- nvinfo : EIATTR_SPARSE_MMA_MASK
	.align		4
.L_753:
        /*00c8*/ 	.byte	0x03, 0x50
        /*00ca*/ 	.short	0x0000


	//----- nvinfo : EIATTR_MAXREG_COUNT
	.align		4
        /*00cc*/ 	.byte	0x03, 0x1b
        /*00ce*/ 	.short	0x0040


	//----- nvinfo : EIATTR_MERCURY_ISA_VERSION
	.align		4
        /*00d0*/ 	.byte	0x03, 0x5f
        /*00d2*/ 	.short	0x0101


	//----- nvinfo : EIATTR_VRC_CTA_INIT_COUNT
	.align		4
        /*00d4*/ 	.byte	0x02, 0x4a
	.zero		1
	.zero		1


	//----- nvinfo : EIATTR_EXIT_INSTR_OFFSETS
	.align		4
        /*00d8*/ 	.byte	0x04, 0x1c
        /*00da*/ 	.short	(.L_755 - .L_754)


	//   ....[0]....
.L_754:
        /*00dc*/ 	.word	0x00000010


	//----- nvinfo : EIATTR_MAX_THREADS
	.align		4
.L_755:
        /*00e0*/ 	.byte	0x04, 0x05
        /*00e2*/ 	.short	(.L_757 - .L_756)
.L_756:
        /*00e4*/ 	.word	0x000001e0
        /*00e8*/ 	.word	0x00000001
        /*00ec*/ 	.word	0x00000001


	//----- nvinfo : EIATTR_CBANK_PARAM_SIZE
	.align		4
.L_757:
        /*00f0*/ 	.byte	0x03, 0x19
        /*00f2*/ 	.short	0x0060


	//----- nvinfo : EIATTR_PARAM_CBANK
	.align		4
        /*00f4*/ 	.byte	0x04, 0x0a
        /*00f6*/ 	.short	(.L_759 - .L_758)
	.align		4
.L_758:
        /*00f8*/ 	.word	index@(.nv.constant0._ZN13group_norm_v218gn_bwd_cuda_kernelI13__nv_bfloat16Li480ELi2ELi32ELi60ELi256ELb0ELb1ELi16ELi960ELi960ELi4ELb1ELi18ELb0ELb0ELNS_15WgradSyncMethodE3ENS_16CompileConditionILi1000EEEEEvPT_S6_S6_PKS5_S8_S8_S8_PKfflPfPj)
        /*00fc*/ 	.short	0x0380
        /*00fe*/ 	.short	0x0060


	//----- nvinfo : EIATTR_SW_WAR
	.align		4
.L_759:
        /*0100*/ 	.byte	0x04, 0x36
        /*0102*/ 	.short	(.L_761 - .L_760)
.L_760:
        /*0104*/ 	.word	0x00000008
.L_761:


//--------------------- .nv.info._ZN13group_norm_v218gn_bwd_cuda_kernelI13__nv_bfloat16Li480ELi3ELi16ELi120ELi256ELb1ELb1ELi2ELi960ELi960ELi4ELb1ELi2ELb0ELb0ELNS_15WgradSyncMethodE3ENS_16CompileConditionILi1000EEEEEvPT_S6_S6_PKS5_S8_S8_S8_PKfflPfPj --------------------------
	.section	.nv.info._ZN13group_norm_v218gn_bwd_cuda_kernelI13__nv_bfloat16Li480ELi3ELi16ELi120ELi256ELb1ELb1ELi2ELi960ELi960ELi4ELb1ELi2ELb0ELb0ELNS_15WgradSyncMethodE3ENS_16CompileConditionILi1000EEEEEvPT_S6_S6_PKS5_S8_S8_S8_PKfflPfPj,"",@"SHT_CUDA_INFO"
	.sectionflags	@""
	.align	4


	//----- nvinfo : EIATTR_CUDA_API_VERSION
	.align		4
        /*0000*/ 	.byte	0x04, 0x37
        /*0002*/ 	.short	(.L_763 - .L_762)
.L_762:
        /*0004*/ 	.word	0x00000082


	//----- nvinfo : EIATTR_KPARAM_INFO
	.align		4
.L_763:
        /*0008*/ 	.byte	0x04, 0x17
        /*000a*/ 	.short	(.L_765 - .L_764)
.L_764:
        /*000c*/ 	.word	0x00000000
        /*0010*/ 	.short	0x000b
        /*0012*/ 	.short	0x0058
        /*0014*/ 	.byte	0x00, 0xf5, 0x21, 0x00


	//----- nvinfo : EIATTR_KPARAM_INFO
	.align		4
.L_765:
        /*0018*/ 	.byte	0x04, 0x17
        /*001a*/ 	.short	(.L_767 - .L_766)
.L_766:
        /*001c*/ 	.word	0x00000000
        /*0020*/ 	.short	0x000a
        /*0022*/ 	.short	0x0050
        /*0024*/ 	.byte	0x00, 0xf5, 0x21, 0x00


	//----- nvinfo : EIATTR_KPARAM_INFO
	.align		4
.L_767:
        /*0028*/ 	.byte	0x04, 0x17
        /*002a*/ 	.short	(.L_769 - .L_768)
.L_768:
        /*002c*/ 	.word	0x00000000
        /*0030*/ 	.short	0x0009
        /*0032*/ 	.short	0x0048
        /*0034*/ 	.byte	0x00, 0xf0, 0x21, 0x00


	//----- nvinfo : EIATTR_KPARAM_INFO
	.align		4
.L_769:
        /*0038*/ 	.byte	0x04, 0x17
        /*003a*/ 	.short	(.L_771 - .L_770)
.L_770:
        /*003c*/ 	.word	0x00000000
        /*0040*/ 	.short	0x0008
        /*0042*/ 	.short	0x0040
        /*0044*/ 	.byte	0x00, 0xf0, 0x11, 0x00


	//----- nvinfo : EIATTR_KPARAM_INFO
	.align		4
.L_771:
        /*0048*/ 	.byte	0x04, 0x17
        /*004a*/ 	.short	(.L_773 - .L_772)
.L_772:
        /*004c*/ 	.word	0x00000000
        /*0050*/ 	.short	0x0007
        /*0052*/ 	.short	0x0038
        /*0054*/ 	.byte	0x00, 0xf5, 0x21, 0x00


	//----- nvinfo : EIATTR_KPARAM_INFO
	.align		4
.L_773:
        /*0058*/ 	.byte	0x04, 0x17
        /*005a*/ 	.short	(.L_775 - .L_774)
.L_774:
        /*005c*/ 	.word	0x00000000
        /*0060*/ 	.short	0x0006
        /*0062*/ 	.short	0x0030
        /*0064*/ 	.byte	0x00, 0xf5, 0x21, 0x00


	//----- nvinfo : EIATTR_KPARAM_INFO
	.align		4
.L_775:
        /*0068*/ 	.byte	0x04, 0x17
        /*006a*/ 	.short	(.L_777 - .L_776)
.L_776:
        /*006c*/ 	.word	0x00000000
        /*0070*/ 	.short	0x0005
        /*0072*/ 	.short	0x0028
        /*0074*/ 	.byte	0x00, 0xf5, 0x21, 0x00


	//----- nvinfo : EIATTR_KPARAM_INFO
	.align		4
.L_777:
        /*0078*/ 	.byte	0x04, 0x17
        /*007a*/ 	.short	(.L_779 - .L_778)
.L_778:
        /*007c*/ 	.word	0x00000000
        /*0080*/ 	.short	0x0004
        /*0082*/ 	.short	0x0020
        /*0084*/ 	.byte	0x00, 0xf5, 0x21, 0x00


	//----- nvinfo : EIATTR_KPARAM_INFO
	.align		4
.L_779:
        /*0088*/ 	.byte	0x04, 0x17
        /*008a*/ 	.short	(.L_781 - .L_780)
.L_780:
        /*008c*/ 	.word	0x00000000
        /*0090*/ 	.short	0x0003
        /*0092*/ 	.short	0x0018
        /*0094*/ 	.byte	0x00, 0xf5, 0x21, 0x00


	//----- nvinfo : EIATTR_KPARAM_INFO
	.align		4
.L_781:
        /*0098*/ 	.byte	0x04, 0x17
        /*009a*/ 	.short	(.L_783 - .L_782)
.L_782:
        /*009c*/ 	.word	0x00000000
        /*00a0*/ 	.short	0x0002
        /*00a2*/ 	.short	0x0010
        /*00a4*/ 	.byte	0x00, 0xf5, 0x21, 0x00


	//----- nvinfo : EIATTR_KPARAM_INFO
	.align		4
.L_783:
        /*00a8*/ 	.byte	0x04, 0x17
        /*00aa*/ 	.short	(.L_785 - .L_784)
.L_784:
        /*00ac*/ 	.word	0x00000000
        /*00b0*/ 	.short	0x0001
        /*00b2*/ 	.short	0x0008
        /*00b4*/ 	.byte	0x00, 0xf5, 0x21, 0x00


	//----- nvinfo : EIATTR_KPARAM_INFO
	.align		4
.L_785:
        /*00b8*/ 	.byte	0x04, 0x17
        /*00ba*/ 	.short	(.L_787 - .L_786)
.L_786:
        /*00bc*/ 	.word	0x00000000
        /*00c0*/ 	.short	0x0000
        /*00c2*/ 	.short	0x0000
        /*00c4*/ 	.byte	0x00, 0xf5, 0x21, 0x00


	//----- nvinfo : EIATTR_SPARSE_MMA_MASK
	.align		4
.L_787:
        /*00c8*/ 	.byte	0x03, 0x50
        /*00ca*/ 	.short	0x0000


	//----- nvinfo : EIATTR_MAXREG_COUNT
	.align		4
        /*00cc*/ 	.byte	0x03, 0x1b
        /*00ce*/ 	.short	0x0028


	//----- nvinfo : EIATTR_MERCURY_ISA_VERSION
	.align		4
        /*00d0*/ 	.byte	0x03, 0x5f
        /*00d2*/ 	.short	0x0101


	//----- nvinfo : EIATTR_VRC_CTA_INIT_COUNT
	.align		4
        /*00d4*/ 	.byte	0x02, 0x4a
	.zero		1
	.zero		1


	//----- nvinfo : EIATTR_EXIT_INSTR_OFFSETS
	.align		4
        /*00d8*/ 	.byte	0x04, 0x1c
        /*00da*/ 	.short	(.L_789 - .L_788)


	//   ....[0]....
.L_788:
        /*00dc*/ 	.word	0x00000010


	//----- nvinfo : EIATTR_MAX_THREADS
	.align		4
.L_789:
        /*00e0*/ 	.byte	0x04, 0x05
        /*00e2*/ 	.short	(.L_791 - .L_790)
.L_790:
        /*00e4*/ 	.word	0x000001e0
        /*00e8*/ 	.word	0x00000001
        /*00ec*/ 	.word	0x00000001


	//----- nvinfo : EIATTR_CBANK_PARAM_SIZE
	.align		4
.L_791:
        /*00f0*/ 	.byte	0x03, 0x19
        /*00f2*/ 	.short	0x0060


	//----- nvinfo : EIATTR_PARAM_CBANK
	.align		4
        /*00f4*/ 	.byte	0x04, 0x0a
        /*00f6*/ 	.short	(.L_793 - .L_792)
	.align		4
.L_792:
        /*00f8*/ 	.word	index@(.nv.constant0._ZN13group_norm_v218gn_bwd_cuda_kernelI13__nv_bfloat16Li480ELi3ELi16ELi120ELi256ELb1ELb1ELi2ELi960ELi960ELi4ELb1ELi2ELb0ELb0ELNS_15WgradSyncMethodE3ENS_16CompileConditionILi1000EEEEEvPT_S6_S6_PKS5_S8_S8_S8_PKfflPfPj)
        /*00fc*/ 	.short	0x0380
        /*00fe*/ 	.short	0x0060


	//----- nvinfo : EIATTR_SW_WAR
	.align		4
.L_793:
        /*0100*/ 	.byte	0x04, 0x36
        /*0102*/ 	.short	(.L_795 - .L_794)
.L_794:
        /*0104*/ 	.word	0x00000008
.L_795:


//--------------------- .nv.info._ZN13group_norm_v218gn_bwd_cuda_kernelI13__nv_bfloat16Li480ELi1ELi16ELi120ELi256ELb1ELb1ELi4ELi960ELi960ELi4ELb1ELi2ELb0ELb0ELNS_15WgradSyncMethodE3ENS_16CompileConditionILi1000EEEEEvPT_S6_S6_PKS5_S8_S8_S8_PKfflPfPj --------------------------
	.section	.nv.info._ZN13group_norm_v218gn_bwd_cuda_kernelI13__nv_bfloat16Li480ELi1ELi16ELi120ELi256ELb1ELb1ELi4ELi960ELi960ELi4ELb1ELi2ELb0ELb0ELNS_15WgradSyncMethodE3ENS_16CompileConditionILi1000EEEEEvPT_S6_S6_PKS5_S8_S8_S8_PKfflPfPj,"",@"SHT_CUDA_INFO"
	.sectionflags	@""
	.align	4


	//----- nvinfo : EIATTR_CUDA_API_VERSION
	.align		4
        /*0000*/ 	.byte	0x04, 0x37
        /*0002*/ 	.short	(.L_797 - .L_796)
.L_796:
        /*0004*/ 	.word	0x00000082


	//----- nvinfo : EIATTR_KPARAM_INFO
	.align		4
.L_797:
        /*0008*/ 	.byte	0x04, 0x17
        /*000a*/ 	.short	(.L_799 - .L_798)
.L_798:
        /*000c*/ 	.word	0x00000000
        /*0010*/ 	.short	0x000b
        /*0012*/ 	.short	0x0058
        /*0014*/ 	.byte	0x00, 0xf5, 0x21, 0x00


	//----- nvinfo : EIATTR_KPARAM_INFO
	.align		4
.L_799:
        /*0018*/ 	.byte	0x04, 0x17
        /*001a*/ 	.short	(.L_801 - .L_800)
.L_800:
        /*001c*/ 	.word	0x00000000
        /*0020*/ 	.short	0x000a
        /*0022*/ 	.short	0x0050
        /*0024*/ 	.byte	0x00, 0xf5, 0x21, 0x00


	//----- nvinfo : EIATTR_KPARAM_INFO
	.align		4
.L_801:
        /*0028*/ 	.byte	0x04, 0x17
        /*002a*/ 	.short	(.L_803 - .L_802)
.L_802:
        /*002c*/ 	.word	0x00000000
        /*0030*/ 	.short	0x0009
        /*0032*/ 	.short	0x0048
        /*0034*/ 	.byte	0x00, 0xf0, 0x21, 0x00


	//----- nvinfo : EIATTR_KPARAM_INFO
	.align		4
.L_803:
        /*0038*/ 	.byte	0x04, 0x17
        /*003a*/ 	.short	(.L_805 - .L_804)
.L_804:
        /*003c*/ 	.word	0x00000000
        /*0040*/ 	.short	0x0008
        /*0042*/ 	.short	0x0040
        /*0044*/ 	.byte	0x00, 0xf0, 0x11, 0x00


	//----- nvinfo : EIATTR_KPARAM_INFO
	.align		4
.L_805:
        /*0048*/ 	.byte	0x04, 0x17
        /*004a*/ 	.short	(.L_807 - .L_806)
.L_806:
        /*004c*/ 	.word	0x00000000
        /*0050*/ 	.short	0x0007
        /*0052*/ 	.short	0x0038
        /*0054*/ 	.byte	0x00, 0xf5, 0x21, 0x00


	//----- nvinfo : EIATTR_KPARAM_INFO
	.align		4
.L_807:
        /*0058*/ 	.byte	0x04, 0x17
        /*005a*/ 	.short	(.L_809 - .L_808)
.L_808:
        /*005c*/ 	.word	0x00000000
        /*0060*/ 	.short	0x0006
        /*0062*/ 	.short	0x0030
        /*0064*/ 	.byte	0x00, 0xf5, 0x21, 0x00


	//----- nvinfo : EIATTR_KPARAM_INFO
	.align		4
.L_809:
        /*0068*/ 	.byte	0x04, 0x17
        /*006a*/ 	.short	(.L_811 - .L_810)
.L_810:
        /*006c*/ 	.word	0x00000000
        /*0070*/ 	.short	0x0005
        /*0072*/ 	.short	0x0028
        /*0074*/ 	.byte	0x00, 0xf5, 0x21, 0x00


	//----- nvinfo : EIATTR_KPARAM_INFO
	.align		4
.L_811:
        /*0078*/ 	.byte	0x04, 0x17
        /*007a*/ 	.short	(.L_813 - .L_812)
.L_812:
        /*007c*/ 	.word	0x00000000
        /*0080*/ 	.short	0x0004
        /*0082*/ 	.short	0x0020
        /*0084*/ 	.byte	0x00, 0xf5, 0x21, 0x00


	//----- nvinfo : EIATTR_KPARAM_INFO
	.align		4
.L_813:
        /*0088*/ 	.byte	0x04, 0x17
        /*008a*/ 	.short	(.L_815 - .L_814)
.L_814:
        /*008c*/ 	.word	0x00000000
        /*0090*/ 	.short	0x0003
        /*0092*/ 	.short	0x0018
        /*0094*/ 	.byte	0x00, 0xf5, 0x21, 0x00


	//----- nvinfo : EIATTR_KPARAM_INFO
	.align		4
.L_815:
        /*0098*/ 	.byte	0x04, 0x17
        /*009a*/ 	.short	(.L_817 - .L_816)
.L_816:
        /*009c*/ 	.word	0x00000000
        /*00a0*/ 	.short	0x0002
        /*00a2*/ 	.short	0x0010
        /*00a4*/ 	.byte	0x00, 0xf5, 0x21, 0x00


	//----- nvinfo : EIATTR_KPARAM_INFO
	.align		4
.L_817:
        /*00a8*/ 	.byte	0x04, 0x17
        /*00aa*/ 	.short	(.L_819 - .L_818)
.L_818:
        /*00ac*/ 	.word	0x00000000
        /*00b0*/ 	.short	0x0001
        /*00b2*/ 	.short	0x0008
        /*00b4*/ 	.byte	0x00, 0xf5, 0x21, 0x00


	//----- nvinfo : EIATTR_KPARAM_INFO
	.align		4
.L_819:
        /*00b8*/ 	.byte	0x04, 0x17
        /*00ba*/ 	.short	(.L_821 - .L_820)
.L_820:
        /*00bc*/ 	.word	0x00000000
        /*00c0*/ 	.short	0x0000
        /*00c2*/ 	.short	0x0000
        /*00c4*/ 	.byte	0x00, 0xf5, 0x21, 0x00


	//----- nvinfo : EIATTR_SPARSE_MMA_MASK
	.align		4
.L_821:
        /*00c8*/ 	.byte	0x03, 0x50
        /*00ca*/ 	.short	0x0000


	//----- nvinfo : EIATTR_MAXREG_COUNT
	.align		4
        /*00cc*/ 	.byte	0x03, 0x1b
        /*00ce*/ 	.short	0x0080


	//----- nvinfo : EIATTR_MERCURY_ISA_VERSION
	.align		4
        /*00d0*/ 	.byte	0x03, 0x5f
        /*00d2*/ 	.short	0x0101


	//----- nvinfo : EIATTR_VRC_CTA_INIT_COUNT
	.align		4
        /*00d4*/ 	.byte	0x02, 0x4a
	.zero		1
	.zero		1


	//----- nvinfo : EIATTR_EXIT_INSTR_OFFSETS
	.align		4
        /*00d8*/ 	.byte	0x04, 0x1c
        /*00da*/ 	.short	(.L_823 - .L_822)


	//   ....[0]....
.L_822:
        /*00dc*/ 	.word	0x00000010


	//----- nvinfo : EIATTR_MAX_THREADS
	.align		4
.L_823:
        /*00e0*/ 	.byte	0x04, 0x05
        /*00e2*/ 	.short	(.L_825 - .L_824)
.L_824:
        /*00e4*/ 	.word	0x000001e0
        /*00e8*/ 	.word	0x00000001
        /*00ec*/ 	.word	0x00000001


	//----- nvinfo : EIATTR_CBANK_PARAM_SIZE
	.align		4
.L_825:
        /*00f0*/ 	.byte	0x03, 0x19
        /*00f2*/ 	.short	0x0060


	//----- nvinfo : EIATTR_PARAM_CBANK
	.align		4
        /*00f4*/ 	.byte	0x04, 0x0a
        /*00f6*/ 	.short	(.L_827 - .L_826)
	.align		4
.L_826:
        /*00f8*/ 	.word	index@(.nv.constant0._ZN13group_norm_v218gn_bwd_cuda_kernelI13__nv_bfloat16Li480ELi1ELi16ELi120ELi256ELb1ELb1ELi4ELi960ELi960ELi4ELb1ELi2ELb0ELb0ELNS_15WgradSyncMethodE3ENS_16CompileConditionILi1000EEEEEvPT_S6_S6_PKS5_S8_S8_S8_PKfflPfPj)
        /*00fc*/ 	.short	0x0380
        /*00fe*/ 	.short	0x0060


	//----- nvinfo : EIATTR_SW_WAR
	.align		4
.L_827:
        /*0100*/ 	.byte	0x04, 0x36
        /*0102*/ 	.short	(.L_829 - .L_828)
.L_828:
        /*0104*/ 	.word	0x00000008
.L_829:


//--------------------- .nv.info._ZN13group_norm_v218gn_bwd_cuda_kernelI13__nv_bfloat16Li480ELi3ELi16ELi120ELi256ELb1ELb1ELi4ELi960ELi960ELi4ELb1ELi4ELb0ELb0ELNS_15WgradSyncMethodE3ENS_16CompileConditionILi1000EEEEEvPT_S6_S6_PKS5_S8_S8_S8_PKfflPfPj --------------------------
	.section	.nv.info._ZN13group_norm_v218gn_bwd_cuda_kernelI13__nv_bfloat16Li480ELi3ELi16ELi120ELi256ELb1ELb1ELi4ELi960ELi960ELi4ELb1ELi4ELb0ELb0ELNS_15WgradSyncMethodE3ENS_16CompileConditionILi1000EEEEEvPT_S6_S6_PKS5_S8_S8_S8_PKfflPfPj,"",@"SHT_CUDA_INFO"
	.sectionflags	@""
	.align	4


	//----- nvinfo : EIATTR_CUDA_API_VERSION
	.align		4
        /*0000*/ 	.byte	0x04, 0x37
        /*0002*/ 	.short	(.L_831 - .L_830)
.L_830:
        /*0004*/ 	.word	0x00000082


	//----- nvinfo : EIATTR_KPARAM_INFO
	.align		4
.L_831:
        /*0008*/ 	.byte	0x04, 0x17
        /*000a*/ 	.short	(.L_833 - .L_832)
.L_832:
        /*000c*/ 	.word	0x00000000
        /*0010*/ 	.short	0x000b
        /*0012*/ 	.short	0x0058
        /*0014*/ 	.byte	0x00, 0xf5, 0x21, 0x00


	//----- nvinfo : EIATTR_KPARAM_INFO
	.align		4
.L_833:
        /*0018*/ 	.byte	0x04, 0x17
        /*001a*/ 	.short	(.L_835 - .L_834)
.L_834:
        /*001c*/ 	.word	0x00000000
        /*0020*/ 	.short	0x000a
        /*0022*/ 	.short	0x0050
        /*0024*/ 	.byte	0x00, 0xf5, 0x21, 0x00


	//----- nvinfo : EIATTR_KPARAM_INFO
	.align		4
.L_835:
        /*0028*/ 	.byte	0x04, 0x17
        /*002a*/ 	.short	(.L_837 - .L_836)
.L_836:
        /*002c*/ 	.word	0x00000000
        /*0030*/ 	.short	0x0009
        /*0032*/ 	.short	0x0048
        /*0034*/ 	.byte	0x00, 0xf0, 0x21, 0x00


	//----- nvinfo : EIATTR_KPARAM_INFO
	.align		4
.L_837:
        /*0038*/ 	.byte	0x04, 0x17
        /*003a*/ 	.short	(.L_839 - .L_838)
.L_838:
        /*003c*/ 	.word	0x00000000
        /*0040*/ 	.short	0x0008
        /*0042*/ 	.short	0x0040
        /*0044*/ 	.byte	0x00, 0xf0, 0x11, 0x00


	//----- nvinfo : EIATTR_KPARAM_INFO
	.align		4
.L_839:
        /*0048*/ 	.byte	0x04, 0x17
        /*004a*/ 	.short	(.L_841 - .L_840)
.L_840:
        /*004c*/ 	.word	0x00000000
        /*0050*/ 	.short	0x0007
        /*0052*/ 	.short	0x0038
        /*0054*/ 	.byte	0x00, 0xf5, 0x21, 0x00


	//----- nvinfo : EIATTR_KPARAM_INFO
	.align		4
.L_841:
        /*0058*/ 	.byte	0x04, 0x17
        /*005a*/ 	.short	(.L_843 - .L_842)
.L_842:
        /*005c*/ 	.word	0x00000000
        /*0060*/ 	.short	0x0006
        /*0062*/ 	.short	0x0030
        /*0064*/ 	.byte	0x00, 0xf5, 0x21, 0x00


	//----- nvinfo : EIATTR_KPARAM_INFO
	.align		4
.L_843:
        /*0068*/ 	.byte	0x04, 0x17
        /*006a*/ 	.short	(.L_845 - .L_844)
.L_844:
        /*006c*/ 	.word	0x00000000
        /*0070*/ 	.short	0x0005
        /*0072*/ 	.short	0x0028
        /*0074*/ 	.byte	0x00, 0xf5, 0x21, 0x00


	//----- nvinfo : EIATTR_KPARAM_INFO
	.align		4
.L_845:
        /*0078*/ 	.byte	0x04, 0x17
        /*007a*/ 	.short	(.L_847 - .L_846)
.L_846:
        /*007c*/ 	.word	0x00000000
        /*0080*/ 	.short	0x0004
        /*0082*/ 	.short	0x0020
        /*0084*/ 	.byte	0x00, 0xf5, 0x21, 0x00


	//----- nvinfo : EIATTR_KPARAM_INFO
	.align		4
.L_847:
        /*0088*/ 	.byte	0x04, 0x17
        /*008a*/ 	.short	(.L_849 - .L_848)
.L_848:
        /*008c*/ 	.word	0x00000000
        /*0090*/ 	.short	0x0003
        /*0092*/ 	.short	0x0018
        /*0094*/ 	.byte	0x00, 0xf5, 0x21, 0x00


	//----- nvinfo : EIATTR_KPARAM_INFO
	.align		4
.L_849:
        /*0098*/ 	.byte	0x04, 0x17
        /*009a*/ 	.short	(.L_851 - .L_850)
.L_850:
        /*009c*/ 	.word	0x00000000
        /*00a0*/ 	.short	0x0002
        /*00a2*/ 	.short	0x0010
        /*00a4*/ 	.byte	0x00, 0xf5, 0x21, 0x00


	//----- nvinfo : EIATTR_KPARAM_INFO
	.align		4
.L_851:
        /*00a8*/ 	.byte	0x04, 0x17
        /*00aa*/ 	.short	(.L_853 - .L_852)
.L_852:
        /*00ac*/ 	.word	0x00000000
        /*00b0*/ 	.short	0x0001
        /*00b2*/ 	.short	0x0008
        /*00b4*/ 	.byte	0x00, 0xf5, 0x21, 0x00


	//----- nvinfo : EIATTR_KPARAM_INFO
	.align		4
.L_853:
        /*00b8*/ 	.byte	0x04, 0x17
        /*00ba*/ 	.short	(.L_855 - .L_854)
.L_854:
        /*00bc*/ 	.word	0x00000000
        /*00c0*/ 	.short	0x0000
        /*00c2*/ 	.short	0x0000
        /*00c4*/ 	.byte	0x00, 0xf5, 0x21, 0x00


	//----- nvinfo : EIATTR_SPARSE_MMA_MASK
	.align		4
.L_855:
        /*00c8*/ 	.byte	0x03, 0x50
        /*00ca*/ 	.short	0x0000


	//----- nvinfo : EIATTR_MAXREG_COUNT
	.align		4
        /*00cc*/ 	.byte	0x03, 0x1b
        /*00ce*/ 	.short	0x0028


	//----- nvinfo : EIATTR_MERCURY_ISA_VERSION
	.align		4
        /*00d0*/ 	.byte	0x03, 0x5f
        /*00d2*/ 	.short	0x0101


	//----- nvinfo : EIATTR_VRC_CTA_INIT_COUNT
	.align		4
        /*00d4*/ 	.byte	0x02, 0x4a
	.zero		1
	.zero		1


	//----- nvinfo : EIATTR_EXIT_INSTR_OFFSETS
	.align		4
        /*00d8*/ 	.byte	0x04, 0x1c
        /*00da*/ 	.short	(.L_857 - .L_856)


	//   ....[0]....
.L_856:
        /*00dc*/ 	.word	0x00000010


	//----- nvinfo : EIATTR_MAX_THREADS
	.align		4
.L_857:
        /*00e0*/ 	.byte	0x04, 0x05
        /*00e2*/ 	.short	(.L_859 - .L_858)
.L_858:
        /*00e4*/ 	.word	0x000001e0
        /*00e8*/ 	.word	0x00000001
        /*00ec*/ 	.word	0x00000001


	//----- nvinfo : EIATTR_CBANK_PARAM_SIZE
	.align		4
.L_859:
        /*00f0*/ 	.byte	0x03, 0x19
        /*00f2*/ 	.short	0x0060


	//----- nvinfo : EIATTR_PARAM_CBANK
	.align		4
        /*00f4*/ 	.byte	0x04, 0x0a
        /*00f6*/ 	.short	(.L_861 - .L_860)
	.align		4
.L_860:
        /*00f8*/ 	.word	index@(.nv.constant0._ZN13group_norm_v218gn_bwd_cuda_kernelI13__nv_bfloat16Li480ELi3ELi16ELi120ELi256ELb1ELb1ELi4ELi960ELi960ELi4ELb1ELi4ELb0ELb0ELNS_15WgradSyncMethodE3ENS_16CompileConditionILi1000EEEEEvPT_S6_S6_PKS5_S8_S8_S8_PKfflPfPj)
        /*00fc*/ 	.short	0x0380
        /*00fe*/ 	.short	0x0060


	//----- nvinfo : EIATTR_SW_WAR
	.align		4
.L_861:
        /*0100*/ 	.byte	0x04, 0x36
        /*0102*/ 	.short	(.L_863 - .L_862)
.L_862:
        /*0104*/ 	.word	0x00000008
.L_863:


//--------------------- .nv.info._ZN13group_norm_v218gn_bwd_cuda_kernelI13__nv_bfloat16Li480ELi1ELi16ELi120ELi256ELb1ELb1ELi8ELi960ELi960ELi4ELb1ELi4ELb0ELb0ELNS_15WgradSyncMethodE3ENS_16CompileConditionILi1000EEEEEvPT_S6_S6_PKS5_S8_S8_S8_PKfflPfPj --------------------------
	.section	.nv.info._ZN13group_norm_v218gn_bwd_cuda_kernelI13__nv_bfloat16Li480ELi1ELi16ELi120ELi256ELb1ELb1ELi8ELi960ELi960ELi4ELb1ELi4ELb0ELb0ELNS_15WgradSyncMethodE3ENS_16CompileConditionILi1000EEEEEvPT_S6_S6_PKS5_S8_S8_S8_PKfflPfPj,"",@"SHT_CUDA_INFO"
	.sectionflags	@""
	.align	4


	//----- nvinfo : EIATTR_CUDA_API_VERSION
	.align		4
        /*0000*/ 	.byte	0x04, 0x37
        /*0002*/ 	.short	(.L_865 - .L_864)
.L_864:
        /*0004*/ 	.word	0x00000082


	//----- nvinfo : EIATTR_KPARAM_INFO
	.align		4
.L_865:
        /*0008*/ 	.byte	0x04, 0x17
        /*000a*/ 	.short	(.L_867 - .L_866)
.L_866:
        /*000c*/ 	.word	0x00000000
        /*0010*/ 	.short	0x000b
        /*0012*/ 	.short	0x0058
        /*0014*/ 	.byte	0x00, 0xf5, 0x21, 0x00


	//----- nvinfo : EIATTR_KPARAM_INFO
	.align		4
.L_867:
        /*0018*/ 	.byte	0x04, 0x17
        /*001a*/ 	.short	(.L_869 - .L_868)
.L_868:
        /*001c*/ 	.word	0x00000000
        /*0020*/ 	.short	0x000a
        /*0022*/ 	.short	0x0050
        /*0024*/ 	.byte	0x00, 0xf5, 0x21, 0x00


	//----- nvinfo : EIATTR_KPARAM_INFO
	.align		4
.L_869:
        /*0028*/ 	.byte	0x04, 0x17
        /*002a*/ 	.short	(.L_871 - .L_870)
.L_870:
        /*002c*/ 	.word	0x00000000
        /*0030*/ 	.short	0x0009
        /*0032*/ 	.short	0x0048
        /*0034*/ 	.byte	0x00, 0xf0, 0x21, 0x00


	//----- nvinfo : EIATTR_KPARAM_INFO
	.align		4
.L_871:
        /*0038*/ 	.byte	0x04, 0x17
        /*003a*/ 	.short	(.L_873 - .L_872)
.L_872:
        /*003c*/ 	.word	0x00000000
        /*0040*/ 	.short	0x0008
        /*0042*/ 	.short	0x0040
        /*0044*/ 	.byte	0x00, 0xf0, 0x11, 0x00


	//----- nvinfo : EIATTR_KPARAM_INFO
	.align		4
.L_873:
        /*0048*/ 	.byte	0x04, 0x17
        /*004a*/ 	.short	(.L_875 - .L_874)
.L_874:
        /*004c*/ 	.word	0x00000000
        /*0050*/ 	.short	0x0007
        /*0052*/ 	.short	0x0038
        /*0054*/ 	.byte	0x00, 0xf5, 0x21, 0x00


	//----- nvinfo : EIATTR_KPARAM_INFO
	.align		4
.L_875:
        /*0058*/ 	.byte	0x04, 0x17
        /*005a*/ 	.short	(.L_877 - .L_876)
.L_876:
        /*005c*/ 	.word	0x00000000
        /*0060*/ 	.short	0x0006
        /*0062*/ 	.short	0x0030
        /*0064*/ 	.byte	0x00, 0xf5, 0x21, 0x00


	//----- nvinfo : EIATTR_KPARAM_INFO
	.align		4
.L_877:
        /*0068*/ 	.byte	0x04, 0x17
        /*006a*/ 	.short	(.L_879 - .L_878)
.L_878:
        /*006c*/ 	.word	0x00000000
        /*0070*/ 	.short	0x0005
        /*0072*/ 	.short	0x0028
        /*0074*/ 	.byte	0x00, 0xf5, 0x21, 0x00


	//----- nvinfo : EIATTR_KPARAM_INFO
	.align		4
.L_879:
        /*0078*/ 	.byte	0x04, 0x17
        /*007a*/ 	.short	(.L_881 - .L_880)
.L_880:
        /*007c*/ 	.word	0x00000000
        /*0080*/ 	.short	0x0004
        /*0082*/ 	.short	0x0020
        /*0084*/ 	.byte	0x00, 0xf5, 0x21, 0x00


	//----- nvinfo : EIATTR_KPARAM_INFO
	.align		4
.L_881:
        /*0088*/ 	.byte	0x04, 0x17
        /*008a*/ 	.short	(.L_883 - .L_882)
.L_882:
        /*008c*/ 	.word	0x00000000
        /*0090*/ 	.short	0x0003
        /*0092*/ 	.short	0x0018
        /*0094*/ 	.byte	0x00, 0xf5, 0x21, 0x00


	//----- nvinfo : EIATTR_KPARAM_INFO
	.align		4
.L_883:
        /*0098*/ 	.byte	0x04, 0x17
        /*009a*/ 	.short	(.L_885 - .L_884)
.L_884:
        /*009c*/ 	.word	0x00000000
        /*00a0*/ 	.short	0x0002
        /*00a2*/ 	.short	0x0010
        /*00a4*/ 	.byte	0x00, 0xf5, 0x21, 0x00


	//----- nvinfo : EIATTR_KPARAM_INFO
	.align		4
.L_885:
        /*00a8*/ 	.byte	0x04, 0x17
        /*00aa*/ 	.short	(.L_887 - .L_886)
.L_886:
        /*00ac*/ 	.word	0x00000000
        /*00b0*/ 	.short	0x0001
        /*00b2*/ 	.short	0x0008
        /*00b4*/ 	.byte	0x00, 0xf5, 0x21, 0x00


	//----- nvinfo : EIATTR_KPARAM_INFO
	.align		4
.L_887:
        /*00b8*/ 	.byte	0x04, 0x17
        /*00ba*/ 	.short	(.L_889 - .L_888)
.L_888:
        /*00bc*/ 	.word	0x00000000
        /*00c0*/ 	.short	0x0000
        /*00c2*/ 	.short	0x0000
        /*00c4*/ 	.byte	0x00, 0xf5, 0x21, 0x00


	//----- nvinfo : EIATTR_SPARSE_MMA_MASK
	.align		4
.L_889:
        /*00c8*/ 	.byte	0x03, 0x50
        /*00ca*/ 	.short	0x0000


	//----- nvinfo : EIATTR_MAXREG_COUNT
	.align		4
        /*00cc*/ 	.byte	0x03, 0x1b
        /*00ce*/ 	.short	0x0080


	//----- nvinfo : EIATTR_MERCURY_ISA_VERSION
	.align		4
        /*00d0*/ 	.byte	0x03, 0x5f
        /*00d2*/ 	.short	0x0101


	//----- nvinfo : EIATTR_VRC_CTA_INIT_COUNT
	.align		4
        /*00d4*/ 	.byte	0x02, 0x4a
	.zero		1
	.zero		1


	//----- nvinfo : EIATTR_EXIT_INSTR_OFFSETS
	.align		4
        /*00d8*/ 	.byte	0x04, 0x1c
        /*00da*/ 	.short	(.L_891 - .L_890)


	//   ....[0]....
.L_890:
        /*00dc*/ 	.word	0x00000010


	//----- nvinfo : EIATTR_MAX_THREADS
	.align		4
.L_891:
        /*00e0*/ 	.byte	0x04, 0x05
        /*00e2*/ 	.short	(.L_893 - .L_892)
.L_892:
        /*00e4*/ 	.word	0x000001e0
        /*00e8*/ 	.word	0x00000001
        /*00ec*/ 	.word	0x00000001


	//----- nvinfo : EIATTR_CBANK_PARAM_SIZE
	.align		4
.L_893:
        /*00f0*/ 	.byte	0x03, 0x19
        /*00f2*/ 	.short	0x0060


	//----- nvinfo : EIATTR_PARAM_CBANK
	.align		4
        /*00f4*/ 	.byte	0x04, 0x0a
        /*00f6*/ 	.short	(.L_895 - .L_894)
	.align		4
.L_894:
        /*00f8*/ 	.word	index@(.nv.constant0._ZN13group_norm_v218gn_bwd_cuda_kernelI13__nv_bfloat16Li480ELi1ELi16ELi120ELi256ELb1ELb1ELi8ELi960ELi960ELi4ELb1ELi4ELb0ELb0ELNS_15WgradSyncMethodE3ENS_16CompileConditionILi1000EEEEEvPT_S6_S6_PKS5_S8_S8_S8_PKfflPfPj)
        /*00fc*/ 	.short	0x0380
        /*00fe*/ 	.short	0x0060


	//----- nvinfo : EIATTR_SW_WAR
	.align		4
.L_895:
        /*0100*/ 	.byte	0x04, 0x36
        /*0102*/ 	.short	(.L_897 - .L_896)
.L_896:
        /*0104*/ 	.word	0x00000008
.L_897:


//--------------------- .nv.info._ZN13group_norm_v218gn_bwd_cuda_kernelI13__nv_bfloat16Li480ELi3ELi16ELi120ELi256ELb1ELb1ELi8ELi960ELi960ELi4ELb1ELi10ELb0ELb0ELNS_15WgradSyncMethodE3ENS_16CompileConditionILi1000EEEEEvPT_S6_S6_PKS5_S8_S8_S8_PKfflPfPj --------------------------
	.section	.nv.info._ZN13group_norm_v218gn_bwd_cuda_kernelI13__nv_bfloat16Li480ELi3ELi16ELi120ELi256ELb1ELb1ELi8ELi960ELi960ELi4ELb1ELi10ELb0ELb0ELNS_15WgradSyncMethodE3ENS_16CompileConditionILi1000EEEEEvPT_S6_S6_PKS5_S8_S8_S8_PKfflPfPj,"",@"SHT_CUDA_INFO"
	.sectionflags	@""
	.align	4


	//----- nvinfo : EIATTR_CUDA_API_VERSION
	.align		4
        /*0000*/ 	.byte	0x04, 0x37
        /*0002*/ 	.short	(.L_899 - .L_898)
.L_898:
        /*0004*/ 	.word	0x00000082


	//----- nvinfo : EIATTR_KPARAM_INFO
	.align		4
.L_899:
        /*0008*/ 	.byte	0x04, 0x17
        /*000a*/ 	.short	(.L_901 - .L_900)
.L_900:
        /*000c*/ 	.word	0x00000000
        /*0010*/ 	.short	0x000b
        /*0012*/ 	.short	0x0058
        /*0014*/ 	.byte	0x00, 0xf5, 0x21, 0x00


	//----- nvinfo : EIATTR_KPARAM_INFO
	.align		4
.L_901:
        /*0018*/ 	.byte	0x04, 0x17
        /*001a*/ 	.short	(.L_903 - .L_902)
.L_902:
        /*001c*/ 	.word	0x00000000
        /*0020*/ 	.short	0x000a
        /*0022*/ 	.short	0x0050
        /*0024*/ 	.byte	0x00, 0xf5, 0x21, 0x00


	//----- nvinfo : EIATTR_KPARAM_INFO
	.align		4
.L_903:
        /*0028*/ 	.byte	0x04, 0x17
        /*002a*/ 	.short	(.L_905 - .L_904)
.L_904:
        /*002c*/ 	.word	0x00000000
        /*0030*/ 	.short	0x0009
        /*0032*/ 	.short	0x0048
        /*0034*/ 	.byte	0x00, 0xf0, 0x21, 0x00


	//----- nvinfo : EIATTR_KPARAM_INFO
	.align		4
.L_905:
        /*0038*/ 	.byte	0x04, 0x17
        /*003a*/ 	.short	(.L_907 - .L_906)
.L_906:
        /*003c*/ 	.word	0x00000000
        /*0040*/ 	.short	0x0008
        /*0042*/ 	.short	0x0040
        /*0044*/ 	.byte	0x00, 0xf0, 0x11, 0x00


	//----- nvinfo : EIATTR_KPARAM_INFO
	.align		4
.L_907:
        /*0048*/ 	.byte	0x04, 0x17
        /*004a*/ 	.short	(.L_909 - .L_908)
.L_908:
        /*004c*/ 	.word	0x00000000
        /*0050*/ 	.short	0x0007
        /*0052*/ 	.short	0x0038
        /*0054*/ 	.byte	0x00, 0xf5, 0x21, 0x00


	//----- nvinfo : EIATTR_KPARAM_INFO
	.align		4
.L_909:
        /*0058*/ 	.byte	0x04, 0x17
        /*005a*/ 	.short	(.L_911 - .L_910)
.L_910:
        /*005c*/ 	.word	0x00000000
        /*0060*/ 	.short	0x0006
        /*0062*/ 	.short	0x0030
        /*0064*/ 	.byte	0x00, 0xf5, 0x21, 0x00


	//----- nvinfo : EIATTR_KPARAM_INFO
	.align		4
.L_911:
        /*0068*/ 	.byte	0x04, 0x17
        /*006a*/ 	.short	(.L_913 - .L_912)
.L_912:
        /*006c*/ 	.word	0x00000000
        /*0070*/ 	.short	0x0005
        /*0072*/ 	.short	0x0028
        /*0074*/ 	.byte	0x00, 0xf5, 0x21, 0x00


	//----- nvinfo : EIATTR_KPARAM_INFO
	.align		4
.L_913:
        /*0078*/ 	.byte	0x04, 0x17
        /*007a*/ 	.short	(.L_915 - .L_914)
.L_914:
        /*007c*/ 	.word	0x00000000
        /*0080*/ 	.short	0x0004
        /*0082*/ 	.short	0x0020
        /*0084*/ 	.byte	0x00, 0xf5, 0x21, 0x00


	//----- nvinfo : EIATTR_KPARAM_INFO
	.align		4
.L_915:
        /*0088*/ 	.byte	0x04, 0x17
        /*008a*/ 	.short	(.L_917 - .L_916)
.L_916:
        /*008c*/ 	.word	0x00000000
        /*0090*/ 	.short	0x0003
        /*0092*/ 	.short	0x0018
        /*0094*/ 	.byte	0x00, 0xf5, 0x21, 0x00


	//----- nvinfo : EIATTR_KPARAM_INFO
	.align		4
.L_917:
        /*0098*/ 	.byte	0x04, 0x17
        /*009a*/ 	.short	(.L_919 - .L_918)
.L_918:
        /*009c*/ 	.word	0x00000000
        /*00a0*/ 	.short	0x0002
        /*00a2*/ 	.short	0x0010
        /*00a4*/ 	.byte	0x00, 0xf5, 0x21, 0x00


	//----- nvinfo : EIATTR_KPARAM_INFO
	.align		4
.L_919:
        /*00a8*/ 	.byte	0x04, 0x17
        /*00aa*/ 	.short	(.L_921 - .L_920)
.L_920:
        /*00ac*/ 	.word	0x00000000
        /*00b0*/ 	.short	0x0001
        /*00b2*/ 	.short	0x0008
        /*00b4*/ 	.byte	0x00, 0xf5, 0x21, 0x00


	//----- nvinfo : EIATTR_KPARAM_INFO
	.align		4
.L_921:
        /*00b8*/ 	.byte	0x04, 0x17
        /*00ba*/ 	.short	(.L_923 - .L_922)
.L_922:
        /*00bc*/ 	.word	0x00000000
        /*00c0*/ 	.short	0x0000
        /*00c2*/ 	.short	0x0000
        /*00c4*/ 	.byte	0x00, 0xf5, 0x21, 0x00


	//----- nvinfo : EIATTR_SPARSE_MMA_MASK
	.align		4
.L_923:
        /*00c8*/ 	.byte	0x03, 0x50
        /*00ca*/ 	.short	0x0000


	//----- nvinfo : EIATTR_MAXREG_COUNT
	.align		4
        /*00cc*/ 	.byte	0x03, 0x1b
        /*00ce*/ 	.short	0x0028


	//----- nvinfo : EIATTR_MERCURY_ISA_VERSION
	.align		4
        /*00d0*/ 	.byte	0x03, 0x5f
        /*00d2*/ 	.short	0x0101


	//----- nvinfo : EIATTR_VRC_CTA_INIT_COUNT
	.align		4
        /*00d4*/ 	.byte	0x02, 0x4a
	.zero		1
	.zero		1


	//----- nvinfo : EIATTR_EXIT_INSTR_OFFSETS
	.align		4
        /*00d8*/ 	.byte	0x04, 0x1c
        /*00da*/ 	.short	(.L_925 - .L_924)


	//   ....[0]....
.L_924:
        /*00dc*/ 	.word	0x00000010


	//----- nvinfo : EIATTR_MAX_THREADS
	.align		4
.L_925:
        /*00e0*/ 	.byte	0x04, 0x05
        /*00e2*/ 	.short	(.L_927 - .L_926)
.L_926:
        /*00e4*/ 	.word	0x000001e0
        /*00e8*/ 	.word	0x00000001
        /*00ec*/ 	.word	0x00000001


	//----- nvinfo : EIATTR_CBANK_PARAM_SIZE
	.align		4
.L_927:
        /*00f0*/ 	.byte	0x03, 0x19
        /*00f2*/ 	.short	0x0060


	//----- nvinfo : EIATTR_PARAM_CBANK
	.align		4
        /*00f4*/ 	.byte	0x04, 0x0a
        /*00f6*/ 	.short	(.L_929 - .L_928)
	.align		4
.L_928:
        /*00f8*/ 	.word	index@(.nv.constant0._ZN13group_norm_v218gn_bwd_cuda_kernelI13__nv_bfloat16Li480ELi3ELi16ELi120ELi256ELb1ELb1ELi8ELi960ELi960ELi4ELb1ELi10ELb0ELb0ELNS_15WgradSyncMethodE3ENS_16CompileConditionILi1000EEEEEvPT_S6_S6_PKS5_S8_S8_S8_PKfflPfPj)
        /*00fc*/ 	.short	0x0380
        /*00fe*/ 	.short	0x0060


	//----- nvinfo : EIATTR_SW_WAR
	.align		4
.L_929:
        /*0100*/ 	.byte	0x04, 0x36
        /*0102*/ 	.short	(.L_931 - .L_930)
.L_930:
        /*0104*/ 	.word	0x00000008
.L_931:


//--------------------- .nv.info._ZN13group_norm_v218gn_bwd_cuda_kernelI13__nv_bfloat16Li480ELi1ELi16ELi120ELi256ELb1ELb1ELi16ELi960ELi960ELi4ELb1ELi8ELb0ELb0ELNS_15WgradSyncMethodE3ENS_16CompileConditionILi1000EEEEEvPT_S6_S6_PKS5_S8_S8_S8_PKfflPfPj --------------------------
	.section	.nv.info._ZN13group_norm_v218gn_bwd_cuda_kernelI13__nv_bfloat16Li480ELi1ELi16ELi120ELi256ELb1ELb1ELi16ELi960ELi960ELi4ELb1ELi8ELb0ELb0ELNS_15WgradSyncMethodE3ENS_16CompileConditionILi1000EEEEEvPT_S6_S6_PKS5_S8_S8_S8_PKfflPfPj,"",@"SHT_CUDA_INFO"
	.sectionflags	@""
	.align	4


	//----- nvinfo : EIATTR_CUDA_API_VERSION
	.align		4
        /*0000*/ 	.byte	0x04, 0x37
        /*0002*/ 	.short	(.L_933 - .L_932)
.L_932:
        /*0004*/ 	.word	0x00000082


	//----- nvinfo : EIATTR_KPARAM_INFO
	.align		4
.L_933:
        /*0008*/ 	.byte	0x04, 0x17
        /*000a*/ 	.short	(.L_935 - .L_934)
.L_934:
        /*000c*/ 	.word	0x00000000
        /*0010*/ 	.short	0x000b
        /*0012*/ 	.short	0x0058
        /*0014*/ 	.byte	0x00, 0xf5, 0x21, 0x00


	//----- nvinfo : EIATTR_KPARAM_INFO
	.align		4
.L_935:
        /*0018*/ 	.byte	0x04, 0x17
        /*001a*/ 	.short	(.L_937 - .L_936)
.L_936:
        /*001c*/ 	.word	0x00000000
        /*0020*/ 	.short	0x000a
        /*0022*/ 	.short	0x0050
        /*0024*/ 	.byte	0x00, 0xf5, 0x21, 0x00


	//----- nvinfo : EIATTR_KPARAM_INFO
	.align		4
.L_937:
        /*0028*/ 	.byte	0x04, 0x17
        /*002a*/ 	.short	(.L_939 - .L_938)
.L_938:
        /*002c*/ 	.word	0x00000000
        /*0030*/ 	.short	0x0009
        /*0032*/ 	.short	0x0048
        /*0034*/ 	.byte	0x00, 0xf0, 0x21, 0x00


	//----- nvinfo : EIATTR_KPARAM_INFO
	.align		4
.L_939:
        /*0038*/ 	.byte	0x04, 0x17
        /*003a*/ 	.short	(.L_941 - .L_940)
.L_940:
        /*003c*/ 	.word	0x00000000
        /*0040*/ 	.short	0x0008
        /*0042*/ 	.short	0x0040
        /*0044*/ 	.byte	0x00, 0xf0, 0x11, 0x00


	//----- nvinfo : EIATTR_KPARAM_INFO
	.align		4
.L_941:
        /*0048*/ 	.byte	0x04, 0x17
        /*004a*/ 	.short	(.L_943 - .L_942)
.L_942:
        /*004c*/ 	.word	0x00000000
        /*0050*/ 	.short	0x0007
        /*0052*/ 	.short	0x0038
        /*0054*/ 	.byte	0x00, 0xf5, 0x21, 0x00


	//----- nvinfo : EIATTR_KPARAM_INFO
	.align		4
.L_943:
        /*0058*/ 	.byte	0x04, 0x17
        /*005a*/ 	.short	(.L_945 - .L_944)
.L_944:
        /*005c*/ 	.word	0x00000000
        /*0060*/ 	.short	0x0006
        /*0062*/ 	.short	0x0030
        /*0064*/ 	.byte	0x00, 0xf5, 0x21, 0x00


	//----- nvinfo : EIATTR_KPARAM_INFO
	.align		4
.L_945:
        /*0068*/ 	.byte	0x04, 0x17
        /*006a*/ 	.short	(.L_947 - .L_946)
.L_946:
        /*006c*/ 	.word	0x00000000
        /*0070*/ 	.short	0x0005
        /*0072*/ 	.short	0x0028
        /*0074*/ 	.byte	0x00, 0xf5, 0x21, 0x00


	//----- nvinfo : EIATTR_KPARAM_INFO
	.align		4
.L_947:
        /*0078*/ 	.byte	0x04, 0x17
        /*007a*/ 	.short	(.L_949 - .L_948)
.L_948:
        /*007c*/ 	.word	0x00000000
        /*0080*/ 	.short	0x0004
        /*0082*/ 	.short	0x0020
        /*0084*/ 	.byte	0x00, 0xf5, 0x21, 0x00


	//----- nvinfo : EIATTR_KPARAM_INFO
	.align		4
.L_949:
        /*0088*/ 	.byte	0x04, 0x17
        /*008a*/ 	.short	(.L_951 - .L_950)
.L_950:
        /*008c*/ 	.word	0x00000000
        /*0090*/ 	.short	0x0003
        /*0092*/ 	.short	0x0018
        /*0094*/ 	.byte	0x00, 0xf5, 0x21, 0x00


	//----- nvinfo : EIATTR_KPARAM_INFO
	.align		4
.L_951:
        /*0098*/ 	.byte	0x04, 0x17
        /*009a*/ 	.short	(.L_953 - .L_952)
.L_952:
        /*009c*/ 	.word	0x00000000
        /*00a0*/ 	.short	0x0002
        /*00a2*/ 	.short	0x0010
        /*00a4*/ 	.byte	0x00, 0xf5, 0x21, 0x00


	//----- nvinfo : EIATTR_KPARAM_INFO
	.align		4
.L_953:
        /*00a8*/ 	.byte	0x04, 0x17
        /*00aa*/ 	.short	(.L_955 - .L_954)
.L_954:
        /*00ac*/ 	.word	0x00000000
        /*00b0*/ 	.short	0x0001
        /*00b2*/ 	.short	0x0008
        /*00b4*/ 	.byte	0x00, 0xf5, 0x21, 0x00


	//----- nvinfo : EIATTR_KPARAM_INFO
	.align		4
.L_955:
        /*00b8*/ 	.byte	0x04, 0x17
        /*00ba*/ 	.short	(.L_957 - .L_956)
.L_956:
        /*00bc*/ 	.word	0x00000000
        /*00c0*/ 	.short	0x0000
        /*00c2*/ 	.short	0x0000
        /*00c4*/ 	.byte	0x00, 0xf5, 0x21, 0x00


	//----- nvinfo : EIATTR_SPARSE_MMA_MASK
	.align		4
.L_957:
        /*00c8*/ 	.byte	0x03, 0x50
        /*00ca*/ 	.short	0x0000


	//----- nvinfo : EIATTR_MAXREG_COUNT
	.align		4
        /*00cc*/ 	.byte	0x03, 0x1b
        /*00ce*/ 	.short	0x0080


	//----- nvinfo : EIATTR_MERCURY_ISA_VERSION
	.align		4
        /*00d0*/ 	.byte	0x03, 0x5f
        /*00d2*/ 	.short	0x0101


	//----- nvinfo : EIATTR_VRC_CTA_INIT_COUNT
	.align		4
        /*00d4*/ 	.byte	0x02, 0x4a
	.zero		1
	.zero		1


	//----- nvinfo : EIATTR_EXIT_INSTR_OFFSETS
	.align		4
        /*00d8*/ 	.byte	0x04, 0x1c
        /*00da*/ 	.short	(.L_959 - .L_958)


	//   ....[0]....
.L_958:
        /*00dc*/ 	.word	0x00000010


	//----- nvinfo : EIATTR_MAX_THREADS
	.align		4
.L_959:
        /*00e0*/ 	.byte	0x04, 0x05
        /*00e2*/ 	.short	(.L_961 - .L_960)
.L_960:
        /*00e4*/ 	.word	0x000001e0
        /*00e8*/ 	.word	0x00000001
        /*00ec*/ 	.word	0x00000001


	//----- nvinfo : EIATTR_CBANK_PARAM_SIZE
	.align		4
.L_961:
        /*00f0*/ 	.byte	0x03, 0x19
        /*00f2*/ 	.short	0x0060


	//----- nvinfo : EIATTR_PARAM_CBANK
	.align		4
        /*00f4*/ 	.byte	0x04, 0x0a
        /*00f6*/ 	.short	(.L_963 - .L_962)
	.align		4
.L_962:
        /*00f8*/ 	.word	index@(.nv.constant0._ZN13group_norm_v218gn_bwd_cuda_kernelI13__nv_bfloat16Li480ELi1ELi16ELi120ELi256ELb1ELb1ELi16ELi960ELi960ELi4ELb1ELi8ELb0ELb0ELNS_15WgradSyncMethodE3ENS_16CompileConditionILi1000EEEEEvPT_S6_S6_PKS5_S8_S8_S8_PKfflPfPj)
        /*00fc*/ 	.short	0x0380
        /*00fe*/ 	.short	0x0060


	//----- nvinfo : EIATTR_SW_WAR
	.align		4
.L_963:
        /*0100*/ 	.byte	0x04, 0x36
        /*0102*/ 	.short	(.L_965 - .L_964)
.L_964:
        /*0104*/ 	.word	0x00000008
.L_965:


//--------------------- .nv.info._ZN13group_norm_v218gn_bwd_cuda_kernelI13__nv_bfloat16Li480ELi1ELi16ELi120ELi256ELb1ELb1ELi32ELi960ELi960ELi4ELb1ELi18ELb0ELb0ELNS_15WgradSyncMethodE3ENS_16CompileConditionILi1000EEEEEvPT_S6_S6_PKS5_S8_S8_S8_PKfflPfPj --------------------------
	.section	.nv.info._ZN13group_norm_v218gn_bwd_cuda_kernelI13__nv_bfloat16Li480ELi1ELi16ELi120ELi256ELb1ELb1ELi32ELi960ELi960ELi4ELb1ELi18ELb0ELb0ELNS_15WgradSyncMethodE3ENS_16CompileConditionILi1000EEEEEvPT_S6_S6_PKS5_S8_S8_S8_PKfflPfPj,"",@"SHT_CUDA_INFO"
	.sectionflags	@""
	.align	4


	//----- nvinfo : EIATTR_CUDA_API_VERSION
	.align		4
        /*0000*/ 	.byte	0x04, 0x37
        /*0002*/ 	.short	(.L_967 - .L_966)
.L_966:
        /*0004*/ 	.word	0x00000082


	//----- nvinfo : EIATTR_KPARAM_INFO
	.align		4
.L_967:
        /*0008*/ 	.byte	0x04, 0x17
        /*000a*/ 	.short	(.L_969 - .L_968)
.L_968:
        /*000c*/ 	.word	0x00000000
        /*0010*/ 	.short	0x000b
        /*0012*/ 	.short	0x0058
        /*0014*/ 	.byte	0x00, 0xf5, 0x21, 0x00


	//----- nvinfo : EIATTR_KPARAM_INFO
	.align		4
.L_969:
        /*0018*/ 	.byte	0x04, 0x17
        /*001a*/ 	.short	(.L_971 - .L_970)
.L_970:
        /*001c*/ 	.word	0x00000000
        /*0020*/ 	.short	0x000a
        /*0022*/ 	.short	0x0050
        /*0024*/ 	.byte	0x00, 0xf5, 0x21, 0x00


	//----- nvinfo : EIATTR_KPARAM_INFO
	.align		4
.L_971:
        /*0028*/ 	.byte	0x04, 0x17
        /*002a*/ 	.short	(.L_973 - .L_972)
.L_972:
        /*002c*/ 	.word	0x00000000
        /*0030*/ 	.short	0x0009
        /*0032*/ 	.short	0x0048
        /*0034*/ 	.byte	0x00, 0xf0, 0x21, 0x00


	//----- nvinfo : EIATTR_KPARAM_INFO
	.align		4
.L_973:
        /*0038*/ 	.byte	0x04, 0x17
        /*003a*/ 	.short	(.L_975 - .L_974)
.L_974:
        /*003c*/ 	.word	0x00000000
        /*0040*/ 	.short	0x0008
        /*0042*/ 	.short	0x0040
        /*0044*/ 	.byte	0x00, 0xf0, 0x11, 0x00


	//----- nvinfo : EIATTR_KPARAM_INFO
	.align		4
.L_975:
        /*0048*/ 	.byte	0x04, 0x17
        /*004a*/ 	.short	(.L_977 - .L_976)
.L_976:
        /*004c*/ 	.word	0x00000000
        /*0050*/ 	.short	0x0007
        /*0052*/ 	.short	0x0038
        /*0054*/ 	.byte	0x00, 0xf5, 0x21, 0x00


	//----- nvinfo : EIATTR_KPARAM_INFO
	.align		4
.L_977:
        /*0058*/ 	.byte	0x04, 0x17
        /*005a*/ 	.short	(.L_979 - .L_978)
.L_978:
        /*005c*/ 	.word	0x00000000
        /*0060*/ 	.short	0x0006
        /*0062*/ 	.short	0x0030
        /*0064*/ 	.byte	0x00, 0xf5, 0x21, 0x00


	//----- nvinfo : EIATTR_KPARAM_INFO
	.align		4
.L_979:
        /*0068*/ 	.byte	0x04, 0x17
        /*006a*/ 	.short	(.L_981 - .L_980)
.L_980:
        /*006c*/ 	.word	0x00000000
        /*0070*/ 	.short	0x0005
        /*0072*/ 	.short	0x0028
        /*0074*/ 	.byte	0x00, 0xf5, 0x21, 0x00


	//----- nvinfo : EIATTR_KPARAM_INFO
	.align		4
.L_981:
        /*0078*/ 	.byte	0x04, 0x17
        /*007a*/ 	.short	(.L_983 - .L_982)
.L_982:
        /*007c*/ 	.word	0x00000000
        /*0080*/ 	.short	0x0004
        /*0082*/ 	.short	0x0020
        /*0084*/ 	.byte	0x00, 0xf5, 0x21, 0x00


	//----- nvinfo : EIATTR_KPARAM_INFO
	.align		4
.L_983:
        /*0088*/ 	.byte	0x04, 0x17
        /*008a*/ 	.short	(.L_985 - .L_984)
.L_984:
        /*008c*/ 	.word	0x00000000
        /*0090*/ 	.short	0x0003
        /*0092*/ 	.short	0x0018
        /*0094*/ 	.byte	0x00, 0xf5, 0x21, 0x00


	//----- nvinfo : EIATTR_KPARAM_INFO
	.align		4
.L_985:
        /*0098*/ 	.byte	0x04, 0x17
        /*009a*/ 	.short	(.L_987 - .L_986)
.L_986:
        /*009c*/ 	.word	0x00000000
        /*00a0*/ 	.short	0x0002
        /*00a2*/ 	.short	0x0010
        /*00a4*/ 	.byte	0x00, 0xf5, 0x21, 0x00


	//----- nvinfo : EIATTR_KPARAM_INFO
	.align		4
.L_987:
        /*00a8*/ 	.byte	0x04, 0x17
        /*00aa*/ 	.short	(.L_989 - .L_988)
.L_988:
        /*00ac*/ 	.word	0x00000000
        /*00b0*/ 	.short	0x0001
        /*00b2*/ 	.short	0x0008
        /*00b4*/ 	.byte	0x00, 0xf5, 0x21, 0x00


	//----- nvinfo : EIATTR_KPARAM_INFO
	.align		4
.L_989:
        /*00b8*/ 	.byte	0x04, 0x17
        /*00ba*/ 	.short	(.L_991 - .L_990)
.L_990:
        /*00bc*/ 	.word	0x00000000
        /*00c0*/ 	.short	0x0000
        /*00c2*/ 	.short	0x0000
        /*00c4*/ 	.byte	0x00, 0xf5, 0x21, 0x00


	//----- nvinfo : EIATTR_SPARSE_MMA_MASK
	.align		4
.L_991:
        /*00c8*/ 	.byte	0x03, 0x50
        /*00ca*/ 	.short	0x0000


	//----- nvinfo : EIATTR_MAXREG_COUNT
	.align		4
        /*00cc*/ 	.byte	0x03, 0x1b
        /*00ce*/ 	.short	0x0080


	//----- nvinfo : EIATTR_MERCURY_ISA_VERSION
	.align		4
        /*00d0*/ 	.byte	0x03, 0x5f
        /*00d2*/ 	.short	0x0101


	//----- nvinfo : EIATTR_VRC_CTA_INIT_COUNT
	.align		4
        /*00d4*/ 	.byte	0x02, 0x4a
	.zero		1
	.zero		1


	//----- nvinfo : EIATTR_EXIT_INSTR_OFFSETS
	.align		4
        /*00d8*/ 	.byte	0x04, 0x1c
        /*00da*/ 	.short	(.L_993 - .L_992)


	//   ....[0]....
.L_992:
        /*00dc*/ 	.word	0x00000010


	//----- nvinfo : EIATTR_MAX_THREADS
	.align		4
.L_993:
        /*00e0*/ 	.byte	0x04, 0x05
        /*00e2*/ 	.short	(.L_995 - .L_994)
.L_994:
        /*00e4*/ 	.word	0x000001e0
        /*00e8*/ 	.word	0x00000001
        /*00ec*/ 	.word	0x00000001


	//----- nvinfo : EIATTR_CBANK_PARAM_SIZE
	.align		4
.L_995:
        /*00f0*/ 	.byte	0x03, 0x19
        /*00f2*/ 	.short	0x0060


	//----- nvinfo : EIATTR_PARAM_CBANK
	.align		4
        /*00f4*/ 	.byte	0x04, 0x0a
        /*00f6*/ 	.short	(.L_997 - .L_996)
	.align		4
.L_996:
        /*00f8*/ 	.word	index@(.nv.constant0._ZN13group_norm_v218gn_bwd_cuda_kernelI13__nv_bfloat16Li480ELi1ELi16ELi120ELi256ELb1ELb1ELi32ELi960ELi960ELi4ELb1ELi18ELb0ELb0ELNS_15WgradSyncMethodE3ENS_16CompileConditionILi1000EEEEEvPT_S6_S6_PKS5_S8_S8_S8_PKfflPfPj)
        /*00fc*/ 	.short	0x0380
        /*00fe*/ 	.short	0x0060


	//----- nvinfo : EIATTR_SW_WAR
	.align		4
.L_997:
        /*0100*/ 	.byte	0x04, 0x36
        /*0102*/ 	.short	(.L_999 - .L_998)
.L_998:
        /*0104*/ 	.word	0x00000008
.L_999:


//--------------------- .nv.info._ZN13group_norm_v218gn_bwd_cuda_kernelI13__nv_bfloat16Li480ELi2ELi16ELi120ELi256ELb1ELb1ELi16ELi960ELi960ELi4ELb1ELi14ELb0ELb0ELNS_15WgradSyncMethodE3ENS_16CompileConditionILi1000EEEEEvPT_S6_S6_PKS5_S8_S8_S8_PKfflPfPj --------------------------
	.section	.nv.info._ZN13group_norm_v218gn_bwd_cuda_kernelI13__nv_bfloat16Li480ELi2ELi16ELi120ELi256ELb1ELb1ELi16ELi960ELi960ELi4ELb1ELi14ELb0ELb0ELNS_15WgradSyncMethodE3ENS_16CompileConditionILi1000EEEEEvPT_S6_S6_PKS5_S8_S8_S8_PKfflPfPj,"",@"SHT_CUDA_INFO"
	.sectionflags	@""
	.align	4


	//----- nvinfo : EIATTR_CUDA_API_VERSION
	.align		4
        /*0000*/ 	.byte	0x04, 0x37
        /*0002*/ 	.short	(.L_1001 - .L_1000)
.L_1000:
        /*0004*/ 	.word	0x00000082


	//----- nvinfo : EIATTR_KPARAM_INFO
	.align		4
.L_1001:
        /*0008*/ 	.byte	0x04, 0x17
        /*000a*/ 	.short	(.L_1003 - .L_1002)
.L_1002:
        /*000c*/ 	.word	0x00000000
        /*0010*/ 	.short	0x000b
        /*0012*/ 	.short	0x0058
        /*0014*/ 	.byte	0x00, 0xf5, 0x21, 0x00


	//----- nvinfo : EIATTR_KPARAM_INFO
	.align		4
.L_1003:
        /*0018*/ 	.byte	0x04, 0x17
        /*001a*/ 	.short	(.L_1005 - .L_1004)
.L_1004:
        /*001c*/ 	.word	0x00000000
        /*0020*/ 	.short	0x000a
        /*0022*/ 	.short	0x0050
        /*0024*/ 	.byte	0x00, 0xf5, 0x21, 0x00


	//----- nvinfo : EIATTR_KPARAM_INFO
	.align		4
.L_1005:
        /*0028*/ 	.byte	0x04, 0x17
        /*002a*/ 	.short	(.L_1007 - .L_1006)
.L_1006:
        /*002c*/ 	.word	0x00000000
        /*0030*/ 	.short	0x0009
        /*0032*/ 	.short	0x0048
        /*0034*/ 	.byte	0x00, 0xf0, 0x21, 0x00


	//----- nvinfo : EIATTR_KPARAM_INFO
	.align		4
.L_1007:
        /*0038*/ 	.byte	0x04, 0x17
        /*003a*/ 	.short	(.L_1009 - .L_1008)
.L_1008:
        /*003c*/ 	.word	0x00000000
        /*0040*/ 	.short	0x0008
        /*0042*/ 	.short	0x0040
        /*0044*/ 	.byte	0x00, 0xf0, 0x11, 0x00


	//----- nvinfo : EIATTR_KPARAM_INFO
	.align		4
.L_1009:
        /*0048*/ 	.byte	0x04, 0x17
        /*004a*/ 	.short	(.L_1011 - .L_1010)
.L_1010:
        /*004c*/ 	.word	0x00000000
        /*0050*/ 	.short	0x0007
        /*0052*/ 	.short	0x0038
        /*0054*/ 	.byte	0x00, 0xf5, 0x21, 0x00


	//----- nvinfo : EIATTR_KPARAM_INFO
	.align		4
.L_1011:
        /*0058*/ 	.byte	0x04, 0x17
        /*005a*/ 	.short	(.L_1013 - .L_1012)
.L_1012:
        /*005c*/ 	.word	0x00000000
        /*0060*/ 	.short	0x0006
        /*0062*/ 	.short	0x0030
        /*0064*/ 	.byte	0x00, 0xf5, 0x21, 0x00


	//----- nvinfo : EIATTR_KPARAM_INFO
	.align		4
.L_1013:
        /*0068*/ 	.byte	0x04, 0x17
        /*006a*/ 	.short	(.L_1015 - .L_1014)
.L_1014:
        /*006c*/ 	.word	0x00000000
        /*0070*/ 	.short	0x0005
        /*0072*/ 	.short	0x0028
        /*0074*/ 	.byte	0x00, 0xf5, 0x21, 0x00


	//----- nvinfo : EIATTR_KPARAM_INFO
	.align		4
.L_1015:
        /*0078*/ 	.byte	0x04, 0x17
        /*007a*/ 	.short	(.L_1017 - .L_1016)
.L_1016:
        /*007c*/ 	.word	0x00000000
        /*0080*/ 	.short	0x0004
        /*0082*/ 	.short	0x0020
        /*0084*/ 	.byte	0x00, 0xf5, 0x21, 0x00


	//----- nvinfo : EIATTR_KPARAM_INFO
	.align		4
.L_1017:
        /*0088*/ 	.byte	0x04, 0x17
        /*008a*/ 	.short	(.L_1019 - .L_1018)
.L_1018:
        /*008c*/ 	.word	0x00000000
        /*0090*/ 	.short	0x0003
        /*0092*/ 	.short	0x0018
        /*0094*/ 	.byte	0x00, 0xf5, 0x21, 0x00


	//----- nvinfo : EIATTR_KPARAM_INFO
	.align		4
.L_1019:
        /*0098*/ 	.byte	0x04, 0x17
        /*009a*/ 	.short	(.L_1021 - .L_1020)
.L_1020:
        /*009c*/ 	.word	0x00000000
        /*00a0*/ 	.short	0x0002
        /*00a2*/ 	.short	0x0010
        /*00a4*/ 	.byte	0x00, 0xf5, 0x21, 0x00


	//----- nvinfo : EIATTR_KPARAM_INFO
	.align		4
.L_1021:
        /*00a8*/ 	.byte	0x04, 0x17
        /*00aa*/ 	.short	(.L_1023 - .L_1022)
.L_1022:
        /*00ac*/ 	.word	0x00000000
        /*00b0*/ 	.short	0x0001
        /*00b2*/ 	.short	0x0008
        /*00b4*/ 	.byte	0x00, 0xf5, 0x21, 0x00


	//----- nvinfo : EIATTR_KPARAM_INFO
	.align		4
.L_1023:
        /*00b8*/ 	.byte	0x04, 0x17
        /*00ba*/ 	.short	(.L_1025 - .L_1024)
.L_1024:
        /*00bc*/ 	.word	0x00000000
        /*00c0*/ 	.short	0x0000
        /*00c2*/ 	.short	0x0000
        /*00c4*/ 	.byte	0x00, 0xf5, 0x21, 0x00


	//----- nvinfo : EIATTR_SPARSE_MMA_MASK
	.align		4
.L_1025:
        /*00c8*/ 	.byte	0x03, 0x50
        /*00ca*/ 	.short	0x0000


	//----- nvinfo : EIATTR_MAXREG_COUNT
	.align		4
        /*00cc*/ 	.byte	0x03, 0x1b
        /*00ce*/ 	.short	0x0040


	//----- nvinfo : EIATTR_MERCURY_ISA_VERSION
	.align		4
        /*00d0*/ 	.byte	0x03, 0x5f
        /*00d2*/ 	.short	0x0101


	//----- nvinfo : EIATTR_VRC_CTA_INIT_COUNT
	.align		4
        /*00d4*/ 	.byte	0x02, 0x4a
	.zero		1
	.zero		1


	//----- nvinfo : EIATTR_EXIT_INSTR_OFFSETS
	.align		4
        /*00d8*/ 	.byte	0x04, 0x1c
        /*00da*/ 	.short	(.L_1027 - .L_1026)


	//   ....[0]....
.L_1026:
        /*00dc*/ 	.word	0x00000010


	//----- nvinfo : EIATTR_MAX_THREADS
	.align		4
.L_1027:
        /*00e0*/ 	.byte	0x04, 0x05
        /*00e2*/ 	.short	(.L_1029 - .L_1028)
.L_1028:
        /*00e4*/ 	.word	0x000001e0
        /*00e8*/ 	.word	0x00000001
        /*00ec*/ 	.word	0x00000001


	//----- nvinfo : EIATTR_CBANK_PARAM_SIZE
	.align		4
.L_1029:
        /*00f0*/ 	.byte	0x03, 0x19
        /*00f2*/ 	.short	0x0060


	//----- nvinfo : EIATTR_PARAM_CBANK
	.align		4
        /*00f4*/ 	.byte	0x04, 0x0a
        /*00f6*/ 	.short	(.L_1031 - .L_1030)
	.align		4
.L_1030:
        /*00f8*/ 	.word	index@(.nv.constant0._ZN13group_norm_v218gn_bwd_cuda_kernelI13__nv_bfloat16Li480ELi2ELi16ELi120ELi256ELb1ELb1ELi16ELi960ELi960ELi4ELb1ELi14ELb0ELb0ELNS_15WgradSyncMethodE3ENS_16CompileConditionILi1000EEEEEvPT_S6_S6_PKS5_S8_S8_S8_PKfflPfPj)
        /*00fc*/ 	.short	0x0380
        /*00fe*/ 	.short	0x0060


	//----- nvinfo : EIATTR_SW_WAR
	.align		4
.L_1031:
        /*0100*/ 	.byte	0x04, 0x36
        /*0102*/ 	.short	(.L_1033 - .L_1032)
.L_1032:
        /*0104*/ 	.word	0x00000008
.L_1033:


//--------------------- .nv.info._ZN13group_norm_v218gn_bwd_cuda_kernelI13__nv_bfloat16Li480ELi2ELi16ELi120ELi256ELb1ELb1ELi16ELi960ELi960ELi4ELb1ELi18ELb0ELb0ELNS_15WgradSyncMethodE3ENS_16CompileConditionILi1000EEEEEvPT_S6_S6_PKS5_S8_S8_S8_PKfflPfPj --------------------------
	.section	.nv.info._ZN13group_norm_v218gn_bwd_cuda_kernelI13__nv_bfloat16Li480ELi2ELi16ELi120ELi256ELb1ELb1ELi16ELi960ELi960ELi4ELb1ELi18ELb0ELb0ELNS_15WgradSyncMethodE3ENS_16CompileConditionILi1000EEEEEvPT_S6_S6_PKS5_S8_S8_S8_PKfflPfPj,"",@"SHT_CUDA_INFO"
	.sectionflags	@""
	.align	4


	//----- nvinfo : EIATTR_CUDA_API_VERSION
	.align		4
        /*0000*/ 	.byte	0x04, 0x37
        /*0002*/ 	.short	(.L_1035 - .L_1034)
.L_1034:
        /*0004*/ 	.word	0x00000082


	//----- nvinfo : EIATTR_KPARAM_INFO
	.align		4
.L_1035:
        /*0008*/ 	.byte	0x04, 0x17
        /*000a*/ 	.short	(.L_1037 - .L_1036)
.L_1036:
        /*000c*/ 	.word	0x00000000
        /*0010*/ 	.short	0x000b
        /*0012*/ 	.short	0x0058
        /*0014*/ 	.byte	0x00, 0xf5, 0x21, 0x00


	//----- nvinfo : EIATTR_KPARAM_INFO
	.align		4
.L_1037:
        /*0018*/ 	.byte	0x04, 0x17
        /*001a*/ 	.short	(.L_1039 - .L_1038)
.L_1038:
        /*001c*/ 	.word	0x00000000
        /*0020*/ 	.short	0x000a
        /*0022*/ 	.short	0x0050
        /*0024*/ 	.byte	0x00, 0xf5, 0x21, 0x00


	//----- nvinfo : EIATTR_KPARAM_INFO
	.align		4
.L_1039:
        /*0028*/ 	.byte	0x04, 0x17
        /*002a*/ 	.short	(.L_1041 - .L_1040)
.L_1040:
        /*002c*/ 	.word	0x00000000
        /*0030*/ 	.short	0x0009
        /*0032*/ 	.short	0x0048
        /*0034*/ 	.byte	0x00, 0xf0, 0x21, 0x00


	//----- nvinfo : EIATTR_KPARAM_INFO
	.align		4
.L_1041:
        /*0038*/ 	.byte	0x04, 0x17
        /*003a*/ 	.short	(.L_1043 - .L_1042)
.L_1042:
        /*003c*/ 	.word	0x00000000
        /*0040*/ 	.short	0x0008
        /*0042*/ 	.short	0x0040
        /*0044*/ 	.byte	0x00, 0xf0, 0x11, 0x00


	//----- nvinfo : EIATTR_KPARAM_INFO
	.align		4
.L_1043:
        /*0048*/ 	.byte	0x04, 0x17
        /*004a*/ 	.short	(.L_1045 - .L_1044)
.L_1044:
        /*004c*/ 	.word	0x00000000
        /*0050*/ 	.short	0x0007
        /*0052*/ 	.short	0x0038
        /*0054*/ 	.byte	0x00, 0xf5, 0x21, 0x00


	//----- nvinfo : EIATTR_KPARAM_INFO
	.align		4
.L_1045:
        /*0058*/ 	.byte	0x04, 0x17
        /*005a*/ 	.short	(.L_1047 - .L_1046)
.L_1046:
        /*005c*/ 	.word	0x00000000
        /*0060*/ 	.short	0x0006
        /*0062*/ 	.short	0x0030
        /*0064*/ 	.byte	0x00, 0xf5, 0x21, 0x00


	//----- nvinfo : EIATTR_KPARAM_INFO
	.align		4
.L_1047:
        /*0068*/ 	.byte	0x04, 0x17
        /*006a*/ 	.short	(.L_1049 - .L_1048)
.L_1048:
        /*006c*/ 	.word	0x00000000
        /*0070*/ 	.short	0x0005
        /*0072*/ 	.short	0x0028
        /*0074*/ 	.byte	0x00, 0xf5, 0x21, 0x00


	//----- nvinfo : EIATTR_KPARAM_INFO
	.align		4
.L_1049:
        /*0078*/ 	.byte	0x04, 0x17
        /*007a*/ 	.short	(.L_1051 - .L_1050)
.L_1050:
        /*007c*/ 	.word	0x00000000
        /*0080*/ 	.short	0x0004
        /*0082*/ 	.short	0x0020
        /*0084*/ 	.byte	0x00, 0xf5, 0x21, 0x00


	//----- nvinfo : EIATTR_KPARAM_INFO
	.align		4
.L_1051:
        /*0088*/ 	.byte	0x04, 0x17
        /*008a*/ 	.short	(.L_1053 - .L_1052)
.L_1052:
        /*008c*/ 	.word	0x00000000
        /*0090*/ 	.short	0x0003
        /*0092*/ 	.short	0x0018
        /*0094*/ 	.byte	0x00, 0xf5, 0x21, 0x00


	//----- nvinfo : EIATTR_KPARAM_INFO
	.align		4
.L_1053:
        /*0098*/ 	.byte	0x04, 0x17
        /*009a*/ 	.short	(.L_1055 - .L_1054)
.L_1054:
        /*009c*/ 	.word	0x00000000
        /*00a0*/ 	.short	0x0002
        /*00a2*/ 	.short	0x0010
        /*00a4*/ 	.byte	0x00, 0xf5, 0x21, 0x00


	//----- nvinfo : EIATTR_KPARAM_INFO
	.align		4
.L_1055:
        /*00a8*/ 	.byte	0x04, 0x17
        /*00aa*/ 	.short	(.L_1057 - .L_1056)
.L_1056:
        /*00ac*/ 	.word	0x00000000
        /*00b0*/ 	.short	0x0001
        /*00b2*/ 	.short	0x0008
        /*00b4*/ 	.byte	0x00, 0xf5, 0x21, 0x00


	//----- nvinfo : EIATTR_KPARAM_INFO
	.align		4
.L_1057:
        /*00b8*/ 	.byte	0x04, 0x17
        /*00ba*/ 	.short	(.L_1059 - .L_1058)
.L_1058:
        /*00bc*/ 	.word	0x00000000
        /*00c0*/ 	.short	0x0000
        /*00c2*/ 	.short	0x0000
        /*00c4*/ 	.byte	0x00, 0xf5, 0x21, 0x00


	//----- nvinfo : EIATTR_SPARSE_MMA_MASK
	.align		4
.L_1059:
        /*00c8*/ 	.byte	0x03, 0x50
        /*00ca*/ 	.short	0x0000


	//----- nvinfo : EIATTR_MAXREG_COUNT
	.align		4
        /*00cc*/ 	.byte	0x03, 0x1b
        /*00ce*/ 	.short	0x0040


	//----- nvinfo : EIATTR_MERCURY_ISA_VERSION
	.align		4
        /*00d0*/ 	.byte	0x03, 0x5f
        /*00d2*/ 	.short	0x0101


	//----- nvinfo : EIATTR_VRC_CTA_INIT_COUNT
	.align		4
        /*00d4*/ 	.byte	0x02, 0x4a
	.zero		1
	.zero		1


	//----- nvinfo : EIATTR_EXIT_INSTR_OFFSETS
	.align		4
        /*00d8*/ 	.byte	0x04, 0x1c
        /*00da*/ 	.short	(.L_1061 - .L_1060)


	//   ....[0]....
.L_1060:
        /*00dc*/ 	.word	0x00000010


	//----- nvinfo : EIATTR_MAX_THREADS
	.align		4
.L_1061:
        /*00e0*/ 	.byte	0x04, 0x05
        /*00e2*/ 	.short	(.L_1063 - .L_1062)
.L_1062:
        /*00e4*/ 	.word	0x000001e0
        /*00e8*/ 	.word	0x00000001
        /*00ec*/ 	.word	0x00000001


	//----- nvinfo : EIATTR_CBANK_PARAM_SIZE
	.align		4
.L_1063:
        /*00f0*/ 	.byte	0x03, 0x19
        /*00f2*/ 	.short	0x0060


	//----- nvinfo : EIATTR_PARAM_CBANK
	.align		4
        /*00f4*/ 	.byte	0x04, 0x0a
        /*00f6*/ 	.short	(.L_1065 - .L_1064)
	.align		4
.L_1064:
        /*00f8*/ 	.word	index@(.nv.constant0._ZN13group_norm_v218gn_bwd_cuda_kernelI13__nv_bfloat16Li480ELi2ELi16ELi120ELi256ELb1ELb1ELi16ELi960ELi960ELi4ELb1ELi18ELb0ELb0ELNS_15WgradSyncMethodE3ENS_16CompileConditionILi1000EEEEEvPT_S6_S6_PKS5_S8_S8_S8_PKfflPfPj)
        /*00fc*/ 	.short	0x0380
        /*00fe*/ 	.short	0x0060


	//----- nvinfo : EIATTR_SW_WAR
	.align		4
.L_1065:
        /*0100*/ 	.byte	0x04, 0x36
        /*0102*/ 	.short	(.L_1067 - .L_1066)
.L_1066:
        /*0104*/ 	.word	0x00000008
.L_1067:


//--------------------- .nv.info._ZN13group_norm_v214gn_cuda_kernelI13__nv_bfloat16Li480ELi3ELi32ELi60ELi256ELb0ELi2ELi960ELi960ELi4ELb1ELi2ELb0ELb0ENS_16CompileConditionILi1000EEEEEvPT_PKS4_S7_S7_flPfS8_Pj --------------------------
	.section	.nv.info._ZN13group_norm_v214gn_cuda_kernelI13__nv_bfloat16Li480ELi3ELi32ELi60ELi256ELb0ELi2ELi960ELi960ELi4ELb1ELi2ELb0ELb0ENS_16CompileConditionILi1000EEEEEvPT_PKS4_S7_S7_flPfS8_Pj,"",@"SHT_CUDA_INFO"
	.sectionflags	@""
	.align	4


	//----- nvinfo : EIATTR_CUDA_API_VERSION
	.align		4
        /*0000*/ 	.byte	0x04, 0x37
        /*0002*/ 	.short	(.L_1069 - .L_1068)
.L_1068:
        /*0004*/ 	.word	0x00000082


	//----- nvinfo : EIATTR_KPARAM_INFO
	.align		4
.L_1069:
        /*0008*/ 	.byte	0x04, 0x17
        /*000a*/ 	.short	(.L_1071 - .L_1070)
.L_1070:
        /*000c*/ 	.word	0x00000000
        /*0010*/ 	.short	0x0008
        /*0012*/ 	.short	0x0040
        /*0014*/ 	.byte	0x00, 0xf5, 0x21, 0x00


	//----- nvinfo : EIATTR_KPARAM_INFO
	.align		4
.L_1071:
        /*0018*/ 	.byte	0x04, 0x17
        /*001a*/ 	.short	(.L_1073 - .L_1072)
.L_1072:
        /*001c*/ 	.word	0x00000000
        /*0020*/ 	.short	0x0007
        /*0022*/ 	.short	0x0038
        /*0024*/ 	.byte	0x00, 0xf5, 0x21, 0x00


	//----- nvinfo : EIATTR_KPARAM_INFO
	.align		4
.L_1073:
        /*0028*/ 	.byte	0x04, 0x17
        /*002a*/ 	.short	(.L_1075 - .L_1074)
.L_1074:
        /*002c*/ 	.word	0x00000000
        /*0030*/ 	.short	0x0006
        /*0032*/ 	.short	0x0030
        /*0034*/ 	.byte	0x00, 0xf5, 0x21, 0x00


	//----- nvinfo : EIATTR_KPARAM_INFO
	.align		4
.L_1075:
        /*0038*/ 	.byte	0x04, 0x17
        /*003a*/ 	.short	(.L_1077 - .L_1076)
.L_1076:
        /*003c*/ 	.word	0x00000000
        /*0040*/ 	.short	0x0005
        /*0042*/ 	.short	0x0028
        /*0044*/ 	.byte	0x00, 0xf0, 0x21, 0x00


	//----- nvinfo : EIATTR_KPARAM_INFO
	.align		4
.L_1077:
        /*0048*/ 	.byte	0x04, 0x17
        /*004a*/ 	.short	(.L_1079 - .L_1078)
.L_1078:
        /*004c*/ 	.word	0x00000000
        /*0050*/ 	.short	0x0004
        /*0052*/ 	.short	0x0020
        /*0054*/ 	.byte	0x00, 0xf0, 0x11, 0x00


	//----- nvinfo : EIATTR_KPARAM_INFO
	.align		4
.L_1079:
        /*0058*/ 	.byte	0x04, 0x17
        /*005a*/ 	.short	(.L_1081 - .L_1080)
.L_1080:
        /*005c*/ 	.word	0x00000000
        /*0060*/ 	.short	0x0003
        /*0062*/ 	.short	0x0018
        /*0064*/ 	.byte	0x00, 0xf5, 0x21, 0x00


	//----- nvinfo : EIATTR_KPARAM_INFO
	.align		4
.L_1081:
        /*0068*/ 	.byte	0x04, 0x17
        /*006a*/ 	.short	(.L_1083 - .L_1082)
.L_1082:
        /*006c*/ 	.word	0x00000000
        /*0070*/ 	.short	0x0002
        /*0072*/ 	.short	0x0010
        /*0074*/ 	.byte	0x00, 0xf5, 0x21, 0x00


	//----- nvinfo : EIATTR_KPARAM_INFO
	.align		4
.L_1083:
        /*0078*/ 	.byte	0x04, 0x17
        /*007a*/ 	.short	(.L_1085 - .L_1084)
.L_1084:
        /*007c*/ 	.word	0x00000000
        /*0080*/ 	.short	0x0001
        /*0082*/ 	.short	0x0008
        /*0084*/ 	.byte	0x00, 0xf5, 0x21, 0x00


	//----- nvinfo : EIATTR_KPARAM_INFO
	.align		4
.L_1085:
        /*0088*/ 	.byte	0x04, 0x17
        /*008a*/ 	.short	(.L_1087 - .L_1086)
.L_1086:
        /*008c*/ 	.word	0x00000000
        /*0090*/ 	.short	0x0000
        /*0092*/ 	.short	0x0000
        /*0094*/ 	.byte	0x00, 0xf5, 0x21, 0x00


	//----- nvinfo : EIATTR_SPARSE_MMA_MASK
	.align		4
.L_1087:
        /*0098*/ 	.byte	0x03, 0x50
        /*009a*/ 	.short	0x0000


	//----- nvinfo : EIATTR_MAXREG_COUNT
	.align		4
        /*009c*/ 	.byte	0x03, 0x1b
        /*009e*/ 	.short	0x0028


	//----- nvinfo : EIATTR_MERCURY_ISA_VERSION
	.align		4
        /*00a0*/ 	.byte	0x03, 0x5f
        /*00a2*/ 	.short	0x0101


	//----- nvinfo : EIATTR_VRC_CTA_INIT_COUNT
	.align		4
        /*00a4*/ 	.byte	0x02, 0x4a
	.zero		1
	.zero		1


	//----- nvinfo : EIATTR_EXIT_INSTR_OFFSETS
	.align		4
        /*00a8*/ 	.byte	0x04, 0x1c
        /*00aa*/ 	.short	(.L_1089 - .L_1088)


	//   ....[0]....
.L_1088:
        /*00ac*/ 	.word	0x00000010


	//----- nvinfo : EIATTR_MAX_THREADS
	.align		4
.L_1089:
        /*00b0*/ 	.byte	0x04, 0x05
        /*00b2*/ 	.short	(.L_1091 - .L_1090)
.L_1090:
        /*00b4*/ 	.word	0x000001e0
        /*00b8*/ 	.word	0x00000001
        /*00bc*/ 	.word	0x00000001


	//----- nvinfo : EIATTR_CBANK_PARAM_SIZE
	.align		4
.L_1091:
        /*00c0*/ 	.byte	0x03, 0x19
        /*00c2*/ 	.short	0x0048


	//----- nvinfo : EIATTR_PARAM_CBANK
	.align		4
        /*00c4*/ 	.byte	0x04, 0x0a
        /*00c6*/ 	.short	(.L_1093 - .L_1092)
	.align		4
.L_1092:
        /*00c8*/ 	.word	index@(.nv.constant0._ZN13group_norm_v214gn_cuda_kernelI13__nv_bfloat16Li480ELi3ELi32ELi60ELi256ELb0ELi2ELi960ELi960ELi4ELb1ELi2ELb0ELb0ENS_16CompileConditionILi1000EEEEEvPT_PKS4_S7_S7_flPfS8_Pj)
        /*00cc*/ 	.short	0x0380
        /*00ce*/ 	.short	0x0048


	//----- nvinfo : EIATTR_SW_WAR
	.align		4
.L_1093:
        /*00d0*/ 	.byte	0x04, 0x36
        /*00d2*/ 	.short	(.L_1095 - .L_1094)
.L_1094:
        /*00d4*/ 	.word	0x00000008
.L_1095:


//--------------------- .nv.info._ZN13group_norm_v214gn_cuda_kernelI13__nv_bfloat16Li480ELi1ELi32ELi60ELi256ELb0ELi4ELi960ELi960ELi4ELb1ELi2ELb0ELb0ENS_16CompileConditionILi1000EEEEEvPT_PKS4_S7_S7_flPfS8_Pj --------------------------
	.section	.nv.info._ZN13group_norm_v214gn_cuda_kernelI13__nv_bfloat16Li480ELi1ELi32ELi60ELi256ELb0ELi4ELi960ELi960ELi4ELb1ELi2ELb0ELb0ENS_16CompileConditionILi1000EEEEEvPT_PKS4_S7_S7_flPfS8_Pj,"",@"SHT_CUDA_INFO"
	.sectionflags	@""
	.align	4


	//----- nvinfo : EIATTR_CUDA_API_VERSION
	.align		4
        /*0000*/ 	.byte	0x04, 0x37
        /*0002*/ 	.short	(.L_1097 - .L_1096)
.L_1096:
        /*0004*/ 	.word	0x00000082


	//----- nvinfo : EIATTR_KPARAM_INFO
	.align		4
.L_1097:
        /*0008*/ 	.byte	0x04, 0x17
        /*000a*/ 	.short	(.L_1099 - .L_1098)
.L_1098:
        /*000c*/ 	.word	0x00000000
        /*0010*/ 	.short	0x0008
        /*0012*/ 	.short	0x0040
        /*0014*/ 	.byte	0x00, 0xf5, 0x21, 0x00


	//----- nvinfo : EIATTR_KPARAM_INFO
	.align		4
.L_1099:
        /*0018*/ 	.byte	0x04, 0x17
        /*001a*/ 	.short	(.L_1101 - .L_1100)
.L_1100:
        /*001c*/ 	.word	0x00000000
        /*0020*/ 	.short	0x0007
        /*0022*/ 	.short	0x0038
        /*0024*/ 	.byte	0x00, 0xf5, 0x21, 0x00


	//----- nvinfo : EIATTR_KPARAM_INFO
	.align		4
.L_1101:
        /*0028*/ 	.byte	0x04, 0x17
        /*002a*/ 	.short	(.L_1103 - .L_1102)
.L_1102:
        /*002c*/ 	.word	0x00000000
        /*0030*/ 	.short	0x0006
        /*0032*/ 	.short	0x0030
        /*0034*/ 	.byte	0x00, 0xf5, 0x21, 0x00


	//----- nvinfo : EIATTR_KPARAM_INFO
	.align		4
.L_1103:
        /*0038*/ 	.byte	0x04, 0x17
        /*003a*/ 	.short	(.L_1105 - .L_1104)
.L_1104:
        /*003c*/ 	.word	0x00000000
        /*0040*/ 	.short	0x0005
        /*0042*/ 	.short	0x0028
        /*0044*/ 	.byte	0x00, 0xf0, 0x21, 0x00


	//----- nvinfo : EIATTR_KPARAM_INFO
	.align		4
.L_1105:
        /*0048*/ 	.byte	0x04, 0x17
        /*004a*/ 	.short	(.L_1107 - .L_1106)
.L_1106:
        /*004c*/ 	.word	0x00000000
        /*0050*/ 	.short	0x0004
        /*0052*/ 	.short	0x0020
        /*0054*/ 	.byte	0x00, 0xf0, 0x11, 0x00


	//----- nvinfo : EIATTR_KPARAM_INFO
	.align		4
.L_1107:
        /*0058*/ 	.byte	0x04, 0x17
        /*005a*/ 	.short	(.L_1109 - .L_1108)
.L_1108:
        /*005c*/ 	.word	0x00000000
        /*0060*/ 	.short	0x0003
        /*0062*/ 	.short	0x0018
        /*0064*/ 	.byte	0x00, 0xf5, 0x21, 0x00


	//----- nvinfo : EIATTR_KPARAM_INFO
	.align		4
.L_1109:
        /*0068*/ 	.byte	0x04, 0x17
        /*006a*/ 	.short	(.L_1111 - .L_1110)
.L_1110:
        /*006c*/ 	.word	0x00000000
        /*0070*/ 	.short	0x0002
        /*0072*/ 	.short	0x0010
        /*0074*/ 	.byte	0x00, 0xf5, 0x21, 0x00


	//----- nvinfo : EIATTR_KPARAM_INFO
	.align		4
.L_1111:
        /*0078*/ 	.byte	0x04, 0x17
        /*007a*/ 	.short	(.L_1113 - .L_1112)
.L_1112:
        /*007c*/ 	.word	0x00000000
        /*0080*/ 	.short	0x0001
        /*0082*/ 	.short	0x0008
        /*0084*/ 	.byte	0x00, 0xf5, 0x21, 0x00


	//----- nvinfo : EIATTR_KPARAM_INFO
	.align		4
.L_1113:
        /*0088*/ 	.byte	0x04, 0x17
        /*008a*/ 	.short	(.L_1115 - .L_1114)
.L_1114:
        /*008c*/ 	.word	0x00000000
        /*0090*/ 	.short	0x0000
        /*0092*/ 	.short	0x0000
        /*0094*/ 	.byte	0x00, 0xf5, 0x21, 0x00


	//----- nvinfo : EIATTR_SPARSE_MMA_MASK
	.align		4
.L_1115:
        /*0098*/ 	.byte	0x03, 0x50
        /*009a*/ 	.short	0x0000


	//----- nvinfo : EIATTR_MAXREG_COUNT
	.align		4
        /*009c*/ 	.byte	0x03, 0x1b
        /*009e*/ 	.short	0x0080


	//----- nvinfo : EIATTR_MERCURY_ISA_VERSION
	.align		4
        /*00a0*/ 	.byte	0x03, 0x5f
        /*00a2*/ 	.short	0x0101


	//----- nvinfo : EIATTR_VRC_CTA_INIT_COUNT
	.align		4
        /*00a4*/ 	.byte	0x02, 0x4a
	.zero		1
	.zero		1


	//----- nvinfo : EIATTR_EXIT_INSTR_OFFSETS
	.align		4
        /*00a8*/ 	.byte	0x04, 0x1c
        /*00aa*/ 	.short	(.L_1117 - .L_1116)


	//   ....[0]....
.L_1116:
        /*00ac*/ 	.word	0x00000010


	//----- nvinfo : EIATTR_MAX_THREADS
	.align		4
.L_1117:
        /*00b0*/ 	.byte	0x04, 0x05
        /*00b2*/ 	.short	(.L_1119 - .L_1118)
.L_1118:
        /*00b4*/ 	.word	0x000001e0
        /*00b8*/ 	.word	0x00000001
        /*00bc*/ 	.word	0x00000001


	//----- nvinfo : EIATTR_CBANK_PARAM_SIZE
	.align		4
.L_1119:
        /*00c0*/ 	.byte	0x03, 0x19
        /*00c2*/ 	.short	0x0048


	//----- nvinfo : EIATTR_PARAM_CBANK
	.align		4
        /*00c4*/ 	.byte	0x04, 0x0a
        /*00c6*/ 	.short	(.L_1121 - .L_1120)
	.align		4
.L_1120:
        /*00c8*/ 	.word	index@(.nv.constant0._ZN13group_norm_v214gn_cuda_kernelI13__nv_bfloat16Li480ELi1ELi32ELi60ELi256ELb0ELi4ELi960ELi960ELi4ELb1ELi2ELb0ELb0ENS_16CompileConditionILi1000EEEEEvPT_PKS4_S7_S7_flPfS8_Pj)
        /*00cc*/ 	.short	0x0380
        /*00ce*/ 	.short	0x0048


	//----- nvinfo : EIATTR_SW_WAR
	.align		4
.L_1121:
        /*00d0*/ 	.byte	0x04, 0x36
        /*00d2*/ 	.short	(.L_1123 - .L_1122)
.L_1122:
        /*00d4*/ 	.word	0x00000008
.L_1123:


//--------------------- .nv.info._ZN13group_norm_v214gn_cuda_kernelI13__nv_bfloat16Li480ELi3ELi32ELi60ELi256ELb0ELi4ELi960ELi960ELi4ELb1ELi5ELb0ELb0ENS_16CompileConditionILi1000EEEEEvPT_PKS4_S7_S7_flPfS8_Pj --------------------------
	.section	.nv.info._ZN13group_norm_v214gn_cuda_kernelI13__nv_bfloat16Li480ELi3ELi32ELi60ELi256ELb0ELi4ELi960ELi960ELi4ELb1ELi5ELb0ELb0ENS_16CompileConditionILi1000EEEEEvPT_PKS4_S7_S7_flPfS8_Pj,"",@"SHT_CUDA_INFO"
	.sectionflags	@""
	.align	4


	//----- nvinfo : EIATTR_CUDA_API_VERSION
	.align		4
        /*0000*/ 	.byte	0x04, 0x37
        /*0002*/ 	.short	(.L_1125 - .L_1124)
.L_1124:
        /*0004*/ 	.word	0x00000082


	//----- nvinfo : EIATTR_KPARAM_INFO
	.align		4
.L_1125:
        /*0008*/ 	.byte	0x04, 0x17
        /*000a*/ 	.short	(.L_1127 - .L_1126)
.L_1126:
        /*000c*/ 	.word	0x00000000
        /*0010*/ 	.short	0x0008
        /*0012*/ 	.short	0x0040
        /*0014*/ 	.byte	0x00, 0xf5, 0x21, 0x00


	//----- nvinfo : EIATTR_KPARAM_INFO
	.align		4
.L_1127:
        /*0018*/ 	.byte	0x04, 0x17
        /*001a*/ 	.short	(.L_1129 - .L_1128)
.L_1128:
        /*001c*/ 	.word	0x00000000
        /*0020*/ 	.short	0x0007
        /*0022*/ 	.short	0x0038
        /*0024*/ 	.byte	0x00, 0xf5, 0x21, 0x00


	//----- nvinfo : EIATTR_KPARAM_INFO
	.align		4
.L_1129:
        /*0028*/ 	.byte	0x04, 0x17
        /*002a*/ 	.short	(.L_1131 - .L_1130)
.L_1130:
        /*002c*/ 	.word	0x00000000
        /*0030*/ 	.short	0x0006
        /*0032*/ 	.short	0x0030
        /*0034*/ 	.byte	0x00, 0xf5, 0x21, 0x00


	//----- nvinfo : EIATTR_KPARAM_INFO
	.align		4
.L_1131:
        /*0038*/ 	.byte	0x04, 0x17
        /*003a*/ 	.short	(.L_1133 - .L_1132)
.L_1132:
        /*003c*/ 	.word	0x00000000
        /*0040*/ 	.short	0x0005
        /*0042*/ 	.short	0x0028
        /*0044*/ 	.byte	0x00, 0xf0, 0x21, 0x00


	//----- nvinfo : EIATTR_KPARAM_INFO
	.align		4
.L_1133:
        /*0048*/ 	.byte	0x04, 0x17
        /*004a*/ 	.short	(.L_1135 - .L_1134)
.L_1134:
        /*004c*/ 	.word	0x00000000
        /*0050*/ 	.short	0x0004
        /*0052*/ 	.short	0x0020
        /*0054*/ 	.byte	0x00, 0xf0, 0x11, 0x00


	//----- nvinfo : EIATTR_KPARAM_INFO
	.align		4
.L_1135:
        /*0058*/ 	.byte	0x04, 0x17
        /*005a*/ 	.short	(.L_1137 - .L_1136)
.L_1136:
        /*005c*/ 	.word	0x00000000
        /*0060*/ 	.short	0x0003
        /*0062*/ 	.short	0x0018
        /*0064*/ 	.byte	0x00, 0xf5, 0x21, 0x00


	//----- nvinfo : EIATTR_KPARAM_INFO
	.align		4
.L_1137:
        /*0068*/ 	.byte	0x04, 0x17
        /*006a*/ 	.short	(.L_1139 - .L_1138)
.L_1138:
        /*006c*/ 	.word	0x00000000
        /*0070*/ 	.short	0x0002
        /*0072*/ 	.short	0x0010
        /*0074*/ 	.byte	0x00, 0xf5, 0x21, 0x00


	//----- nvinfo : EIATTR_KPARAM_INFO
	.align		4
.L_1139:
        /*0078*/ 	.byte	0x04, 0x17
        /*007a*/ 	.short	(.L_1141 - .L_1140)
.L_1140:
        /*007c*/ 	.word	0x00000000
        /*0080*/ 	.short	0x0001
        /*0082*/ 	.short	0x0008
        /*0084*/ 	.byte	0x00, 0xf5, 0x21, 0x00


	//----- nvinfo : EIATTR_KPARAM_INFO
	.align		4
.L_1141:
        /*0088*/ 	.byte	0x04, 0x17
        /*008a*/ 	.short	(.L_1143 - .L_1142)
.L_1142:
        /*008c*/ 	.word	0x00000000
        /*0090*/ 	.short	0x0000
        /*0092*/ 	.short	0x0000
        /*0094*/ 	.byte	0x00, 0xf5, 0x21, 0x00


	//----- nvinfo : EIATTR_SPARSE_MMA_MASK
	.align		4
.L_1143:
        /*0098*/ 	.byte	0x03, 0x50
        /*009a*/ 	.short	0x0000


	//----- nvinfo : EIATTR_MAXREG_COUNT
	.align		4
        /*009c*/ 	.byte	0x03, 0x1b
        /*009e*/ 	.short	0x0028


	//----- nvinfo : EIATTR_MERCURY_ISA_VERSION
	.align		4
        /*00a0*/ 	.byte	0x03, 0x5f
        /*00a2*/ 	.short	0x0101


	//----- nvinfo : EIATTR_VRC_CTA_INIT_COUNT
	.align		4
        /*00a4*/ 	.byte	0x02, 0x4a
	.zero		1
	.zero		1


	//----- nvinfo : EIATTR_EXIT_INSTR_OFFSETS
	.align		4
        /*00a8*/ 	.byte	0x04, 0x1c
        /*00aa*/ 	.short	(.L_1145 - .L_1144)


	//   ....[0]....
.L_1144:
        /*00ac*/ 	.word	0x00000010


	//----- nvinfo : EIATTR_MAX_THREADS
	.align		4
.L_1145:
        /*00b0*/ 	.byte	0x04, 0x05
        /*00b2*/ 	.short	(.L_1147 - .L_1146)
.L_1146:
        /*00b4*/ 	.word	0x000001e0
        /*00b8*/ 	.word	0x00000001
        /*00bc*/ 	.word	0x00000001


	//----- nvinfo : EIATTR_CBANK_PARAM_SIZE
	.align		4
.L_1147:
        /*00c0*/ 	.byte	0x03, 0x19
        /*00c2*/ 	.short	0x0048


	//----- nvinfo : EIATTR_PARAM_CBANK
	.align		4
        /*00c4*/ 	.byte	0x04, 0x0a
        /*00c6*/ 	.short	(.L_1149 - .L_1148)
	.align		4
.L_1148:
        /*00c8*/ 	.word	index@(.nv.constant0._ZN13group_norm_v214gn_cuda_kernelI13__nv_bfloat16Li480ELi3ELi32ELi60ELi256ELb0ELi4ELi960ELi960ELi4ELb1ELi5ELb0ELb0ENS_16CompileConditionILi1000EEEEEvPT_PKS4_S7_S7_flPfS8_Pj)
        /*00cc*/ 	.short	0x0380
        /*00ce*/ 	.short	0x0048


	//----- nvinfo : EIATTR_SW_WAR
	.align		4
.L_1149:
        /*00d0*/ 	.byte	0x04, 0x36
        /*00d2*/ 	.short	(.L_1151 - .L_1150)
.L_1150:
        /*00d4*/ 	.word	0x00000008
.L_1151:


//--------------------- .nv.info._ZN13group_norm_v214gn_cuda_kernelI13__nv_bfloat16Li480ELi1ELi32ELi60ELi256ELb0ELi8ELi960ELi960ELi4ELb1ELi4ELb0ELb0ENS_16CompileConditionILi1000EEEEEvPT_PKS4_S7_S7_flPfS8_Pj --------------------------
	.section	.nv.info._ZN13group_norm_v214gn_cuda_kernelI13__nv_bfloat16Li480ELi1ELi32ELi60ELi256ELb0ELi8ELi960ELi960ELi4ELb1ELi4ELb0ELb0ENS_16CompileConditionILi1000EEEEEvPT_PKS4_S7_S7_flPfS8_Pj,"",@"SHT_CUDA_INFO"
	.sectionflags	@""
	.align	4


	//----- nvinfo : EIATTR_CUDA_API_VERSION
	.align		4
        /*0000*/ 	.byte	0x04, 0x37
        /*0002*/ 	.short	(.L_1153 - .L_1152)
.L_1152:
        /*0004*/ 	.word	0x00000082


	//----- nvinfo : EIATTR_KPARAM_INFO
	.align		4
.L_1153:
        /*0008*/ 	.byte	0x04, 0x17
        /*000a*/ 	.short	(.L_1155 - .L_1154)
.L_1154:
        /*000c*/ 	.word	0x00000000
        /*0010*/ 	.short	0x0008
        /*0012*/ 	.short	0x0040
        /*0014*/ 	.byte	0x00, 0xf5, 0x21, 0x00


	//----- nvinfo : EIATTR_KPARAM_INFO
	.align		4
.L_1155:
        /*0018*/ 	.byte	0x04, 0x17
        /*001a*/ 	.short	(.L_1157 - .L_1156)
.L_1156:
        /*001c*/ 	.word	0x00000000
        /*0020*/ 	.short	0x0007
        /*0022*/ 	.short	0x0038
        /*0024*/ 	.byte	0x00, 0xf5, 0x21, 0x00


	//----- nvinfo : EIATTR_KPARAM_INFO
	.align		4
.L_1157:
        /*0028*/ 	.byte	0x04, 0x17
        /*002a*/ 	.short	(.L_1159 - .L_1158)
.L_1158:
        /*002c*/ 	.word	0x00000000
        /*0030*/ 	.short	0x0006
        /*0032*/ 	.short	0x0030
        /*0034*/ 	.byte	0x00, 0xf5, 0x21, 0x00


	//----- nvinfo : EIATTR_KPARAM_INFO
	.align		4
.L_1159:
        /*0038*/ 	.byte	0x04, 0x17
        /*003a*/ 	.short	(.L_1161 - .L_1160)
.L_1160:
        /*003c*/ 	.word	0x00000000
        /*0040*/ 	.short	0x0005
        /*0042*/ 	.short	0x0028
        /*0044*/ 	.byte	0x00, 0xf0, 0x21, 0x00


	//----- nvinfo : EIATTR_KPARAM_INFO
	.align		4
.L_1161:
        /*0048*/ 	.byte	0x04, 0x17
        /*004a*/ 	.short	(.L_1163 - .L_1162)
.L_1162:
        /*004c*/ 	.word	0x00000000
        /*0050*/ 	.short	0x0004
        /*0052*/ 	.short	0x0020
        /*0054*/ 	.byte	0x00, 0xf0, 0x11, 0x00


	//----- nvinfo : EIATTR_KPARAM_INFO
	.align		4
.L_1163:
        /*0058*/ 	.byte	0x04, 0x17
        /*005a*/ 	.short	(.L_1165 - .L_1164)
.L_1164:
        /*005c*/ 	.word	0x00000000
        /*0060*/ 	.short	0x0003
        /*0062*/ 	.short	0x0018
        /*0064*/ 	.byte	0x00, 0xf5, 0x21, 0x00


	//----- nvinfo : EIATTR_KPARAM_INFO
	.align		4
.L_1165:
        /*0068*/ 	.byte	0x04, 0x17
        /*006a*/ 	.short	(.L_1167 - .L_1166)
.L_1166:
        /*006c*/ 	.word	0x00000000
        /*0070*/ 	.short	0x0002
        /*0072*/ 	.short	0x0010
        /*0074*/ 	.byte	0x00, 0xf5, 0x21, 0x00


	//----- nvinfo : EIATTR_KPARAM_INFO
	.align		4
.L_1167:
        /*0078*/ 	.byte	0x04, 0x17
        /*007a*/ 	.short	(.L_1169 - .L_1168)
.L_1168:
        /*007c*/ 	.word	0x00000000
        /*0080*/ 	.short	0x0001
        /*0082*/ 	.short	0x0008
        /*0084*/ 	.byte	0x00, 0xf5, 0x21, 0x00


	//----- nvinfo : EIATTR_KPARAM_INFO
	.align		4
.L_1169:
        /*0088*/ 	.byte	0x04, 0x17
        /*008a*/ 	.short	(.L_1171 - .L_1170)
.L_1170:
        /*008c*/ 	.word	0x00000000
        /*0090*/ 	.short	0x0000
        /*0092*/ 	.short	0x0000
        /*0094*/ 	.byte	0x00, 0xf5, 0x21, 0x00


	//----- nvinfo : EIATTR_SPARSE_MMA_MASK
	.align		4
.L_1171:
        /*0098*/ 	.byte	0x03, 0x50
        /*009a*/ 	.short	0x0000


	//----- nvinfo : EIATTR_MAXREG_COUNT
	.align		4
        /*009c*/ 	.byte	0x03, 0x1b
        /*009e*/ 	.short	0x0080


	//----- nvinfo : EIATTR_MERCURY_ISA_VERSION
	.align		4
        /*00a0*/ 	.byte	0x03, 0x5f
        /*00a2*/ 	.short	0x0101


	//----- nvinfo : EIATTR_VRC_CTA_INIT_COUNT
	.align		4
        /*00a4*/ 	.byte	0x02, 0x4a
	.zero		1
	.zero		1


	//----- nvinfo : EIATTR_EXIT_INSTR_OFFSETS
	.align		4
        /*00a8*/ 	.byte	0x04, 0x1c
        /*00aa*/ 	.short	(.L_1173 - .L_1172)


	//   ....[0]....
.L_1172:
        /*00ac*/ 	.word	0x00000010


	//----- nvinfo : EIATTR_MAX_THREADS
	.align		4
.L_1173:
        /*00b0*/ 	.byte	0x04, 0x05
        /*00b2*/ 	.short	(.L_1175 - .L_1174)
.L_1174:
        /*00b4*/ 	.word	0x000001e0
        /*00b8*/ 	.word	0x00000001
        /*00bc*/ 	.word	0x00000001


	//----- nvinfo : EIATTR_CBANK_PARAM_SIZE
	.align		4
.L_1175:
        /*00c0*/ 	.byte	0x03, 0x19
        /*00c2*/ 	.short	0x0048


	//----- nvinfo : EIATTR_PARAM_CBANK
	.align		4
        /*00c4*/ 	.byte	0x04, 0x0a
        /*00c6*/ 	.short	(.L_1177 - .L_1176)
	.align		4
.L_1176:
        /*00c8*/ 	.word	index@(.nv.constant0._ZN13group_norm_v214gn_cuda_kernelI13__nv_bfloat16Li480ELi1ELi32ELi60ELi256ELb0ELi8ELi960ELi960ELi4ELb1ELi4ELb0ELb0ENS_16CompileConditionILi1000EEEEEvPT_PKS4_S7_S7_flPfS8_Pj)
        /*00cc*/ 	.short	0x0380
        /*00ce*/ 	.short	0x0048


	//----- nvinfo : EIATTR_SW_WAR
	.align		4
.L_1177:
        /*00d0*/ 	.byte	0x04, 0x36
        /*00d2*/ 	.short	(.L_1179 - .L_1178)
.L_1178:
        /*00d4*/ 	.word	0x00000008
.L_1179:


//--------------------- .nv.info._ZN13group_norm_v214gn_cuda_kernelI13__nv_bfloat16Li480ELi3ELi32ELi60ELi256ELb0ELi8ELi960ELi960ELi4ELb1ELi10ELb0ELb0ENS_16CompileConditionILi1000EEEEEvPT_PKS4_S7_S7_flPfS8_Pj --------------------------
	.section	.nv.info._ZN13group_norm_v214gn_cuda_kernelI13__nv_bfloat16Li480ELi3ELi32ELi60ELi256ELb0ELi8ELi960ELi960ELi4ELb1ELi10ELb0ELb0ENS_16CompileConditionILi1000EEEEEvPT_PKS4_S7_S7_flPfS8_Pj,"",@"SHT_CUDA_INFO"
	.sectionflags	@""
	.align	4


	//----- nvinfo : EIATTR_CUDA_API_VERSION
	.align		4
        /*0000*/ 	.byte	0x04, 0x37
        /*0002*/ 	.short	(.L_1181 - .L_1180)
.L_1180:
        /*0004*/ 	.word	0x00000082


	//----- nvinfo : EIATTR_KPARAM_INFO
	.align		4
.L_1181:
        /*0008*/ 	.byte	0x04, 0x17
        /*000a*/ 	.short	(.L_1183 - .L_1182)
.L_1182:
        /*000c*/ 	.word	0x00000000
        /*0010*/ 	.short	0x0008
        /*0012*/ 	.short	0x0040
        /*0014*/ 	.byte	0x00, 0xf5, 0x21, 0x00


	//----- nvinfo : EIATTR_KPARAM_INFO
	.align		4
.L_1183:
        /*0018*/ 	.byte	0x04, 0x17
        /*001a*/ 	.short	(.L_1185 - .L_1184)
.L_1184:
        /*001c*/ 	.word	0x00000000
        /*0020*/ 	.short	0x0007
        /*0022*/ 	.short	0x0038
        /*0024*/ 	.byte	0x00, 0xf5, 0x21, 0x00


	//----- nvinfo : EIATTR_KPARAM_INFO
	.align		4
.L_1185:
        /*0028*/ 	.byte	0x04, 0x17
        /*002a*/ 	.short	(.L_1187 - .L_1186)
.L_1186:
        /*002c*/ 	.word	0x00000000
        /*0030*/ 	.short	0x0006
        /*0032*/ 	.short	0x0030
        /*0034*/ 	.byte	0x00, 0xf5, 0x21, 0x00


	//----- nvinfo : EIATTR_KPARAM_INFO
	.align		4
.L_1187:
        /*0038*/ 	.byte	0x04, 0x17
        /*003a*/ 	.short	(.L_1189 - .L_1188)
.L_1188:
        /*003c*/ 	.word	0x00000000
        /*0040*/ 	.short	0x0005
        /*0042*/ 	.short	0x0028
        /*0044*/ 	.byte	0x00, 0xf0, 0x21, 0x00


	//----- nvinfo : EIATTR_KPARAM_INFO
	.align		4
.L_1189:
        /*0048*/ 	.byte	0x04, 0x17
        /*004a*/ 	.short	(.L_1191 - .L_1190)
.L_1190:
        /*004c*/ 	.word	0x00000000
        /*0050*/ 	.short	0x0004
        /*0052*/ 	.short	0x0020
        /*0054*/ 	.byte	0x00, 0xf0, 0x11, 0x00


	//----- nvinfo : EIATTR_KPARAM_INFO
	.align		4
.L_1191:
        /*0058*/ 	.byte	0x04, 0x17
        /*005a*/ 	.short	(.L_1193 - .L_1192)
.L_1192:
        /*005c*/ 	.word	0x00000000
        /*0060*/ 	.short	0x0003
        /*0062*/ 	.short	0x0018
        /*0064*/ 	.byte	0x00, 0xf5, 0x21, 0x00


	//----- nvinfo : EIATTR_KPARAM_INFO
	.align		4
.L_1193:
        /*0068*/ 	.byte	0x04, 0x17
        /*006a*/ 	.short	(.L_1195 - .L_1194)
.L_1194:
        /*006c*/ 	.word	0x00000000
        /*0070*/ 	.short	0x0002
        /*0072*/ 	.short	0x0010
        /*0074*/ 	.byte	0x00, 0xf5, 0x21, 0x00


	//----- nvinfo : EIATTR_KPARAM_INFO
	.align		4
.L_1195:
        /*0078*/ 	.byte	0x04, 0x17
        /*007a*/ 	.short	(.L_1197 - .L_1196)
.L_1196:
        /*007c*/ 	.word	0x00000000
        /*0080*/ 	.short	0x0001
        /*0082*/ 	.short	0x0008
        /*0084*/ 	.byte	0x00, 0xf5, 0x21, 0x00


	//----- nvinfo : EIATTR_KPARAM_INFO
	.align		4
.L_1197:
        /*0088*/ 	.byte	0x04, 0x17
        /*008a*/ 	.short	(.L_1199 - .L_1198)
.L_1198:
        /*008c*/ 	.word	0x00000000
        /*0090*/ 	.short	0x0000
        /*0092*/ 	.short	0x0000
        /*0094*/ 	.byte	0x00, 0xf5, 0x21, 0x00


	//----- nvinfo : EIATTR_SPARSE_MMA_MASK
	.align		4
.L_1199:
        /*0098*/ 	.byte	0x03, 0x50
        /*009a*/ 	.short	0x0000


	//----- nvinfo : EIATTR_MAXREG_COUNT
	.align		4
        /*009c*/ 	.byte	0x03, 0x1b
        /*009e*/ 	.short	0x0028


	//----- nvinfo : EIATTR_MERCURY_ISA_VERSION
	.align		4
        /*00a0*/ 	.byte	0x03, 0x5f
        /*00a2*/ 	.short	0x0101


	//----- nvinfo : EIATTR_VRC_CTA_INIT_COUNT
	.align		4
        /*00a4*/ 	.byte	0x02, 0x4a
	.zero		1
	.zero		1


	//----- nvinfo : EIATTR_EXIT_INSTR_OFFSETS
	.align		4
        /*00a8*/ 	.byte	0x04, 0x1c
        /*00aa*/ 	.short	(.L_1201 - .L_1200)


	//   ....[0]....
.L_1200:
        /*00ac*/ 	.word	0x00000010


	//----- nvinfo : EIATTR_MAX_THREADS
	.align		4
.L_1201:
        /*00b0*/ 	.byte	0x04, 0x05
        /*00b2*/ 	.short	(.L_1203 - .L_1202)
.L_1202:
        /*00b4*/ 	.word	0x000001e0
        /*00b8*/ 	.word	0x00000001
        /*00bc*/ 	.word	0x00000001


	//----- nvinfo : EIATTR_CBANK_PARAM_SIZE
	.align		4
.L_1203:
        /*00c0*/ 	.byte	0x03, 0x19
        /*00c2*/ 	.short	0x0048


	//----- nvinfo : EIATTR_PARAM_CBANK
	.align		4
        /*00c4*/ 	.byte	0x04, 0x0a
        /*00c6*/ 	.short	(.L_1205 - .L_1204)
	.align		4
.L_1204:
        /*00c8*/ 	.word	index@(.nv.constant0._ZN13group_norm_v214gn_cuda_kernelI13__nv_bfloat16Li480ELi3ELi32ELi60ELi256ELb0ELi8ELi960ELi960ELi4ELb1ELi10ELb0ELb0ENS_16CompileConditionILi1000EEEEEvPT_PKS4_S7_S7_flPfS8_Pj)
        /*00cc*/ 	.short	0x0380
        /*00ce*/ 	.short	0x0048


	//----- nvinfo : EIATTR_SW_WAR
	.align		4
.L_1205:
        /*00d0*/ 	.byte	0x04, 0x36
        /*00d2*/ 	.short	(.L_1207 - .L_1206)
.L_1206:
        /*00d4*/ 	.word	0x00000008
.L_1207:


//--------------------- .nv.info._ZN13group_norm_v214gn_cuda_kernelI13__nv_bfloat16Li480ELi1ELi32ELi60ELi256ELb0ELi16ELi960ELi960ELi4ELb1ELi9ELb0ELb0ENS_16CompileConditionILi1000EEEEEvPT_PKS4_S7_S7_flPfS8_Pj --------------------------
	.section	.nv.info._ZN13group_norm_v214gn_cuda_kernelI13__nv_bfloat16Li480ELi1ELi32ELi60ELi256ELb0ELi16ELi960ELi960ELi4ELb1ELi9ELb0ELb0ENS_16CompileConditionILi1000EEEEEvPT_PKS4_S7_S7_flPfS8_Pj,"",@"SHT_CUDA_INFO"
	.sectionflags	@""
	.align	4


	//----- nvinfo : EIATTR_CUDA_API_VERSION
	.align		4
        /*0000*/ 	.byte	0x04, 0x37
        /*0002*/ 	.short	(.L_1209 - .L_1208)
.L_1208:
        /*0004*/ 	.word	0x00000082


	//----- nvinfo : EIATTR_KPARAM_INFO
	.align		4
.L_1209:
        /*0008*/ 	.byte	0x04, 0x17
        /*000a*/ 	.short	(.L_1211 - .L_1210)
.L_1210:
        /*000c*/ 	.word	0x00000000
        /*0010*/ 	.short	0x0008
        /*0012*/ 	.short	0x0040
        /*0014*/ 	.byte	0x00, 0xf5, 0x21, 0x00


	//----- nvinfo : EIATTR_KPARAM_INFO
	.align		4
.L_1211:
        /*0018*/ 	.byte	0x04, 0x17
        /*001a*/ 	.short	(.L_1213 - .L_1212)
.L_1212:
        /*001c*/ 	.word	0x00000000
        /*0020*/ 	.short	0x0007
        /*0022*/ 	.short	0x0038
        /*0024*/ 	.byte	0x00, 0xf5, 0x21, 0x00


	//----- nvinfo : EIATTR_KPARAM_INFO
	.align		4
.L_1213:
        /*0028*/ 	.byte	0x04, 0x17
        /*002a*/ 	.short	(.L_1215 - .L_1214)
.L_1214:
        /*002c*/ 	.word	0x00000000
        /*0030*/ 	.short	0x0006
        /*0032*/ 	.short	0x0030
        /*0034*/ 	.byte	0x00, 0xf5, 0x21, 0x00


	//----- nvinfo : EIATTR_KPARAM_INFO
	.align		4
.L_1215:
        /*0038*/ 	.byte	0x04, 0x17
        /*003a*/ 	.short	(.L_1217 - .L_1216)
.L_1216:
        /*003c*/ 	.word	0x00000000
        /*0040*/ 	.short	0x0005
        /*0042*/ 	.short	0x0028
        /*0044*/ 	.byte	0x00, 0xf0, 0x21, 0x00


	//----- nvinfo : EIATTR_KPARAM_INFO
	.align		4
.L_1217:
        /*0048*/ 	.byte	0x04, 0x17
        /*004a*/ 	.short	(.L_1219 - .L_1218)
.L_1218:
        /*004c*/ 	.word	0x00000000
        /*0050*/ 	.short	0x0004
        /*0052*/ 	.short	0x0020
        /*0054*/ 	.byte	0x00, 0xf0, 0x11, 0x00


	//----- nvinfo : EIATTR_KPARAM_INFO
	.align		4
.L_1219:
        /*0058*/ 	.byte	0x04, 0x17
        /*005a*/ 	.short	(.L_1221 - .L_1220)
.L_1220:
        /*005c*/ 	.word	0x00000000
        /*0060*/ 	.short	0x0003
        /*0062*/ 	.short	0x0018
        /*0064*/ 	.byte	0x00, 0xf5, 0x21, 0x00


	//----- nvinfo : EIATTR_KPARAM_INFO
	.align		4
.L_1221:
        /*0068*/ 	.byte	0x04, 0x17
        /*006a*/ 	.short	(.L_1223 - .L_1222)
.L_1222:
        /*006c*/ 	.word	0x00000000
        /*0070*/ 	.short	0x0002
        /*0072*/ 	.short	0x0010
        /*0074*/ 	.byte	0x00, 0xf5, 0x21, 0x00


	//----- nvinfo : EIATTR_KPARAM_INFO
	.align		4
.L_1223:
        /*0078*/ 	.byte	0x04, 0x17
        /*007a*/ 	.short	(.L_1225 - .L_1224)
.L_1224:
        /*007c*/ 	.word	0x00000000
        /*0080*/ 	.short	0x0001
        /*0082*/ 	.short	0x0008
        /*0084*/ 	.byte	0x00, 0xf5, 0x21, 0x00


	//----- nvinfo : EIATTR_KPARAM_INFO
	.align		4
.L_1225:
        /*0088*/ 	.byte	0x04, 0x17
        /*008a*/ 	.short	(.L_1227 - .L_1226)
.L_1226:
        /*008c*/ 	.word	0x00000000
        /*0090*/ 	.short	0x0000
        /*0092*/ 	.short	0x0000
        /*0094*/ 	.byte	0x00, 0xf5, 0x21, 0x00


	//----- nvinfo : EIATTR_SPARSE_MMA_MASK
	.align		4
.L_1227:
        /*0098*/ 	.byte	0x03, 0x50
        /*009a*/ 	.short	0x0000


	//----- nvinfo : EIATTR_MAXREG_COUNT
	.align		4
        /*009c*/ 	.byte	0x03, 0x1b
        /*009e*/ 	.short	0x0080


	//----- nvinfo : EIATTR_MERCURY_ISA_VERSION
	.align		4
        /*00a0*/ 	.byte	0x03, 0x5f
        /*00a2*/ 	.short	0x0101


	//----- nvinfo : EIATTR_VRC_CTA_INIT_COUNT
	.align		4
        /*00a4*/ 	.byte	0x02, 0x4a
	.zero		1
	.zero		1


	//----- nvinfo : EIATTR_EXIT_INSTR_OFFSETS
	.align		4
        /*00a8*/ 	.byte	0x04, 0x1c
        /*00aa*/ 	.short	(.L_1229 - .L_1228)


	//   ....[0]....
.L_1228:
        /*00ac*/ 	.word	0x00000010


	//----- nvinfo : EIATTR_MAX_THREADS
	.align		4
.L_1229:
        /*00b0*/ 	.byte	0x04, 0x05
        /*00b2*/ 	.short	(.L_1231 - .L_1230)
.L_1230:
        /*00b4*/ 	.word	0x000001e0
        /*00b8*/ 	.word	0x00000001
        /*00bc*/ 	.word	0x00000001


	//----- nvinfo : EIATTR_CBANK_PARAM_SIZE
	.align		4
.L_1231:
        /*00c0*/ 	.byte	0x03, 0x19
        /*00c2*/ 	.short	0x0048


	//----- nvinfo : EIATTR_PARAM_CBANK
	.align		4
        /*00c4*/ 	.byte	0x04, 0x0a
        /*00c6*/ 	.short	(.L_1233 - .L_1232)
	.align		4
.L_1232:
        /*00c8*/ 	.word	index@(.nv.constant0._ZN13group_norm_v214gn_cuda_kernelI13__nv_bfloat16Li480ELi1ELi32ELi60ELi256ELb0ELi16ELi960ELi960ELi4ELb1ELi9ELb0ELb0ENS_16CompileConditionILi1000EEEEEvPT_PKS4_S7_S7_flPfS8_Pj)
        /*00cc*/ 	.short	0x0380
        /*00ce*/ 	.short	0x0048


	//----- nvinfo : EIATTR_SW_WAR
	.align		4
.L_1233:
        /*00d0*/ 	.byte	0x04, 0x36
        /*00d2*/ 	.short	(.L_1235 - .L_1234)
.L_1234:
        /*00d4*/ 	.word	0x00000008
.L_1235:


//--------------------- .nv.info._ZN13group_norm_v214gn_cuda_kernelI13__nv_bfloat16Li480ELi3ELi32ELi60ELi256ELb0ELi16ELi960ELi960ELi4ELb1ELi21ELb0ELb0ENS_16CompileConditionILi1000EEEEEvPT_PKS4_S7_S7_flPfS8_Pj --------------------------
	.section	.nv.info._ZN13group_norm_v214gn_cuda_kernelI13__nv_bfloat16Li480ELi3ELi32ELi60ELi256ELb0ELi16ELi960ELi960ELi4ELb1ELi21ELb0ELb0ENS_16CompileConditionILi1000EEEEEvPT_PKS4_S7_S7_flPfS8_Pj,"",@"SHT_CUDA_INFO"
	.sectionflags	@""
	.align	4


	//----- nvinfo : EIATTR_CUDA_API_VERSION
	.align		4
        /*0000*/ 	.byte	0x04, 0x37
        /*0002*/ 	.short	(.L_1237 - .L_1236)
.L_1236:
        /*0004*/ 	.word	0x00000082


	//----- nvinfo : EIATTR_KPARAM_INFO
	.align		4
.L_1237:
        /*0008*/ 	.byte	0x04, 0x17
        /*000a*/ 	.short	(.L_1239 - .L_1238)
.L_1238:
        /*000c*/ 	.word	0x00000000
        /*0010*/ 	.short	0x0008
        /*0012*/ 	.short	0x0040
        /*0014*/ 	.byte	0x00, 0xf5, 0x21, 0x00


	//----- nvinfo : EIATTR_KPARAM_INFO
	.align		4
.L_1239:
        /*0018*/ 	.byte	0x04, 0x17
        /*001a*/ 	.short	(.L_1241 - .L_1240)
.L_1240:
        /*001c*/ 	.word	0x00000000
        /*0020*/ 	.short	0x0007
        /*0022*/ 	.short	0x0038
        /*0024*/ 	.byte	0x00, 0xf5, 0x21, 0x00


	//----- nvinfo : EIATTR_KPARAM_INFO
	.align		4
.L_1241:
        /*0028*/ 	.byte	0x04, 0x17
        /*002a*/ 	.short	(.L_1243 - .L_1242)
.L_1242:
        /*002c*/ 	.word	0x00000000
        /*0030*/ 	.short	0x0006
        /*0032*/ 	.short	0x0030
        /*0034*/ 	.byte	0x00, 0xf5, 0x21, 0x00


	//----- nvinfo : EIATTR_KPARAM_INFO
	.align		4
.L_1243:
        /*0038*/ 	.byte	0x04, 0x17
        /*003a*/ 	.short	(.L_1245 - .L_1244)
.L_1244:
        /*003c*/ 	.word	0x00000000
        /*0040*/ 	.short	0x0005
        /*0042*/ 	.short	0x0028
        /*0044*/ 	.byte	0x00, 0xf0, 0x21, 0x00


	//----- nvinfo : EIATTR_KPARAM_INFO
	.align		4
.L_1245:
        /*0048*/ 	.byte	0x04, 0x17
        /*004a*/ 	.short	(.L_1247 - .L_1246)
.L_1246:
        /*004c*/ 	.word	0x00000000
        /*0050*/ 	.short	0x0004
        /*0052*/ 	.short	0x0020
        /*0054*/ 	.byte	0x00, 0xf0, 0x11, 0x00


	//----- nvinfo : EIATTR_KPARAM_INFO
	.align		4
.L_1247:
        /*0058*/ 	.byte	0x04, 0x17
        /*005a*/ 	.short	(.L_1249 - .L_1248)
.L_1248:
        /*005c*/ 	.word	0x00000000
        /*0060*/ 	.short	0x0003
        /*0062*/ 	.short	0x0018
        /*0064*/ 	.byte	0x00, 0xf5, 0x21, 0x00


	//----- nvinfo : EIATTR_KPARAM_INFO
	.align		4
.L_1249:
        /*0068*/ 	.byte	0x04, 0x17
        /*006a*/ 	.short	(.L_1251 - .L_1250)
.L_1250:
        /*006c*/ 	.word	0x00000000
        /*0070*/ 	.short	0x0002
        /*0072*/ 	.short	0x0010
        /*0074*/ 	.byte	0x00, 0xf5, 0x21, 0x00


	//----- nvinfo : EIATTR_KPARAM_INFO
	.align		4
.L_1251:
        /*0078*/ 	.byte	0x04, 0x17
        /*007a*/ 	.short	(.L_1253 - .L_1252)
.L_1252:
        /*007c*/ 	.word	0x00000000
        /*0080*/ 	.short	0x0001
        /*0082*/ 	.short	0x0008
        /*0084*/ 	.byte	0x00, 0xf5, 0x21, 0x00


	//----- nvinfo : EIATTR_KPARAM_INFO
	.align		4
.L_1253:
        /*0088*/ 	.byte	0x04, 0x17
        /*008a*/ 	.short	(.L_1255 - .L_1254)
.L_1254:
        /*008c*/ 	.word	0x00000000
        /*0090*/ 	.short	0x0000
        /*0092*/ 	.short	0x0000
        /*0094*/ 	.byte	0x00, 0xf5, 0x21, 0x00


	//----- nvinfo : EIATTR_SPARSE_MMA_MASK
	.align		4
.L_1255:
        /*0098*/ 	.byte	0x03, 0x50
        /*009a*/ 	.short	0x0000


	//----- nvinfo : EIATTR_MAXREG_COUNT
	.align		4
        /*009c*/ 	.byte	0x03, 0x1b
        /*009e*/ 	.short	0x0028


	//----- nvinfo : EIATTR_MERCURY_ISA_VERSION
	.align		4
        /*00a0*/ 	.byte	0x03, 0x5f
        /*00a2*/ 	.short	0x0101


	//----- nvinfo : EIATTR_VRC_CTA_INIT_COUNT
	.align		4
        /*00a4*/ 	.byte	0x02, 0x4a
	.zero		1
	.zero		1


	//----- nvinfo : EIATTR_EXIT_INSTR_OFFSETS
	.align		4
        /*00a8*/ 	.byte	0x04, 0x1c
        /*00aa*/ 	.short	(.L_1257 - .L_1256)


	//   ....[0]....
.L_1256:
        /*00ac*/ 	.word	0x00000010


	//----- nvinfo : EIATTR_MAX_THREADS
	.align		4
.L_1257:
        /*00b0*/ 	.byte	0x04, 0x05
        /*00b2*/ 	.short	(.L_1259 - .L_1258)
.L_1258:
        /*00b4*/ 	.word	0x000001e0
        /*00b8*/ 	.word	0x00000001
        /*00bc*/ 	.word	0x00000001


	//----- nvinfo : EIATTR_CBANK_PARAM_SIZE
	.align		4
.L_1259:
        /*00c0*/ 	.byte	0x03, 0x19
        /*00c2*/ 	.short	0x0048


	//----- nvinfo : EIATTR_PARAM_CBANK
	.align		4
        /*00c4*/ 	.byte	0x04, 0x0a
        /*00c6*/ 	.short	(.L_1261 - .L_1260)
	.align		4
.L_1260:
        /*00c8*/ 	.word	index@(.nv.constant0._ZN13group_norm_v214gn_cuda_kernelI13__nv_bfloat16Li480ELi3ELi32ELi60ELi256ELb0ELi16ELi960ELi960ELi4ELb1ELi21ELb0ELb0ENS_16CompileConditionILi1000EEEEEvPT_PKS4_S7_S7_flPfS8_Pj)
        /*00cc*/ 	.short	0x0380
        /*00ce*/ 	.short	0x0048


	//----- nvinfo : EIATTR_SW_WAR
	.align		4
.L_1261:
        /*00d0*/ 	.byte	0x04, 0x36
        /*00d2*/ 	.short	(.L_1263 - .L_1262)
.L_1262:
        /*00d4*/ 	.word	0x00000008
.L_1263:


//--------------------- .nv.info._ZN13group_norm_v214gn_cuda_kernelI13__nv_bfloat16Li480ELi1ELi32ELi60ELi256ELb0ELi32ELi960ELi960ELi4ELb1ELi18ELb0ELb0ENS_16CompileConditionILi1000EEEEEvPT_PKS4_S7_S7_flPfS8_Pj --------------------------
	.section	.nv.info._ZN13group_norm_v214gn_cuda_kernelI13__nv_bfloat16Li480ELi1ELi32ELi60ELi256ELb0ELi32ELi960ELi960ELi4ELb1ELi18ELb0ELb0ENS_16CompileConditionILi1000EEEEEvPT_PKS4_S7_S7_flPfS8_Pj,"",@"SHT_CUDA_INFO"
	.sectionflags	@""
	.align	4


	//----- nvinfo : EIATTR_CUDA_API_VERSION
	.align		4
        /*0000*/ 	.byte	0x04, 0x37
        /*0002*/ 	.short	(.L_1265 - .L_1264)
.L_1264:
        /*0004*/ 	.word	0x00000082


	//----- nvinfo : EIATTR_KPARAM_INFO
	.align		4
.L_1265:
        /*0008*/ 	.byte	0x04, 0x17
        /*000a*/ 	.short	(.L_1267 - .L_1266)
.L_1266:
        /*000c*/ 	.word	0x00000000
        /*0010*/ 	.short	0x0008
        /*0012*/ 	.short	0x0040
        /*0014*/ 	.byte	0x00, 0xf5, 0x21, 0x00


	//----- nvinfo : EIATTR_KPARAM_INFO
	.align		4
.L_1267:
        /*0018*/ 	.byte	0x04, 0x17
        /*001a*/ 	.short	(.L_1269 - .L_1268)
.L_1268:
        /*001c*/ 	.word	0x00000000
        /*0020*/ 	.short	0x0007
        /*0022*/ 	.short	0x0038
        /*0024*/ 	.byte	0x00, 0xf5, 0x21, 0x00


	//----- nvinfo : EIATTR_KPARAM_INFO
	.align		4
.L_1269:
        /*0028*/ 	.byte	0x04, 0x17
        /*002a*/ 	.short	(.L_1271 - .L_1270)
.L_1270:
        /*002c*/ 	.word	0x00000000
        /*0030*/ 	.short	0x0006
        /*0032*/ 	.short	0x0030
        /*0034*/ 	.byte	0x00, 0xf5, 0x21, 0x00


	//----- nvinfo : EIATTR_KPARAM_INFO
	.align		4
.L_1271:
        /*0038*/ 	.byte	0x04, 0x17
        /*003a*/ 	.short	(.L_1273 - .L_1272)
.L_1272:
        /*003c*/ 	.word	0x00000000
        /*0040*/ 	.short	0x0005
        /*0042*/ 	.short	0x0028
        /*0044*/ 	.byte	0x00, 0xf0, 0x21, 0x00


	//----- nvinfo : EIATTR_KPARAM_INFO
	.align		4
.L_1273:
        /*0048*/ 	.byte	0x04, 0x17
        /*004a*/ 	.short	(.L_1275 - .L_1274)
.L_1274:
        /*004c*/ 	.word	0x00000000
        /*0050*/ 	.short	0x0004
        /*0052*/ 	.short	0x0020
        /*0054*/ 	.byte	0x00, 0xf0, 0x11, 0x00


	//----- nvinfo : EIATTR_KPARAM_INFO
	.align		4
.L_1275:
        /*0058*/ 	.byte	0x04, 0x17
        /*005a*/ 	.short	(.L_1277 - .L_1276)
.L_1276:
        /*005c*/ 	.word	0x00000000
        /*0060*/ 	.short	0x0003
        /*0062*/ 	.short	0x0018
        /*0064*/ 	.byte	0x00, 0xf5, 0x21, 0x00


	//----- nvinfo : EIATTR_KPARAM_INFO
	.align		4
.L_1277:
        /*0068*/ 	.byte	0x04, 0x17
        /*006a*/ 	.short	(.L_1279 - .L_1278)
.L_1278:
        /*006c*/ 	.word	0x00000000
        /*0070*/ 	.short	0x0002
        /*0072*/ 	.short	0x0010
        /*0074*/ 	.byte	0x00, 0xf5, 0x21, 0x00


	//----- nvinfo : EIATTR_KPARAM_INFO
	.align		4
.L_1279:
        /*0078*/ 	.byte	0x04, 0x17
        /*007a*/ 	.short	(.L_1281 - .L_1280)
.L_1280:
        /*007c*/ 	.word	0x00000000
        /*0080*/ 	.short	0x0001
        /*0082*/ 	.short	0x0008
        /*0084*/ 	.byte	0x00, 0xf5, 0x21, 0x00


	//----- nvinfo : EIATTR_KPARAM_INFO
	.align		4
.L_1281:
        /*0088*/ 	.byte	0x04, 0x17
        /*008a*/ 	.short	(.L_1283 - .L_1282)
.L_1282:
        /*008c*/ 	.word	0x00000000
        /*0090*/ 	.short	0x0000
        /*0092*/ 	.short	0x0000
        /*0094*/ 	.byte	0x00, 0xf5, 0x21, 0x00


	//----- nvinfo : EIATTR_SPARSE_MMA_MASK
	.align		4
.L_1283:
        /*0098*/ 	.byte	0x03, 0x50
        /*009a*/ 	.short	0x0000


	//----- nvinfo : EIATTR_MAXREG_COUNT
	.align		4
        /*009c*/ 	.byte	0x03, 0x1b
        /*009e*/ 	.short	0x0080


	//----- nvinfo : EIATTR_MERCURY_ISA_VERSION
	.align		4
        /*00a0*/ 	.byte	0x03, 0x5f
        /*00a2*/ 	.short	0x0101


	//----- nvinfo : EIATTR_VRC_CTA_INIT_COUNT
	.align		4
        /*00a4*/ 	.byte	0x02, 0x4a
	.zero		1
	.zero		1


	//----- nvinfo : EIATTR_EXIT_INSTR_OFFSETS
	.align		4
        /*00a8*/ 	.byte	0x04, 0x1c
        /*00aa*/ 	.short	(.L_1285 - .L_1284)


	//   ....[0]....
.L_1284:
        /*00ac*/ 	.word	0x00000010


	//----- nvinfo : EIATTR_MAX_THREADS
	.align		4
.L_1285:
        /*00b0*/ 	.byte	0x04, 0x05
        /*00b2*/ 	.short	(.L_1287 - .L_1286)
.L_1286:
        /*00b4*/ 	.word	0x000001e0
        /*00b8*/ 	.word	0x00000001
        /*00bc*/ 	.word	0x00000001


	//----- nvinfo : EIATTR_CBANK_PARAM_SIZE
	.align		4
.L_1287:
        /*00c0*/ 	.byte	0x03, 0x19
        /*00c2*/ 	.short	0x0048


	//----- nvinfo : EIATTR_PARAM_CBANK
	.align		4
        /*00c4*/ 	.byte	0x04, 0x0a
        /*00c6*/ 	.short	(.L_1289 - .L_1288)
	.align		4
.L_1288:
        /*00c8*/ 	.word	index@(.nv.constant0._ZN13group_norm_v214gn_cuda_kernelI13__nv_bfloat16Li480ELi1ELi32ELi60ELi256ELb0ELi32ELi960ELi960ELi4ELb1ELi18ELb0ELb0ENS_16CompileConditionILi1000EEEEEvPT_PKS4_S7_S7_flPfS8_Pj)
        /*00cc*/ 	.short	0x0380
        /*00ce*/ 	.short	0x0048


	//----- nvinfo : EIATTR_SW_WAR
	.align		4
.L_1289:
        /*00d0*/ 	.byte	0x04, 0x36
        /*00d2*/ 	.short	(.L_1291 - .L_1290)
.L_1290:
        /*00d4*/ 	.word	0x00000008
.L_1291:


//--------------------- .nv.info._ZN13group_norm_v214gn_cuda_kernelI13__nv_bfloat16Li480ELi2ELi32ELi60ELi256ELb0ELi32ELi960ELi960ELi4ELb1ELi29ELb0ELb0ENS_16CompileConditionILi1000EEEEEvPT_PKS4_S7_S7_flPfS8_Pj --------------------------
	.section	.nv.info._ZN13group_norm_v214gn_cuda_kernelI13__nv_bfloat16Li480ELi2ELi32ELi60ELi256ELb0ELi32ELi960ELi960ELi4ELb1ELi29ELb0ELb0ENS_16CompileConditionILi1000EEEEEvPT_PKS4_S7_S7_flPfS8_Pj,"",@"SHT_CUDA_INFO"
	.sectionflags	@""
	.align	4


	//----- nvinfo : EIATTR_CUDA_API_VERSION
	.align		4
        /*0000*/ 	.byte	0x04, 0x37
        /*0002*/ 	.short	(.L_1293 - .L_1292)
.L_1292:
        /*0004*/ 	.word	0x00000082


	//----- nvinfo : EIATTR_KPARAM_INFO
	.align		4
.L_1293:
        /*0008*/ 	.byte	0x04, 0x17
        /*000a*/ 	.short	(.L_1295 - .L_1294)
.L_1294:
        /*000c*/ 	.word	0x00000000
        /*0010*/ 	.short	0x0008
        /*0012*/ 	.short	0x0040
        /*0014*/ 	.byte	0x00, 0xf5, 0x21, 0x00


	//----- nvinfo : EIATTR_KPARAM_INFO
	.align		4
.L_1295:
        /*0018*/ 	.byte	0x04, 0x17
        /*001a*/ 	.short	(.L_1297 - .L_1296)
.L_1296:
        /*001c*/ 	.word	0x00000000
        /*0020*/ 	.short	0x0007
        /*0022*/ 	.short	0x0038
        /*0024*/ 	.byte	0x00, 0xf5, 0x21, 0x00


	//----- nvinfo : EIATTR_KPARAM_INFO
	.align		4
.L_1297:
        /*0028*/ 	.byte	0x04, 0x17
        /*002a*/ 	.short	(.L_1299 - .L_1298)
.L_1298:
        /*002c*/ 	.word	0x00000000
        /*0030*/ 	.short	0x0006
        /*0032*/ 	.short	0x0030
        /*0034*/ 	.byte	0x00, 0xf5, 0x21, 0x00


	//----- nvinfo : EIATTR_KPARAM_INFO
	.align		4
.L_1299:
        /*0038*/ 	.byte	0x04, 0x17
        /*003a*/ 	.short	(.L_1301 - .L_1300)
.L_1300:
        /*003c*/ 	.word	0x00000000
        /*0040*/ 	.short	0x0005
        /*0042*/ 	.short	0x0028
        /*0044*/ 	.byte	0x00, 0xf0, 0x21, 0x00


	//----- nvinfo : EIATTR_KPARAM_INFO
	.align		4
.L_1301:
        /*0048*/ 	.byte	0x04, 0x17
        /*004a*/ 	.short	(.L_1303 - .L_1302)
.L_1302:
        /*004c*/ 	.word	0x00000000
        /*0050*/ 	.short	0x0004
        /*0052*/ 	.short	0x0020
        /*0054*/ 	.byte	0x00, 0xf0, 0x11, 0x00


	//----- nvinfo : EIATTR_KPARAM_INFO
	.align		4
.L_1303:
        /*0058*/ 	.byte	0x04, 0x17
        /*005a*/ 	.short	(.L_1305 - .L_1304)
.L_1304:
        /*005c*/ 	.word	0x00000000
        /*0060*/ 	.short	0x0003
        /*0062*/ 	.short	0x0018
        /*0064*/ 	.byte	0x00, 0xf5, 0x21, 0x00


	//----- nvinfo : EIATTR_KPARAM_INFO
	.align		4
.L_1305:
        /*0068*/ 	.byte	0x04, 0x17
        /*006a*/ 	.short	(.L_1307 - .L_1306)
.L_1306:
        /*006c*/ 	.word	0x00000000
        /*0070*/ 	.short	0x0002
        /*0072*/ 	.short	0x0010
        /*0074*/ 	.byte	0x00, 0xf5, 0x21, 0x00


	//----- nvinfo : EIATTR_KPARAM_INFO
	.align		4
.L_1307:
        /*0078*/ 	.byte	0x04, 0x17
        /*007a*/ 	.short	(.L_1309 - .L_1308)
.L_1308:
        /*007c*/ 	.word	0x00000000
        /*0080*/ 	.short	0x0001
        /*0082*/ 	.short	0x0008
        /*0084*/ 	.byte	0x00, 0xf5, 0x21, 0x00


	//----- nvinfo : EIATTR_KPARAM_INFO
	.align		4
.L_1309:
        /*0088*/ 	.byte	0x04, 0x17
        /*008a*/ 	.short	(.L_1311 - .L_1310)
.L_1310:
        /*008c*/ 	.word	0x00000000
        /*0090*/ 	.short	0x0000
        /*0092*/ 	.short	0x0000
        /*0094*/ 	.byte	0x00, 0xf5, 0x21, 0x00


	//----- nvinfo : EIATTR_SPARSE_MMA_MASK
	.align		4
.L_1311:
        /*0098*/ 	.byte	0x03, 0x50
        /*009a*/ 	.short	0x0000


	//----- nvinfo : EIATTR_MAXREG_COUNT
	.align		4
        /*009c*/ 	.byte	0x03, 0x1b
        /*009e*/ 	.short	0x0040


	//----- nvinfo : EIATTR_MERCURY_ISA_VERSION
	.align		4
        /*00a0*/ 	.byte	0x03, 0x5f
        /*00a2*/ 	.short	0x0101


	//----- nvinfo : EIATTR_VRC_CTA_INIT_COUNT
	.align		4
        /*00a4*/ 	.byte	0x02, 0x4a
	.zero		1
	.zero		1


	//----- nvinfo : EIATTR_EXIT_INSTR_OFFSETS
	.align		4
        /*00a8*/ 	.byte	0x04, 0x1c
        /*00aa*/ 	.short	(.L_1313 - .L_1312)


	//   ....[0]....
.L_1312:
        /*00ac*/ 	.word	0x00000010


	//----- nvinfo : EIATTR_MAX_THREADS
	.align		4
.L_1313:
        /*00b0*/ 	.byte	0x04, 0x05
        /*00b2*/ 	.short	(.L_1315 - .L_1314)
.L_1314:
        /*00b4*/ 	.word	0x000001e0
        /*00b8*/ 	.word	0x00000001
        /*00bc*/ 	.word	0x00000001


	//----- nvinfo : EIATTR_CBANK_PARAM_SIZE
	.align		4
.L_1315:
        /*00c0*/ 	.byte	0x03, 0x19
        /*00c2*/ 	.short	0x0048


	//----- nvinfo : EIATTR_PARAM_CBANK
	.align		4
        /*00c4*/ 	.byte	0x04, 0x0a
        /*00c6*/ 	.short	(.L_1317 - .L_1316)
	.align		4
.L_1316:
        /*00c8*/ 	.word	index@(.nv.constant0._ZN13group_norm_v214gn_cuda_kernelI13__nv_bfloat16Li480ELi2ELi32ELi60ELi256ELb0ELi32ELi960ELi960ELi4ELb1ELi29ELb0ELb0ENS_16CompileConditionILi1000EEEEEvPT_PKS4_S7_S7_flPfS8_Pj)
        /*00cc*/ 	.short	0x0380
        /*00ce*/ 	.short	0x0048


	//----- nvinfo : EIATTR_SW_WAR
	.align		4
.L_1317:
        /*00d0*/ 	.byte	0x04, 0x36
        /*00d2*/ 	.short	(.L_1319 - .L_1318)
.L_1318:
        /*00d4*/ 	.word	0x00000008
.L_1319:


//--------------------- .nv.info._ZN13group_norm_v214gn_cuda_kernelI13__nv_bfloat16Li480ELi1ELi32ELi60ELi256ELb0ELi64ELi960ELi960ELi4ELb1ELi37ELb0ELb0ENS_16CompileConditionILi1000EEEEEvPT_PKS4_S7_S7_flPfS8_Pj --------------------------
	.section	.nv.info._ZN13group_norm_v214gn_cuda_kernelI13__nv_bfloat16Li480ELi1ELi32ELi60ELi256ELb0ELi64ELi960ELi960ELi4ELb1ELi37ELb0ELb0ENS_16CompileConditionILi1000EEEEEvPT_PKS4_S7_S7_flPfS8_Pj,"",@"SHT_CUDA_INFO"
	.sectionflags	@""
	.align	4


	//----- nvinfo : EIATTR_CUDA_API_VERSION
	.align		4
        /*0000*/ 	.byte	0x04, 0x37
        /*0002*/ 	.short	(.L_1321 - .L_1320)
.L_1320:
        /*0004*/ 	.word	0x00000082


	//----- nvinfo : EIATTR_KPARAM_INFO
	.align		4
.L_1321:
        /*0008*/ 	.byte	0x04, 0x17
        /*000a*/ 	.short	(.L_1323 - .L_1322)
.L_1322:
        /*000c*/ 	.word	0x00000000
        /*0010*/ 	.short	0x0008
        /*0012*/ 	.short	0x0040
        /*0014*/ 	.byte	0x00, 0xf5, 0x21, 0x00


	//----- nvinfo : EIATTR_KPARAM_INFO
	.align		4
.L_1323:
        /*0018*/ 	.byte	0x04, 0x17
        /*001a*/ 	.short	(.L_1325 - .L_1324)
.L_1324:
        /*001c*/ 	.word	0x00000000
        /*0020*/ 	.short	0x0007
        /*0022*/ 	.short	0x0038
        /*0024*/ 	.byte	0x00, 0xf5, 0x21, 0x00


	//----- nvinfo : EIATTR_KPARAM_INFO
	.align		4
.L_1325:
        /*0028*/ 	.byte	0x04, 0x17
        /*002a*/ 	.short	(.L_1327 - .L_1326)
.L_1326:
        /*002c*/ 	.word	0x00000000
        /*0030*/ 	.short	0x0006
        /*0032*/ 	.short	0x0030
        /*0034*/ 	.byte	0x00, 0xf5, 0x21, 0x00


	//----- nvinfo : EIATTR_KPARAM_INFO
	.align		4
.L_1327:
        /*0038*/ 	.byte	0x04, 0x17
        /*003a*/ 	.short	(.L_1329 - .L_1328)
.L_1328:
        /*003c*/ 	.word	0x00000000
        /*0040*/ 	.short	0x0005
        /*0042*/ 	.short	0x0028
        /*0044*/ 	.byte	0x00, 0xf0, 0x21, 0x00


	//----- nvinfo : EIATTR_KPARAM_INFO
	.align		4
.L_1329:
        /*0048*/ 	.byte	0x04, 0x17
        /*004a*/ 	.short	(.L_1331 - .L_1330)
.L_1330:
        /*004c*/ 	.word	0x00000000
        /*0050*/ 	.short	0x0004
        /*0052*/ 	.short	0x0020
        /*0054*/ 	.byte	0x00, 0xf0, 0x11, 0x00


	//----- nvinfo : EIATTR_KPARAM_INFO
	.align		4
.L_1331:
        /*0058*/ 	.byte	0x04, 0x17
        /*005a*/ 	.short	(.L_1333 - .L_1332)
.L_1332:
        /*005c*/ 	.word	0x00000000
        /*0060*/ 	.short	0x0003
        /*0062*/ 	.short	0x0018
        /*0064*/ 	.byte	0x00, 0xf5, 0x21, 0x00


	//----- nvinfo : EIATTR_KPARAM_INFO
	.align		4
.L_1333:
        /*0068*/ 	.byte	0x04, 0x17
        /*006a*/ 	.short	(.L_1335 - .L_1334)
.L_1334:
        /*006c*/ 	.word	0x00000000
        /*0070*/ 	.short	0x0002
        /*0072*/ 	.short	0x0010
        /*0074*/ 	.byte	0x00, 0xf5, 0x21, 0x00


	//----- nvinfo : EIATTR_KPARAM_INFO
	.align		4
.L_1335:
        /*0078*/ 	.byte	0x04, 0x17
        /*007a*/ 	.short	(.L_1337 - .L_1336)
.L_1336:
        /*007c*/ 	.word	0x00000000
        /*0080*/ 	.short	0x0001
        /*0082*/ 	.short	0x0008
        /*0084*/ 	.byte	0x00, 0xf5, 0x21, 0x00


	//----- nvinfo : EIATTR_KPARAM_INFO
	.align		4
.L_1337:
        /*0088*/ 	.byte	0x04, 0x17
        /*008a*/ 	.short	(.L_1339 - .L_1338)
.L_1338:
        /*008c*/ 	.word	0x00000000
        /*0090*/ 	.short	0x0000
        /*0092*/ 	.short	0x0000
        /*0094*/ 	.byte	0x00, 0xf5, 0x21, 0x00


	//----- nvinfo : EIATTR_SPARSE_MMA_MASK
	.align		4
.L_1339:
        /*0098*/ 	.byte	0x03, 0x50
        /*009a*/ 	.short	0x0000


	//----- nvinfo : EIATTR_MAXREG_COUNT
	.align		4
        /*009c*/ 	.byte	0x03, 0x1b
        /*009e*/ 	.short	0x0080


	//----- nvinfo : EIATTR_MERCURY_ISA_VERSION
	.align		4
        /*00a0*/ 	.byte	0x03, 0x5f
        /*00a2*/ 	.short	0x0101


	//----- nvinfo : EIATTR_VRC_CTA_INIT_COUNT
	.align		4
        /*00a4*/ 	.byte	0x02, 0x4a
	.zero		1
	.zero		1


	//----- nvinfo : EIATTR_EXIT_INSTR_OFFSETS
	.align		4
        /*00a8*/ 	.byte	0x04, 0x1c
        /*00aa*/ 	.short	(.L_1341 - .L_1340)


	//   ....[0]....
.L_1340:
        /*00ac*/ 	.word	0x00000010


	//----- nvinfo : EIATTR_MAX_THREADS
	.align		4
.L_1341:
        /*00b0*/ 	.byte	0x04, 0x05
        /*00b2*/ 	.short	(.L_1343 - .L_1342)
.L_1342:
        /*00b4*/ 	.word	0x000001e0
        /*00b8*/ 	.word	0x00000001
        /*00bc*/ 	.word	0x00000001


	//----- nvinfo : EIATTR_CBANK_PARAM_SIZE
	.align		4
.L_1343:
        /*00c0*/ 	.byte	0x03, 0x19
        /*00c2*/ 	.short	0x0048


	//----- nvinfo : EIATTR_PARAM_CBANK
	.align		4
        /*00c4*/ 	.byte	0x04, 0x0a
        /*00c6*/ 	.short	(.L_1345 - .L_1344)
	.align		4
.L_1344:
        /*00c8*/ 	.word	index@(.nv.constant0._ZN13group_norm_v214gn_cuda_kernelI13__nv_bfloat16Li480ELi1ELi32ELi60ELi256ELb0ELi64ELi960ELi960ELi4ELb1ELi37ELb0ELb0ENS_16CompileConditionILi1000EEEEEvPT_PKS4_S7_S7_flPfS8_Pj)
        /*00cc*/ 	.short	0x0380
        /*00ce*/ 	.short	0x0048


	//----- nvinfo : EIATTR_SW_WAR
	.align		4
.L_1345:
        /*00d0*/ 	.byte	0x04, 0x36
        /*00d2*/ 	.short	(.L_1347 - .L_1346)
.L_1346:
        /*00d4*/ 	.word	0x00000008
.L_1347:


//--------------------- .nv.info._ZN13group_norm_v214gn_cuda_kernelI13__nv_bfloat16Li480ELi3ELi16ELi120ELi256ELb1ELi2ELi960ELi960ELi4ELb1ELi2ELb0ELb0ENS_16CompileConditionILi1000EEEEEvPT_PKS4_S7_S7_flPfS8_Pj --------------------------
	.section	.nv.info._ZN13group_norm_v214gn_cuda_kernelI13__nv_bfloat16Li480ELi3ELi16ELi120ELi256ELb1ELi2ELi960ELi960ELi4ELb1ELi2ELb0ELb0ENS_16CompileConditionILi1000EEEEEvPT_PKS4_S7_S7_flPfS8_Pj,"",@"SHT_CUDA_INFO"
	.sectionflags	@""
	.align	4


	//----- nvinfo : EIATTR_CUDA_API_VERSION
	.align		4
        /*0000*/ 	.byte	0x04, 0x37
        /*0002*/ 	.short	(.L_1349 - .L_1348)
.L_1348:
        /*0004*/ 	.word	0x00000082


	//----- nvinfo : EIATTR_KPARAM_INFO
	.align		4
.L_1349:
        /*0008*/ 	.byte	0x04, 0x17
        /*000a*/ 	.short	(.L_1351 - .L_1350)
.L_1350:
        /*000c*/ 	.word	0x00000000
        /*0010*/ 	.short	0x0008
        /*0012*/ 	.short	0x0040
        /*0014*/ 	.byte	0x00, 0xf5, 0x21, 0x00


	//----- nvinfo : EIATTR_KPARAM_INFO
	.align		4
.L_1351:
        /*0018*/ 	.byte	0x04, 0x17
        /*001a*/ 	.short	(.L_1353 - .L_1352)
.L_1352:
        /*001c*/ 	.word	0x00000000
        /*0020*/ 	.short	0x0007
        /*0022*/ 	.short	0x0038
        /*0024*/ 	.byte	0x00, 0xf5, 0x21, 0x00


	//----- nvinfo : EIATTR_KPARAM_INFO
	.align		4
.L_1353:
        /*0028*/ 	.byte	0x04, 0x17
        /*002a*/ 	.short	(.L_1355 - .L_1354)
.L_1354:
        /*002c*/ 	.word	0x00000000
        /*0030*/ 	.short	0x0006
        /*0032*/ 	.short	0x0030
        /*0034*/ 	.byte	0x00, 0xf5, 0x21, 0x00


	//----- nvinfo : EIATTR_KPARAM_INFO
	.align		4
.L_1355:
        /*0038*/ 	.byte	0x04, 0x17
        /*003a*/ 	.short	(.L_1357 - .L_1356)
.L_1356:
        /*003c*/ 	.word	0x00000000
        /*0040*/ 	.short	0x0005
        /*0042*/ 	.short	0x0028
        /*0044*/ 	.byte	0x00, 0xf0, 0x21, 0x00


	//----- nvinfo : EIATTR_KPARAM_INFO
	.align		4
.L_1357:
        /*0048*/ 	.byte	0x04, 0x17
        /*004a*/ 	.short	(.L_1359 - .L_1358)
.L_1358:
        /*004c*/ 	.word	0x00000000
        /*0050*/ 	.short	0x0004
        /*0052*/ 	.short	0x0020
        /*0054*/ 	.byte	0x00, 0xf0, 0x11, 0x00


	//----- nvinfo : EIATTR_KPARAM_INFO
	.align		4
.L_1359:
        /*0058*/ 	.byte	0x04, 0x17
        /*005a*/ 	.short	(.L_1361 - .L_1360)
.L_1360:
        /*005c*/ 	.word	0x00000000
        /*0060*/ 	.short	0x0003
        /*0062*/ 	.short	0x0018
        /*0064*/ 	.byte	0x00, 0xf5, 0x21, 0x00


	//----- nvinfo : EIATTR_KPARAM_INFO
	.align		4
.L_1361:
        /*0068*/ 	.byte	0x04, 0x17
        /*006a*/ 	.short	(.L_1363 - .L_1362)
.L_1362:
        /*006c*/ 	.word	0x00000000
        /*0070*/ 	.short	0x0002
        /*0072*/ 	.short	0x0010
        /*0074*/ 	.byte	0x00, 0xf5, 0x21, 0x00


	//----- nvinfo : EIATTR_KPARAM_INFO
	.align		4
.L_1363:
        /*0078*/ 	.byte	0x04, 0x17
        /*007a*/ 	.short	(.L_1365 - .L_1364)
.L_1364:
        /*007c*/ 	.word	0x00000000
        /*0080*/ 	.short	0x0001
        /*0082*/ 	.short	0x0008
        /*0084*/ 	.byte	0x00, 0xf5, 0x21, 0x00


	//----- nvinfo : EIATTR_KPARAM_INFO
	.align		4
.L_1365:
        /*0088*/ 	.byte	0x04, 0x17
        /*008a*/ 	.short	(.L_1367 - .L_1366)
.L_1366:
        /*008c*/ 	.word	0x00000000
        /*0090*/ 	.short	0x0000
        /*0092*/ 	.short	0x0000
        /*0094*/ 	.byte	0x00, 0xf5, 0x21, 0x00


	//----- nvinfo : EIATTR_SPARSE_MMA_MASK
	.align		4
.L_1367:
        /*0098*/ 	.byte	0x03, 0x50
        /*009a*/ 	.short	0x0000


	//----- nvinfo : EIATTR_MAXREG_COUNT
	.align		4
        /*009c*/ 	.byte	0x03, 0x1b
        /*009e*/ 	.short	0x0028


	//----- nvinfo : EIATTR_MERCURY_ISA_VERSION
	.align		4
        /*00a0*/ 	.byte	0x03, 0x5f
        /*00a2*/ 	.short	0x0101


	//----- nvinfo : EIATTR_VRC_CTA_INIT_COUNT
	.align		4
        /*00a4*/ 	.byte	0x02, 0x4a
	.zero		1
	.zero		1


	//----- nvinfo : EIATTR_EXIT_INSTR_OFFSETS
	.align		4
        /*00a8*/ 	.byte	0x04, 0x1c
        /*00aa*/ 	.short	(.L_1369 - .L_1368)


	//   ....[0]....
.L_1368:
        /*00ac*/ 	.word	0x00000010


	//----- nvinfo : EIATTR_MAX_THREADS
	.align		4
.L_1369:
        /*00b0*/ 	.byte	0x04, 0x05
        /*00b2*/ 	.short	(.L_1371 - .L_1370)
.L_1370:
        /*00b4*/ 	.word	0x000001e0
        /*00b8*/ 	.word	0x00000001
        /*00bc*/ 	.word	0x00000001


	//----- nvinfo : EIATTR_CBANK_PARAM_SIZE
	.align		4
.L_1371:
        /*00c0*/ 	.byte	0x03, 0x19
        /*00c2*/ 	.short	0x0048


	//----- nvinfo : EIATTR_PARAM_CBANK
	.align		4
        /*00c4*/ 	.byte	0x04, 0x0a
        /*00c6*/ 	.short	(.L_1373 - .L_1372)
	.align		4
.L_1372:
        /*00c8*/ 	.word	index@(.nv.constant0._ZN13group_norm_v214gn_cuda_kernelI13__nv_bfloat16Li480ELi3ELi16ELi120ELi256ELb1ELi2ELi960ELi960ELi4ELb1ELi2ELb0ELb0ENS_16CompileConditionILi1000EEEEEvPT_PKS4_S7_S7_flPfS8_Pj)
        /*00cc*/ 	.short	0x0380
        /*00ce*/ 	.short	0x0048


	//----- nvinfo : EIATTR_SW_WAR
	.align		4
.L_1373:
        /*00d0*/ 	.byte	0x04, 0x36
        /*00d2*/ 	.short	(.L_1375 - .L_1374)
.L_1374:
        /*00d4*/ 	.word	0x00000008
.L_1375:


//--------------------- .nv.info._ZN13group_norm_v214gn_cuda_kernelI13__nv_bfloat16Li480ELi1ELi16ELi120ELi256ELb1ELi4ELi960ELi960ELi4ELb1ELi2ELb0ELb0ENS_16CompileConditionILi1000EEEEEvPT_PKS4_S7_S7_flPfS8_Pj --------------------------
	.section	.nv.info._ZN13group_norm_v214gn_cuda_kernelI13__nv_bfloat16Li480ELi1ELi16ELi120ELi256ELb1ELi4ELi960ELi960ELi4ELb1ELi2ELb0ELb0ENS_16CompileConditionILi1000EEEEEvPT_PKS4_S7_S7_flPfS8_Pj,"",@"SHT_CUDA_INFO"
	.sectionflags	@""
	.align	4


	//----- nvinfo : EIATTR_CUDA_API_VERSION
	.align		4
        /*0000*/ 	.byte	0x04, 0x37
        /*0002*/ 	.short	(.L_1377 - .L_1376)
.L_1376:
        /*0004*/ 	.word	0x00000082


	//----- nvinfo : EIATTR_KPARAM_INFO
	.align		4
.L_1377:
        /*0008*/ 	.byte	0x04, 0x17
        /*000a*/ 	.short	(.L_1379 - .L_1378)
.L_1378:
        /*000c*/ 	.word	0x00000000
        /*0010*/ 	.short	0x0008
        /*0012*/ 	.short	0x0040
        /*0014*/ 	.byte	0x00, 0xf5, 0x21, 0x00


	//----- nvinfo : EIATTR_KPARAM_INFO
	.align		4
.L_1379:
        /*0018*/ 	.byte	0x04, 0x17
        /*001a*/ 	.short	(.L_1381 - .L_1380)
.L_1380:
        /*001c*/ 	.word	0x00000000
        /*0020*/ 	.short	0x0007
        /*0022*/ 	.short	0x0038
        /*0024*/ 	.byte	0x00, 0xf5, 0x21, 0x00


	//----- nvinfo : EIATTR_KPARAM_INFO
	.align		4
.L_1381:
        /*0028*/ 	.byte	0x04, 0x17
        /*002a*/ 	.short	(.L_1383 - .L_1382)
.L_1382:
        /*002c*/ 	.word	0x00000000
        /*0030*/ 	.short	0x0006
        /*0032*/ 	.short	0x0030
        /*0034*/ 	.byte	0x00, 0xf5, 0x21, 0x00


	//----- nvinfo : EIATTR_KPARAM_INFO
	.align		4
.L_1383:
        /*0038*/ 	.byte	0x04, 0x17
        /*003a*/ 	.short	(.L_1385 - .L_1384)
.L_1384:
        /*003c*/ 	.word	0x00000000
        /*0040*/ 	.short	0x0005
        /*0042*/ 	.short	0x0028
        /*0044*/ 	.byte	0x00, 0xf0, 0x21, 0x00


	//----- nvinfo : EIATTR_KPARAM_INFO
	.align		4
.L_1385:
        /*0048*/ 	.byte	0x04, 0x17
        /*004a*/ 	.short	(.L_1387 - .L_1386)
.L_1386:
        /*004c*/ 	.word	0x00000000
        /*0050*/ 	.short	0x0004
        /*0052*/ 	.short	0x0020
        /*0054*/ 	.byte	0x00, 0xf0, 0x11, 0x00


	//----- nvinfo : EIATTR_KPARAM_INFO
	.align		4
.L_1387:
        /*0058*/ 	.byte	0x04, 0x17
        /*005a*/ 	.short	(.L_1389 - .L_1388)
.L_1388:
        /*005c*/ 	.word	0x00000000
        /*0060*/ 	.short	0x0003
        /*0062*/ 	.short	0x0018
        /*0064*/ 	.byte	0x00, 0xf5, 0x21, 0x00


	//----- nvinfo : EIATTR_KPARAM_INFO
	.align		4
.L_1389:
        /*0068*/ 	.byte	0x04, 0x17
        /*006a*/ 	.short	(.L_1391 - .L_1390)
.L_1390:
        /*006c*/ 	.word	0x00000000
        /*0070*/ 	.short	0x0002
        /*0072*/ 	.short	0x0010
        /*0074*/ 	.byte	0x00, 0xf5, 0x21, 0x00


	//----- nvinfo : EIATTR_KPARAM_INFO
	.align		4
.L_1391:
        /*0078*/ 	.byte	0x04, 0x17
        /*007a*/ 	.short	(.L_1393 - .L_1392)
.L_1392:
        /*007c*/ 	.word	0x00000000
        /*0080*/ 	.short	0x0001
        /*0082*/ 	.short	0x0008
        /*0084*/ 	.byte	0x00, 0xf5, 0x21, 0x00


	//----- nvinfo : EIATTR_KPARAM_INFO
	.align		4
.L_1393:
        /*0088*/ 	.byte	0x04, 0x17
        /*008a*/ 	.short	(.L_1395 - .L_1394)
.L_1394:
        /*008c*/ 	.word	0x00000000
        /*0090*/ 	.short	0x0000
        /*0092*/ 	.short	0x0000
        /*0094*/ 	.byte	0x00, 0xf5, 0x21, 0x00


	//----- nvinfo : EIATTR_SPARSE_MMA_MASK
	.align		4
.L_1395:
        /*0098*/ 	.byte	0x03, 0x50
        /*009a*/ 	.short	0x0000


	//----- nvinfo : EIATTR_MAXREG_COUNT
	.align		4
        /*009c*/ 	.byte	0x03, 0x1b
        /*009e*/ 	.short	0x0080


	//----- nvinfo : EIATTR_MERCURY_ISA_VERSION
	.align		4
        /*00a0*/ 	.byte	0x03, 0x5f
        /*00a2*/ 	.short	0x0101


	//----- nvinfo : EIATTR_VRC_CTA_INIT_COUNT
	.align		4
        /*00a4*/ 	.byte	0x02, 0x4a
	.zero		1
	.zero		1


	//----- nvinfo : EIATTR_EXIT_INSTR_OFFSETS
	.align		4
        /*00a8*/ 	.byte	0x04, 0x1c
        /*00aa*/ 	.short	(.L_1397 - .L_1396)


	//   ....[0]....
.L_1396:
        /*00ac*/ 	.word	0x00000010


	//----- nvinfo : EIATTR_MAX_THREADS
	.align		4
.L_1397:
        /*00b0*/ 	.byte	0x04, 0x05
        /*00b2*/ 	.short	(.L_1399 - .L_1398)
.L_1398:
        /*00b4*/ 	.word	0x000001e0
        /*00b8*/ 	.word	0x00000001
        /*00bc*/ 	.word	0x00000001


	//----- nvinfo : EIATTR_CBANK_PARAM_SIZE
	.align		4
.L_1399:
        /*00c0*/ 	.byte	0x03, 0x19
        /*00c2*/ 	.short	0x0048


	//----- nvinfo : EIATTR_PARAM_CBANK
	.align		4
        /*00c4*/ 	.byte	0x04, 0x0a
        /*00c6*/ 	.short	(.L_1401 - .L_1400)
	.align		4
.L_1400:
        /*00c8*/ 	.word	index@(.nv.constant0._ZN13group_norm_v214gn_cuda_kernelI13__nv_bfloat16Li480ELi1ELi16ELi120ELi256ELb1ELi4ELi960ELi960ELi4ELb1ELi2ELb0ELb0ENS_16CompileConditionILi1000EEEEEvPT_PKS4_S7_S7_flPfS8_Pj)
        /*00cc*/ 	.short	0x0380
        /*00ce*/ 	.short	0x0048


	//----- nvinfo : EIATTR_SW_WAR
	.align		4
.L_1401:
        /*00d0*/ 	.byte	0x04, 0x36
        /*00d2*/ 	.short	(.L_1403 - .L_1402)
.L_1402:
        /*00d4*/ 	.word	0x00000008
.L_1403:


//--------------------- .nv.info._ZN13group_norm_v214gn_cuda_kernelI13__nv_bfloat16Li480ELi3ELi16ELi120ELi256ELb1ELi4ELi960ELi960ELi4ELb1ELi5ELb0ELb0ENS_16CompileConditionILi1000EEEEEvPT_PKS4_S7_S7_flPfS8_Pj --------------------------
	.section	.nv.info._ZN13group_norm_v214gn_cuda_kernelI13__nv_bfloat16Li480ELi3ELi16ELi120ELi256ELb1ELi4ELi960ELi960ELi4ELb1ELi5ELb0ELb0ENS_16CompileConditionILi1000EEEEEvPT_PKS4_S7_S7_flPfS8_Pj,"",@"SHT_CUDA_INFO"
	.sectionflags	@""
	.align	4


	//----- nvinfo : EIATTR_CUDA_API_VERSION
	.align		4
        /*0000*/ 	.byte	0x04, 0x37
        /*0002*/ 	.short	(.L_1405 - .L_1404)
.L_1404:
        /*0004*/ 	.word	0x00000082


	//----- nvinfo : EIATTR_KPARAM_INFO
	.align		4
.L_1405:
        /*0008*/ 	.byte	0x04, 0x17
        /*000a*/ 	.short	(.L_1407 - .L_1406)
.L_1406:
        /*000c*/ 	.word	0x00000000
        /*0010*/ 	.short	0x0008
        /*0012*/ 	.short	0x0040
        /*0014*/ 	.byte	0x00, 0xf5, 0x21, 0x00


	//----- nvinfo : EIATTR_KPARAM_INFO
	.align		4
.L_1407:
        /*0018*/ 	.byte	0x04, 0x17
        /*001a*/ 	.short	(.L_1409 - .L_1408)
.L_1408:
        /*001c*/ 	.word	0x00000000
        /*0020*/ 	.short	0x0007
        /*0022*/ 	.short	0x0038
        /*0024*/ 	.byte	0x00, 0xf5, 0x21, 0x00


	//----- nvinfo : EIATTR_KPARAM_INFO
	.align		4
.L_1409:
        /*0028*/ 	.byte	0x04, 0x17
        /*002a*/ 	.short	(.L_1411 - .L_1410)
.L_1410:
        /*002c*/ 	.word	0x00000000
        /*0030*/ 	.short	0x0006
        /*0032*/ 	.short	0x0030
        /*0034*/ 	.byte	0x00, 0xf5, 0x21, 0x00


	//----- nvinfo : EIATTR_KPARAM_INFO
	.align		4
.L_1411:
        /*0038*/ 	.byte	0x04, 0x17
        /*003a*/ 	.short	(.L_1413 - .L_1412)
.L_1412:
        /*003c*/ 	.word	0x00000000
        /*0040*/ 	.short	0x0005
        /*0042*/ 	.short	0x0028
        /*0044*/ 	.byte	0x00, 0xf0, 0x21, 0x00


	//----- nvinfo : EIATTR_KPARAM_INFO
	.align		4
.L_1413:
        /*0048*/ 	.byte	0x04, 0x17
        /*004a*/ 	.short	(.L_1415 - .L_1414)
.L_1414:
        /*004c*/ 	.word	0x00000000
        /*0050*/ 	.short	0x0004
        /*0052*/ 	.short	0x0020
        /*0054*/ 	.byte	0x00, 0xf0, 0x11, 0x00


	//----- nvinfo : EIATTR_KPARAM_INFO
	.align		4
.L_1415:
        /*0058*/ 	.byte	0x04, 0x17
        /*005a*/ 	.short	(.L_1417 - .L_1416)
.L_1416:
        /*005c*/ 	.word	0x00000000
        /*0060*/ 	.short	0x0003
        /*0062*/ 	.short	0x0018
        /*0064*/ 	.byte	0x00, 0xf5, 0x21, 0x00


	//----- nvinfo : EIATTR_KPARAM_INFO
	.align		4
.L_1417:
        /*0068*/ 	.byte	0x04, 0x17
        /*006a*/ 	.short	(.L_1419 - .L_1418)
.L_1418:
        /*006c*/ 	.word	0x00000000
        /*0070*/ 	.short	0x0002
        /*0072*/ 	.short	0x0010
        /*0074*/ 	.byte	0x00, 0xf5, 0x21, 0x00


	//----- nvinfo : EIATTR_KPARAM_INFO
	.align		4
.L_1419:
        /*0078*/ 	.byte	0x04, 0x17
        /*007a*/ 	.short	(.L_1421 - .L_1420)
.L_1420:
        /*007c*/ 	.word	0x00000000
        /*0080*/ 	.short	0x0001
        /*0082*/ 	.short	0x0008
        /*0084*/ 	.byte	0x00, 0xf5, 0x21, 0x00


	//----- nvinfo : EIATTR_KPARAM_INFO
	.align		4
.L_1421:
        /*0088*/ 	.byte	0x04, 0x17
        /*008a*/ 	.short	(.L_1423 - .L_1422)
.L_1422:
        /*008c*/ 	.word	0x00000000
        /*0090*/ 	.short	0x0000
        /*0092*/ 	.short	0x0000
        /*0094*/ 	.byte	0x00, 0xf5, 0x21, 0x00


	//----- nvinfo : EIATTR_SPARSE_MMA_MASK
	.align		4
.L_1423:
        /*0098*/ 	.byte	0x03, 0x50
        /*009a*/ 	.short	0x0000


	//----- nvinfo : EIATTR_MAXREG_COUNT
	.align		4
        /*009c*/ 	.byte	0x03, 0x1b
        /*009e*/ 	.short	0x0028


	//----- nvinfo : EIATTR_MERCURY_ISA_VERSION
	.align		4
        /*00a0*/ 	.byte	0x03, 0x5f
        /*00a2*/ 	.short	0x0101


	//----- nvinfo : EIATTR_VRC_CTA_INIT_COUNT
	.align		4
        /*00a4*/ 	.byte	0x02, 0x4a
	.zero		1
	.zero		1


	//----- nvinfo : EIATTR_EXIT_INSTR_OFFSETS
	.align		4
        /*00a8*/ 	.byte	0x04, 0x1c
        /*00aa*/ 	.short	(.L_1425 - .L_1424)


	//   ....[0]....
.L_1424:
        /*00ac*/ 	.word	0x00000010


	//----- nvinfo : EIATTR_MAX_THREADS
	.align		4
.L_1425:
        /*00b0*/ 	.byte	0x04, 0x05
        /*00b2*/ 	.short	(.L_1427 - .L_1426)
.L_1426:
        /*00b4*/ 	.word	0x000001e0
        /*00b8*/ 	.word	0x00000001
        /*00bc*/ 	.word	0x00000001


	//----- nvinfo : EIATTR_CBANK_PARAM_SIZE
	.align		4
.L_1427:
        /*00c0*/ 	.byte	0x03, 0x19
        /*00c2*/ 	.short	0x0048


	//----- nvinfo : EIATTR_PARAM_CBANK
	.align		4
        /*00c4*/ 	.byte	0x04, 0x0a
        /*00c6*/ 	.short	(.L_1429 - .L_1428)
	.align		4
.L_1428:
        /*00c8*/ 	.word	index@(.nv.constant0._ZN13group_norm_v214gn_cuda_kernelI13__nv_bfloat16Li480ELi3ELi16ELi120ELi256ELb1ELi4ELi960ELi960ELi4ELb1ELi5ELb0ELb0ENS_16CompileConditionILi1000EEEEEvPT_PKS4_S7_S7_flPfS8_Pj)
        /*00cc*/ 	.short	0x0380
        /*00ce*/ 	.short	0x0048


	//----- nvinfo : EIATTR_SW_WAR
	.align		4
.L_1429:
        /*00d0*/ 	.byte	0x04, 0x36
        /*00d2*/ 	.short	(.L_1431 - .L_1430)
.L_1430:
        /*00d4*/ 	.word	0x00000008
.L_1431:


//--------------------- .nv.info._ZN13group_norm_v214gn_cuda_kernelI13__nv_bfloat16Li480ELi1ELi16ELi120ELi256ELb1ELi8ELi960ELi960ELi4ELb1ELi4ELb0ELb0ENS_16CompileConditionILi1000EEEEEvPT_PKS4_S7_S7_flPfS8_Pj --------------------------
	.section	.nv.info._ZN13group_norm_v214gn_cuda_kernelI13__nv_bfloat16Li480ELi1ELi16ELi120ELi256ELb1ELi8ELi960ELi960ELi4ELb1ELi4ELb0ELb0ENS_16CompileConditionILi1000EEEEEvPT_PKS4_S7_S7_flPfS8_Pj,"",@"SHT_CUDA_INFO"
	.sectionflags	@""
	.align	4


	//----- nvinfo : EIATTR_CUDA_API_VERSION
	.align		4
        /*0000*/ 	.byte	0x04, 0x37
        /*0002*/ 	.short	(.L_1433 - .L_1432)
.L_1432:
        /*0004*/ 	.word	0x00000082


	//----- nvinfo : EIATTR_KPARAM_INFO
	.align		4
.L_1433:
        /*0008*/ 	.byte	0x04, 0x17
        /*000a*/ 	.short	(.L_1435 - .L_1434)
.L_1434:
        /*000c*/ 	.word	0x00000000
        /*0010*/ 	.short	0x0008
        /*0012*/ 	.short	0x0040
        /*0014*/ 	.byte	0x00, 0xf5, 0x21, 0x00


	//----- nvinfo : EIATTR_KPARAM_INFO
	.align		4
.L_1435:
        /*0018*/ 	.byte	0x04, 0x17
        /*001a*/ 	.short	(.L_1437 - .L_1436)
.L_1436:
        /*001c*/ 	.word	0x00000000
        /*0020*/ 	.short	0x0007
        /*0022*/ 	.short	0x0038
        /*0024*/ 	.byte	0x00, 0xf5, 0x21, 0x00


	//----- nvinfo : EIATTR_KPARAM_INFO
	.align		4
.L_1437:
        /*0028*/ 	.byte	0x04, 0x17
        /*002a*/ 	.short	(.L_1439 - .L_1438)
.L_1438:
        /*002c*/ 	.word	0x00000000
        /*0030*/ 	.short	0x0006
        /*0032*/ 	.short	0x0030
        /*0034*/ 	.byte	0x00, 0xf5, 0x21, 0x00


	//----- nvinfo : EIATTR_KPARAM_INFO
	.align		4
.L_1439:
        /*0038*/ 	.byte	0x04, 0x17
        /*003a*/ 	.short	(.L_1441 - .L_1440)
.L_1440:
        /*003c*/ 	.word	0x00000000
        /*0040*/ 	.short	0x0005
        /*0042*/ 	.short	0x0028
        /*0044*/ 	.byte	0x00, 0xf0, 0x21, 0x00


	//----- nvinfo : EIATTR_KPARAM_INFO
	.align		4
.L_1441:
        /*0048*/ 	.byte	0x04, 0x17
        /*004a*/ 	.short	(.L_1443 - .L_1442)
.L_1442:
        /*004c*/ 	.word	0x00000000
        /*0050*/ 	.short	0x0004
        /*0052*/ 	.short	0x0020
        /*0054*/ 	.byte	0x00, 0xf0, 0x11, 0x00


	//----- nvinfo : EIATTR_KPARAM_INFO
	.align		4
.L_1443:
        /*0058*/ 	.byte	0x04, 0x17
        /*005a*/ 	.short	(.L_1445 - .L_1444)
.L_1444:
        /*005c*/ 	.word	0x00000000
        /*0060*/ 	.short	0x0003
        /*0062*/ 	.short	0x0018
        /*0064*/ 	.byte	0x00, 0xf5, 0x21, 0x00


	//----- nvinfo : EIATTR_KPARAM_INFO
	.align		4
.L_1445:
        /*0068*/ 	.byte	0x04, 0x17
        /*006a*/ 	.short	(.L_1447 - .L_1446)
.L_1446:
        /*006c*/ 	.word	0x00000000
        /*0070*/ 	.short	0x0002
        /*0072*/ 	.short	0x0010
        /*0074*/ 	.byte	0x00, 0xf5, 0x21, 0x00


	//----- nvinfo : EIATTR_KPARAM_INFO
	.align		4
.L_1447:
        /*0078*/ 	.byte	0x04, 0x17
        /*007a*/ 	.short	(.L_1449 - .L_1448)
.L_1448:
        /*007c*/ 	.word	0x00000000
        /*0080*/ 	.short	0x0001
        /*0082*/ 	.short	0x0008
        /*0084*/ 	.byte	0x00, 0xf5, 0x21, 0x00


	//----- nvinfo : EIATTR_KPARAM_INFO
	.align		4
.L_1449:
        /*0088*/ 	.byte	0x04, 0x17
        /*008a*/ 	.short	(.L_1451 - .L_1450)
.L_1450:
        /*008c*/ 	.word	0x00000000
        /*0090*/ 	.short	0x0000
        /*0092*/ 	.short	0x0000
        /*0094*/ 	.byte	0x00, 0xf5, 0x21, 0x00


	//----- nvinfo : EIATTR_SPARSE_MMA_MASK
	.align		4
.L_1451:
        /*0098*/ 	.byte	0x03, 0x50
        /*009a*/ 	.short	0x0000


	//----- nvinfo : EIATTR_MAXREG_COUNT
	.align		4
        /*009c*/ 	.byte	0x03, 0x1b
        /*009e*/ 	.short	0x0080


	//----- nvinfo : EIATTR_MERCURY_ISA_VERSION
	.align		4
        /*00a0*/ 	.byte	0x03, 0x5f
        /*00a2*/ 	.short	0x0101


	//----- nvinfo : EIATTR_VRC_CTA_INIT_COUNT
	.align		4
        /*00a4*/ 	.byte	0x02, 0x4a
	.zero		1
	.zero		1


	//----- nvinfo : EIATTR_EXIT_INSTR_OFFSETS
	.align		4
        /*00a8*/ 	.byte	0x04, 0x1c
        /*00aa*/ 	.short	(.L_1453 - .L_1452)


	//   ....[0]....
.L_1452:
        /*00ac*/ 	.word	0x00000010


	//----- nvinfo : EIATTR_MAX_THREADS
	.align		4
.L_1453:
        /*00b0*/ 	.byte	0x04, 0x05
        /*00b2*/ 	.short	(.L_1455 - .L_1454)
.L_1454:
        /*00b4*/ 	.word	0x000001e0
        /*00b8*/ 	.word	0x00000001
        /*00bc*/ 	.word	0x00000001


	//----- nvinfo : EIATTR_CBANK_PARAM_SIZE
	.align		4
.L_1455:
        /*00c0*/ 	.byte	0x03, 0x19
        /*00c2*/ 	.short	0x0048


	//----- nvinfo : EIATTR_PARAM_CBANK
	.align		4
        /*00c4*/ 	.byte	0x04, 0x0a
        /*00c6*/ 	.short	(.L_1457 - .L_1456)
	.align		4
.L_1456:
        /*00c8*/ 	.word	index@(.nv.constant0._ZN13group_norm_v214gn_cuda_kernelI13__nv_bfloat16Li480ELi1ELi16ELi120ELi256ELb1ELi8ELi960ELi960ELi4ELb1ELi4ELb0ELb0ENS_16CompileConditionILi1000EEEEEvPT_PKS4_S7_S7_flPfS8_Pj)
        /*00cc*/ 	.short	0x0380
        /*00ce*/ 	.short	0x0048


	//----- nvinfo : EIATTR_SW_WAR
	.align		4
.L_1457:
        /*00d0*/ 	.byte	0x04, 0x36
        /*00d2*/ 	.short	(.L_1459 - .L_1458)
.L_1458:
        /*00d4*/ 	.word	0x00000008
.L_1459:


//--------------------- .nv.info._ZN13group_norm_v214gn_cuda_kernelI13__nv_bfloat16Li480ELi3ELi16ELi120ELi256ELb1ELi8ELi960ELi960ELi4ELb1ELi10ELb0ELb0ENS_16CompileConditionILi1000EEEEEvPT_PKS4_S7_S7_flPfS8_Pj --------------------------
	.section	.nv.info._ZN13group_norm_v214gn_cuda_kernelI13__nv_bfloat16Li480ELi3ELi16ELi120ELi256ELb1ELi8ELi960ELi960ELi4ELb1ELi10ELb0ELb0ENS_16CompileConditionILi1000EEEEEvPT_PKS4_S7_S7_flPfS8_Pj,"",@"SHT_CUDA_INFO"
	.sectionflags	@""
	.align	4


	//----- nvinfo : EIATTR_CUDA_API_VERSION
	.align		4
        /*0000*/ 	.byte	0x04, 0x37
        /*0002*/ 	.short	(.L_1461 - .L_1460)
.L_1460:
        /*0004*/ 	.word	0x00000082


	//----- nvinfo : EIATTR_KPARAM_INFO
	.align		4
.L_1461:
        /*0008*/ 	.byte	0x04, 0x17
        /*000a*/ 	.short	(.L_1463 - .L_1462)
.L_1462:
        /*000c*/ 	.word	0x00000000
        /*0010*/ 	.short	0x0008
        /*0012*/ 	.short	0x0040
        /*0014*/ 	.byte	0x00, 0xf5, 0x21, 0x00


	//----- nvinfo : EIATTR_KPARAM_INFO
	.align		4
.L_1463:
        /*0018*/ 	.byte	0x04, 0x17
        /*001a*/ 	.short	(.L_1465 - .L_1464)
.L_1464:
        /*001c*/ 	.word	0x00000000
        /*0020*/ 	.short	0x0007
        /*0022*/ 	.short	0x0038
        /*0024*/ 	.byte	0x00, 0xf5, 0x21, 0x00


	//----- nvinfo : EIATTR_KPARAM_INFO
	.align		4
.L_1465:
        /*0028*/ 	.byte	0x04, 0x17
        /*002a*/ 	.short	(.L_1467 - .L_1466)
.L_1466:
        /*002c*/ 	.word	0x00000000
        /*0030*/ 	.short	0x0006
        /*0032*/ 	.short	0x0030
        /*0034*/ 	.byte	0x00, 0xf5, 0x21, 0x00


	//----- nvinfo : EIATTR_KPARAM_INFO
	.align		4
.L_1467:
        /*0038*/ 	.byte	0x04, 0x17
        /*003a*/ 	.short	(.L_1469 - .L_1468)
.L_1468:
        /*003c*/ 	.word	0x00000000
        /*0040*/ 	.short	0x0005
        /*0042*/ 	.short	0x0028
        /*0044*/ 	.byte	0x00, 0xf0, 0x21, 0x00


	//----- nvinfo : EIATTR_KPARAM_INFO
	.align		4
.L_1469:
        /*0048*/ 	.byte	0x04, 0x17
        /*004a*/ 	.short	(.L_1471 - .L_1470)
.L_1470:
        /*004c*/ 	.word	0x00000000
        /*0050*/ 	.short	0x0004
        /*0052*/ 	.short	0x0020
        /*0054*/ 	.byte	0x00, 0xf0, 0x11, 0x00


	//----- nvinfo : EIATTR_KPARAM_INFO
	.align		4
.L_1471:
        /*0058*/ 	.byte	0x04, 0x17
        /*005a*/ 	.short	(.L_1473 - .L_1472)
.L_1472:
        /*005c*/ 	.word	0x00000000
        /*0060*/ 	.short	0x0003
        /*0062*/ 	.short	0x0018
        /*0064*/ 	.byte	0x00, 0xf5, 0x21, 0x00


	//----- nvinfo : EIATTR_KPARAM_INFO
	.align		4
.L_1473:
        /*0068*/ 	.byte	0x04, 0x17
        /*006a*/ 	.short	(.L_1475 - .L_1474)
.L_1474:
        /*006c*/ 	.word	0x00000000
        /*0070*/ 	.short	0x0002
        /*0072*/ 	.short	0x0010
        /*0074*/ 	.byte	0x00, 0xf5, 0x21, 0x00


	//----- nvinfo : EIATTR_KPARAM_INFO
	.align		4
.L_1475:
        /*0078*/ 	.byte	0x04, 0x17
        /*007a*/ 	.short	(.L_1477 - .L_1476)
.L_1476:
        /*007c*/ 	.word	0x00000000
        /*0080*/ 	.short	0x0001
        /*0082*/ 	.short	0x0008
        /*0084*/ 	.byte	0x00, 0xf5, 0x21, 0x00


	//----- nvinfo : EIATTR_KPARAM_INFO
	.align		4
.L_1477:
        /*0088*/ 	.byte	0x04, 0x17
        /*008a*/ 	.short	(.L_1479 - .L_1478)
.L_1478:
        /*008c*/ 	.word	0x00000000
        /*0090*/ 	.short	0x0000
        /*0092*/ 	.short	0x0000
        /*0094*/ 	.byte	0x00, 0xf5, 0x21, 0x00


	//----- nvinfo : EIATTR_SPARSE_MMA_MASK
	.align		4
.L_1479:
        /*0098*/ 	.byte	0x03, 0x50
        /*009a*/ 	.short	0x0000


	//----- nvinfo : EIATTR_MAXREG_COUNT
	.align		4
        /*009c*/ 	.byte	0x03, 0x1b
        /*009e*/ 	.short	0x0028


	//----- nvinfo : EIATTR_MERCURY_ISA_VERSION
	.align		4
        /*00a0*/ 	.byte	0x03, 0x5f
        /*00a2*/ 	.short	0x0101


	//----- nvinfo : EIATTR_VRC_CTA_INIT_COUNT
	.align		4
        /*00a4*/ 	.byte	0x02, 0x4a
	.zero		1
	.zero		1


	//----- nvinfo : EIATTR_EXIT_INSTR_OFFSETS
	.align		4
        /*00a8*/ 	.byte	0x04, 0x1c
        /*00aa*/ 	.short	(.L_1481 - .L_1480)


	//   ....[0]....
.L_1480:
        /*00ac*/ 	.word	0x00000010


	//----- nvinfo : EIATTR_MAX_THREADS
	.align		4
.L_1481:
        /*00b0*/ 	.byte	0x04, 0x05
        /*00b2*/ 	.short	(.L_1483 - .L_1482)
.L_1482:
        /*00b4*/ 	.word	0x000001e0
        /*00b8*/ 	.word	0x00000001
        /*00bc*/ 	.word	0x00000001


	//----- nvinfo : EIATTR_CBANK_PARAM_SIZE
	.align		4
.L_1483:
        /*00c0*/ 	.byte	0x03, 0x19
        /*00c2*/ 	.short	0x0048


	//----- nvinfo : EIATTR_PARAM_CBANK
	.align		4
        /*00c4*/ 	.byte	0x04, 0x0a
        /*00c6*/ 	.short	(.L_1485 - .L_1484)
	.align		4
.L_1484:
        /*00c8*/ 	.word	index@(.nv.constant0._ZN13group_norm_v214gn_cuda_kernelI13__nv_bfloat16Li480ELi3ELi16ELi120ELi256ELb1ELi8ELi960ELi960ELi4ELb1ELi10ELb0ELb0ENS_16CompileConditionILi1000EEEEEvPT_PKS4_S7_S7_flPfS8_Pj)
        /*00cc*/ 	.short	0x0380
        /*00ce*/ 	.short	0x0048


	//----- nvinfo : EIATTR_SW_WAR
	.align		4
.L_1485:
        /*00d0*/ 	.byte	0x04, 0x36
        /*00d2*/ 	.short	(.L_1487 - .L_1486)
.L_1486:
        /*00d4*/ 	.word	0x00000008
.L_1487:


//--------------------- .nv.info._ZN13group_norm_v214gn_cuda_kernelI13__nv_bfloat16Li480ELi1ELi16ELi120ELi256ELb1ELi16ELi960ELi960ELi4ELb1ELi9ELb0ELb0ENS_16CompileConditionILi1000EEEEEvPT_PKS4_S7_S7_flPfS8_Pj --------------------------
	.section	.nv.info._ZN13group_norm_v214gn_cuda_kernelI13__nv_bfloat16Li480ELi1ELi16ELi120ELi256ELb1ELi16ELi960ELi960ELi4ELb1ELi9ELb0ELb0ENS_16CompileConditionILi1000EEEEEvPT_PKS4_S7_S7_flPfS8_Pj,"",@"SHT_CUDA_INFO"
	.sectionflags	@""
	.align	4


	//----- nvinfo : EIATTR_CUDA_API_VERSION
	.align		4
        /*0000*/ 	.byte	0x04, 0x37
        /*0002*/ 	.short	(.L_1489 - .L_1488)
.L_1488:
        /*0004*/ 	.word	0x00000082


	//----- nvinfo : EIATTR_KPARAM_INFO
	.align		4
.L_1489:
        /*0008*/ 	.byte	0x04, 0x17
        /*000a*/ 	.short	(.L_1491 - .L_1490)
.L_1490:
        /*000c*/ 	.word	0x00000000
        /*0010*/ 	.short	0x0008
        /*0012*/ 	.short	0x0040
        /*0014*/ 	.byte	0x00, 0xf5, 0x21, 0x00


	//----- nvinfo : EIATTR_KPARAM_INFO
	.align		4
.L_1491:
        /*0018*/ 	.byte	0x04, 0x17
        /*001a*/ 	.short	(.L_1493 - .L_1492)
.L_1492:
        /*001c*/ 	.word	0x00000000
        /*0020*/ 	.short	0x0007
        /*0022*/ 	.short	0x0038
        /*0024*/ 	.byte	0x00, 0xf5, 0x21, 0x00


	//----- nvinfo : EIATTR_KPARAM_INFO
	.align		4
.L_1493:
        /*0028*/ 	.byte	0x04, 0x17
        /*002a*/ 	.short	(.L_1495 - .L_1494)
.L_1494:
        /*002c*/ 	.word	0x00000000
        /*0030*/ 	.short	0x0006
        /*0032*/ 	.short	0x0030
        /*0034*/ 	.byte	0x00, 0xf5, 0x21, 0x00


	//----- nvinfo : EIATTR_KPARAM_INFO
	.align		4
.L_1495:
        /*0038*/ 	.byte	0x04, 0x17
        /*003a*/ 	.short	(.L_1497 - .L_1496)
.L_1496:
        /*003c*/ 	.word	0x00000000
        /*0040*/ 	.short	0x0005
        /*0042*/ 	.short	0x0028
        /*0044*/ 	.byte	0x00, 0xf0, 0x21, 0x00


	//----- nvinfo : EIATTR_KPARAM_INFO
	.align		4
.L_1497:
        /*0048*/ 	.byte	0x04, 0x17
        /*004a*/ 	.short	(.L_1499 - .L_1498)
.L_1498:
        /*004c*/ 	.word	0x00000000
        /*0050*/ 	.short	0x0004
        /*0052*/ 	.short	0x0020
        /*0054*/ 	.byte	0x00, 0xf0, 0x11, 0x00


	//----- nvinfo : EIATTR_KPARAM_INFO
	.align		4
.L_1499:
        /*0058*/ 	.byte	0x04, 0x17
        /*005a*/ 	.short	(.L_1501 - .L_1500)
.L_1500:
        /*005c*/ 	.word	0x00000000
        /*0060*/ 	.short	0x0003
        /*0062*/ 	.short	0x0018
        /*0064*/ 	.byte	0x00, 0xf5, 0x21, 0x00


	//----- nvinfo : EIATTR_KPARAM_INFO
	.align		4
.L_1501:
        /*0068*/ 	.byte	0x04, 0x17
        /*006a*/ 	.short	(.L_1503 - .L_1502)
.L_1502:
        /*006c*/ 	.word	0x00000000
        /*0070*/ 	.short	0x0002
        /*0072*/ 	.short	0x0010
        /*0074*/ 	.byte	0x00, 0xf5, 0x21, 0x00


	//----- nvinfo : EIATTR_KPARAM_INFO
	.align		4
.L_1503:
        /*0078*/ 	.byte	0x04, 0x17
        /*007a*/ 	.short	(.L_1505 - .L_1504)
.L_1504:
        /*007c*/ 	.word	0x00000000
        /*0080*/ 	.short	0x0001
        /*0082*/ 	.short	0x0008
        /*0084*/ 	.byte	0x00, 0xf5, 0x21, 0x00


	//----- nvinfo : EIATTR_KPARAM_INFO
	.align		4
.L_1505:
        /*0088*/ 	.byte	0x04, 0x17
        /*008a*/ 	.short	(.L_1507 - .L_1506)
.L_1506:
        /*008c*/ 	.word	0x00000000
        /*0090*/ 	.short	0x0000
        /*0092*/ 	.short	0x0000
        /*0094*/ 	.byte	0x00, 0xf5, 0x21, 0x00


	//----- nvinfo : EIATTR_SPARSE_MMA_MASK
	.align		4
.L_1507:
        /*0098*/ 	.byte	0x03, 0x50
        /*009a*/ 	.short	0x0000


	//----- nvinfo : EIATTR_MAXREG_COUNT
	.align		4
        /*009c*/ 	.byte	0x03, 0x1b
        /*009e*/ 	.short	0x0080


	//----- nvinfo : EIATTR_MERCURY_ISA_VERSION
	.align		4
        /*00a0*/ 	.byte	0x03, 0x5f
        /*00a2*/ 	.short	0x0101


	//----- nvinfo : EIATTR_VRC_CTA_INIT_COUNT
	.align		4
        /*00a4*/ 	.byte	0x02, 0x4a
	.zero		1
	.zero		1


	//----- nvinfo : EIATTR_EXIT_INSTR_OFFSETS
	.align		4
        /*00a8*/ 	.byte	0x04, 0x1c
        /*00aa*/ 	.short	(.L_1509 - .L_1508)


	//   ....[0]....
.L_1508:
        /*00ac*/ 	.word	0x00000010


	//----- nvinfo : EIATTR_MAX_THREADS
	.align		4
.L_1509:
        /*00b0*/ 	.byte	0x04, 0x05
        /*00b2*/ 	.short	(.L_1511 - .L_1510)
.L_1510:
        /*00b4*/ 	.word	0x000001e0
        /*00b8*/ 	.word	0x00000001
        /*00bc*/ 	.word	0x00000001


	//----- nvinfo : EIATTR_CBANK_PARAM_SIZE
	.align		4
.L_1511:
        /*00c0*/ 	.byte	0x03, 0x19
        /*00c2*/ 	.short	0x0048


	//----- nvinfo : EIATTR_PARAM_CBANK
	.align		4
        /*00c4*/ 	.byte	0x04, 0x0a
        /*00c6*/ 	.short	(.L_1513 - .L_1512)
	.align		4
.L_1512:
        /*00c8*/ 	.word	index@(.nv.constant0._ZN13group_norm_v214gn_cuda_kernelI13__nv_bfloat16Li480ELi1ELi16ELi120ELi256ELb1ELi16ELi960ELi960ELi4ELb1ELi9ELb0ELb0ENS_16CompileConditionILi1000EEEEEvPT_PKS4_S7_S7_flPfS8_Pj)
        /*00cc*/ 	.short	0x0380
        /*00ce*/ 	.short	0x0048


	//----- nvinfo : EIATTR_SW_WAR
	.align		4
.L_1513:
        /*00d0*/ 	.byte	0x04, 0x36
        /*00d2*/ 	.short	(.L_1515 - .L_1514)
.L_1514:
        /*00d4*/ 	.word	0x00000008
.L_1515:


//--------------------- .nv.info._ZN13group_norm_v214gn_cuda_kernelI13__nv_bfloat16Li480ELi3ELi16ELi120ELi256ELb1ELi16ELi960ELi960ELi4ELb1ELi21ELb0ELb0ENS_16CompileConditionILi1000EEEEEvPT_PKS4_S7_S7_flPfS8_Pj --------------------------
	.section	.nv.info._ZN13group_norm_v214gn_cuda_kernelI13__nv_bfloat16Li480ELi3ELi16ELi120ELi256ELb1ELi16ELi960ELi960ELi4ELb1ELi21ELb0ELb0ENS_16CompileConditionILi1000EEEEEvPT_PKS4_S7_S7_flPfS8_Pj,"",@"SHT_CUDA_INFO"
	.sectionflags	@""
	.align	4


	//----- nvinfo : EIATTR_CUDA_API_VERSION
	.align		4
        /*0000*/ 	.byte	0x04, 0x37
        /*0002*/ 	.short	(.L_1517 - .L_1516)
.L_1516:
        /*0004*/ 	.word	0x00000082


	//----- nvinfo : EIATTR_KPARAM_INFO
	.align		4
.L_1517:
        /*0008*/ 	.byte	0x04, 0x17
        /*000a*/ 	.short	(.L_1519 - .L_1518)
.L_1518:
        /*000c*/ 	.word	0x00000000
        /*0010*/ 	.short	0x0008
        /*0012*/ 	.short	0x0040
        /*0014*/ 	.byte	0x00, 0xf5, 0x21, 0x00


	//----- nvinfo : EIATTR_KPARAM_INFO
	.align		4
.L_1519:
        /*0018*/ 	.byte	0x04, 0x17
        /*001a*/ 	.short	(.L_1521 - .L_1520)
.L_1520:
        /*001c*/ 	.word	0x00000000
        /*0020*/ 	.short	0x0007
        /*0022*/ 	.short	0x0038
        /*0024*/ 	.byte	0x00, 0xf5, 0x21, 0x00


	//----- nvinfo : EIATTR_KPARAM_INFO
	.align		4
.L_1521:
        /*0028*/ 	.byte	0x04, 0x17
        /*002a*/ 	.short	(.L_1523 - .L_1522)
.L_1522:
        /*002c*/ 	.word	0x00000000
        /*0030*/ 	.short	0x0006
        /*0032*/ 	.short	0x0030
        /*0034*/ 	.byte	0x00, 0xf5, 0x21, 0x00


	//----- nvinfo : EIATTR_KPARAM_INFO
	.align		4
.L_1523:
        /*0038*/ 	.byte	0x04, 0x17
        /*003a*/ 	.short	(.L_1525 - .L_1524)
.L_1524:
        /*003c*/ 	.word	0x00000000
        /*0040*/ 	.short	0x0005
        /*0042*/ 	.short	0x0028
        /*0044*/ 	.byte	0x00, 0xf0, 0x21, 0x00


	//----- nvinfo : EIATTR_KPARAM_INFO
	.align		4
.L_1525:
        /*0048*/ 	.byte	0x04, 0x17
        /*004a*/ 	.short	(.L_1527 - .L_1526)
.L_1526:
        /*004c*/ 	.word	0x00000000
        /*0050*/ 	.short	0x0004
        /*0052*/ 	.short	0x0020
        /*0054*/ 	.byte	0x00, 0xf0, 0x11, 0x00


	//----- nvinfo : EIATTR_KPARAM_INFO
	.align		4
.L_1527:
        /*0058*/ 	.byte	0x04, 0x17
        /*005a*/ 	.short	(.L_1529 - .L_1528)
.L_1528:
        /*005c*/ 	.word	0x00000000
        /*0060*/ 	.short	0x0003
        /*0062*/ 	.short	0x0018
        /*0064*/ 	.byte	0x00, 0xf5, 0x21, 0x00


	//----- nvinfo : EIATTR_KPARAM_INFO
	.align		4
.L_1529:
        /*0068*/ 	.byte	0x04, 0x17
        /*006a*/ 	.short	(.L_1531 - .L_1530)
.L_1530:
        /*006c*/ 	.word	0x00000000
        /*0070*/ 	.short	0x0002
        /*0072*/ 	.short	0x0010
        /*0074*/ 	.byte	0x00, 0xf5, 0x21, 0x00


	//----- nvinfo : EIATTR_KPARAM_INFO
	.align		4
.L_1531:
        /*0078*/ 	.byte	0x04, 0x17
        /*007a*/ 	.short	(.L_1533 - .L_1532)
.L_1532:
        /*007c*/ 	.word	0x00000000
        /*0080*/ 	.short	0x0001
        /*0082*/ 	.short	0x0008
        /*0084*/ 	.byte	0x00, 0xf5, 0x21, 0x00


	//----- nvinfo : EIATTR_KPARAM_INFO
	.align		4
.L_1533:
        /*0088*/ 	.byte	0x04, 0x17
        /*008a*/ 	.short	(.L_1535 - .L_1534)
.L_1534:
        /*008c*/ 	.word	0x00000000
        /*0090*/ 	.short	0x0000
        /*0092*/ 	.short	0x0000
        /*0094*/ 	.byte	0x00, 0xf5, 0x21, 0x00


	//----- nvinfo : EIATTR_SPARSE_MMA_MASK
	.align		4
.L_1535:
        /*0098*/ 	.byte	0x03, 0x50
        /*009a*/ 	.short	0x0000


	//----- nvinfo : EIATTR_MAXREG_COUNT
	.align		4
        /*009c*/ 	.byte	0x03, 0x1b
        /*009e*/ 	.short	0x0028


	//----- nvinfo : EIATTR_MERCURY_ISA_VERSION
	.align		4
        /*00a0*/ 	.byte	0x03, 0x5f
        /*00a2*/ 	.short	0x0101


	//----- nvinfo : EIATTR_VRC_CTA_INIT_COUNT
	.align		4
        /*00a4*/ 	.byte	0x02, 0x4a
	.zero		1
	.zero		1


	//----- nvinfo : EIATTR_EXIT_INSTR_OFFSETS
	.align		4
        /*00a8*/ 	.byte	0x04, 0x1c
        /*00aa*/ 	.short	(.L_1537 - .L_1536)


	//   ....[0]....
.L_1536:
        /*00ac*/ 	.word	0x00000010


	//----- nvinfo : EIATTR_MAX_THREADS
	.align		4
.L_1537:
        /*00b0*/ 	.byte	0x04, 0x05
        /*00b2*/ 	.short	(.L_1539 - .L_1538)
.L_1538:
        /*00b4*/ 	.word	0x000001e0
        /*00b8*/ 	.word	0x00000001
        /*00bc*/ 	.word	0x00000001


	//----- nvinfo : EIATTR_CBANK_PARAM_SIZE
	.align		4
.L_1539:
        /*00c0*/ 	.byte	0x03, 0x19
        /*00c2*/ 	.short	0x0048


	//----- nvinfo : EIATTR_PARAM_CBANK
	.align		4
        /*00c4*/ 	.byte	0x04, 0x0a
        /*00c6*/ 	.short	(.L_1541 - .L_1540)
	.align		4
.L_1540:
        /*00c8*/ 	.word	index@(.nv.constant0._ZN13group_norm_v214gn_cuda_kernelI13__nv_bfloat16Li480ELi3ELi16ELi120ELi256ELb1ELi16ELi960ELi960ELi4ELb1ELi21ELb0ELb0ENS_16CompileConditionILi1000EEEEEvPT_PKS4_S7_S7_flPfS8_Pj)
        /*00cc*/ 	.short	0x0380
        /*00ce*/ 	.short	0x0048


	//----- nvinfo : EIATTR_SW_WAR
	.align		4
.L_1541:
        /*00d0*/ 	.byte	0x04, 0x36
        /*00d2*/ 	.short	(.L_1543 - .L_1542)
.L_1542:
        /*00d4*/ 	.word	0x00000008
.L_1543:


//--------------------- .nv.info._ZN13group_norm_v214gn_cuda_kernelI13__nv_bfloat16Li480ELi1ELi16ELi120ELi256ELb1ELi32ELi960ELi960ELi4ELb1ELi18ELb0ELb0ENS_16CompileConditionILi1000EEEEEvPT_PKS4_S7_S7_flPfS8_Pj --------------------------
	.section	.nv.info._ZN13group_norm_v214gn_cuda_kernelI13__nv_bfloat16Li480ELi1ELi16ELi120ELi256ELb1ELi32ELi960ELi960ELi4ELb1ELi18ELb0ELb0ENS_16CompileConditionILi1000EEEEEvPT_PKS4_S7_S7_flPfS8_Pj,"",@"SHT_CUDA_INFO"
	.sectionflags	@""
	.align	4


	//----- nvinfo : EIATTR_CUDA_API_VERSION
	.align		4
        /*0000*/ 	.byte	0x04, 0x37
        /*0002*/ 	.short	(.L_1545 - .L_1544)
.L_1544:
        /*0004*/ 	.word	0x00000082


	//----- nvinfo : EIATTR_KPARAM_INFO
	.align		4
.L_1545:
        /*0008*/ 	.byte	0x04, 0x17
        /*000a*/ 	.short	(.L_1547 - .L_1546)
.L_1546:
        /*000c*/ 	.word	0x00000000
        /*0010*/ 	.short	0x0008
        /*0012*/ 	.short	0x0040
        /*0014*/ 	.byte	0x00, 0xf5, 0x21, 0x00


	//----- nvinfo : EIATTR_KPARAM_INFO
	.align		4
.L_1547:
        /*0018*/ 	.byte	0x04, 0x17
        /*001a*/ 	.short	(.L_1549 - .L_1548)
.L_1548:
        /*001c*/ 	.word	0x00000000
        /*0020*/ 	.short	0x0007
        /*0022*/ 	.short	0x0038
        /*0024*/ 	.byte	0x00, 0xf5, 0x21, 0x00


	//----- nvinfo : EIATTR_KPARAM_INFO
	.align		4
.L_1549:
        /*0028*/ 	.byte	0x04, 0x17
        /*002a*/ 	.short	(.L_1551 - .L_1550)
.L_1550:
        /*002c*/ 	.word	0x00000000
        /*0030*/ 	.short	0x0006
        /*0032*/ 	.short	0x0030
        /*0034*/ 	.byte	0x00, 0xf5, 0x21, 0x00


	//----- nvinfo : EIATTR_KPARAM_INFO
	.align		4
.L_1551:
        /*0038*/ 	.byte	0x04, 0x17
        /*003a*/ 	.short	(.L_1553 - .L_1552)
.L_1552:
        /*003c*/ 	.word	0x00000000
        /*0040*/ 	.short	0x0005
        /*0042*/ 	.short	0x0028
        /*0044*/ 	.byte	0x00, 0xf0, 0x21, 0x00


	//----- nvinfo : EIATTR_KPARAM_INFO
	.align		4
.L_1553:
        /*0048*/ 	.byte	0x04, 0x17
        /*004a*/ 	.short	(.L_1555 - .L_1554)
.L_1554:
        /*004c*/ 	.word	0x00000000
        /*0050*/ 	.short	0x0004
        /*0052*/ 	.short	0x0020
        /*0054*/ 	.byte	0x00, 0xf0, 0x11, 0x00


	//----- nvinfo : EIATTR_KPARAM_INFO
	.align		4
.L_1555:
        /*0058*/ 	.byte	0x04, 0x17
        /*005a*/ 	.short	(.L_1557 - .L_1556)
.L_1556:
        /*005c*/ 	.word	0x00000000
        /*0060*/ 	.short	0x0003
        /*0062*/ 	.short	0x0018
        /*0064*/ 	.byte	0x00, 0xf5, 0x21, 0x00


	//----- nvinfo : EIATTR_KPARAM_INFO
	.align		4
.L_1557:
        /*0068*/ 	.byte	0x04, 0x17
        /*006a*/ 	.short	(.L_1559 - .L_1558)
.L_1558:
        /*006c*/ 	.word	0x00000000
        /*0070*/ 	.short	0x0002
        /*0072*/ 	.short	0x0010
        /*0074*/ 	.byte	0x00, 0xf5, 0x21, 0x00


	//----- nvinfo : EIATTR_KPARAM_INFO
	.align		4
.L_1559:
        /*0078*/ 	.byte	0x04, 0x17
        /*007a*/ 	.short	(.L_1561 - .L_1560)
.L_1560:
        /*007c*/ 	.word	0x00000000
        /*0080*/ 	.short	0x0001
        /*0082*/ 	.short	0x0008
        /*0084*/ 	.byte	0x00, 0xf5, 0x21, 0x00


	//----- nvinfo : EIATTR_KPARAM_INFO
	.align		4
.L_1561:
        /*0088*/ 	.byte	0x04, 0x17
        /*008a*/ 	.short	(.L_1563 - .L_1562)
.L_1562:
        /*008c*/ 	.word	0x00000000
        /*0090*/ 	.short	0x0000
        /*0092*/ 	.short	0x0000
        /*0094*/ 	.byte	0x00, 0xf5, 0x21, 0x00


	//----- nvinfo : EIATTR_SPARSE_MMA_MASK
	.align		4
.L_1563:
        /*0098*/ 	.byte	0x03, 0x50
        /*009a*/ 	.short	0x0000


	//----- nvinfo : EIATTR_MAXREG_COUNT
	.align		4
        /*009c*/ 	.byte	0x03, 0x1b
        /*009e*/ 	.short	0x0080


	//----- nvinfo : EIATTR_MERCURY_ISA_VERSION
	.align		4
        /*00a0*/ 	.byte	0x03, 0x5f
        /*00a2*/ 	.short	0x0101


	//----- nvinfo : EIATTR_VRC_CTA_INIT_COUNT
	.align		4
        /*00a4*/ 	.byte	0x02, 0x4a
	.zero		1
	.zero		1


	//----- nvinfo : EIATTR_EXIT_INSTR_OFFSETS
	.align		4
        /*00a8*/ 	.byte	0x04, 0x1c
        /*00aa*/ 	.short	(.L_1565 - .L_1564)


	//   ....[0]....
.L_1564:
        /*00ac*/ 	.word	0x00000010


	//----- nvinfo : EIATTR_MAX_THREADS
	.align		4
.L_1565:
        /*00b0*/ 	.byte	0x04, 0x05
        /*00b2*/ 	.short	(.L_1567 - .L_1566)
.L_1566:
        /*00b4*/ 	.word	0x000001e0
        /*00b8*/ 	.word	0x00000001
        /*00bc*/ 	.word	0x00000001


	//----- nvinfo : EIATTR_CBANK_PARAM_SIZE
	.align		4
.L_1567:
        /*00c0*/ 	.byte	0x03, 0x19
        /*00c2*/ 	.short	0x0048


	//----- nvinfo : EIATTR_PARAM_CBANK
	.align		4
        /*00c4*/ 	.byte	0x04, 0x0a
        /*00c6*/ 	.short	(.L_1569 - .L_1568)
	.align		4
.L_1568:
        /*00c8*/ 	.word	index@(.nv.constant0._ZN13group_norm_v214gn_cuda_kernelI13__nv_bfloat16Li480ELi1ELi16ELi120ELi256ELb1ELi32ELi960ELi960ELi4ELb1ELi18ELb0ELb0ENS_16CompileConditionILi1000EEEEEvPT_PKS4_S7_S7_flPfS8_Pj)
        /*00cc*/ 	.short	0x0380
        /*00ce*/ 	.short	0x0048


	//----- nvinfo : EIATTR_SW_WAR
	.align		4
.L_1569:
        /*00d0*/ 	.byte	0x04, 0x36
        /*00d2*/ 	.short	(.L_1571 - .L_1570)
.L_1570:
        /*00d4*/ 	.word	0x00000008
.L_1571:


//--------------------- .nv.info._ZN13group_norm_v214gn_cuda_kernelI13__nv_bfloat16Li480ELi2ELi16ELi120ELi256ELb1ELi32ELi960ELi960ELi4ELb1ELi29ELb0ELb0ENS_16CompileConditionILi1000EEEEEvPT_PKS4_S7_S7_flPfS8_Pj --------------------------
	.section	.nv.info._ZN13group_norm_v214gn_cuda_kernelI13__nv_bfloat16Li480ELi2ELi16ELi120ELi256ELb1ELi32ELi960ELi960ELi4ELb1ELi29ELb0ELb0ENS_16CompileConditionILi1000EEEEEvPT_PKS4_S7_S7_flPfS8_Pj,"",@"SHT_CUDA_INFO"
	.sectionflags	@""
	.align	4


	//----- nvinfo : EIATTR_CUDA_API_VERSION
	.align		4
        /*0000*/ 	.byte	0x04, 0x37
        /*0002*/ 	.short	(.L_1573 - .L_1572)
.L_1572:
        /*0004*/ 	.word	0x00000082


	//----- nvinfo : EIATTR_KPARAM_INFO
	.align		4
.L_1573:
        /*0008*/ 	.byte	0x04, 0x17
        /*000a*/ 	.short	(.L_1575 - .L_1574)
.L_1574:
        /*000c*/ 	.word	0x00000000
        /*0010*/ 	.short	0x0008
        /*0012*/ 	.short	0x0040
        /*0014*/ 	.byte	0x00, 0xf5, 0x21, 0x00


	//----- nvinfo : EIATTR_KPARAM_INFO
	.align		4
.L_1575:
        /*0018*/ 	.byte	0x04, 0x17
        /*001a*/ 	.short	(.L_1577 - .L_1576)
.L_1576:
        /*001c*/ 	.word	0x00000000
        /*0020*/ 	.short	0x0007
        /*0022*/ 	.short	0x0038
        /*0024*/ 	.byte	0x00, 0xf5, 0x21, 0x00


	//----- nvinfo : EIATTR_KPARAM_INFO
	.align		4
.L_1577:
        /*0028*/ 	.byte	0x04, 0x17
        /*002a*/ 	.short	(.L_1579 - .L_1578)
.L_1578:
        /*002c*/ 	.word	0x00000000
        /*0030*/ 	.short	0x0006
        /*0032*/ 	.short	0x0030
        /*0034*/ 	.byte	0x00, 0xf5, 0x21, 0x00


	//----- nvinfo : EIATTR_KPARAM_INFO
	.align		4
.L_1579:
        /*0038*/ 	.byte	0x04, 0x17
        /*003a*/ 	.short	(.L_1581 - .L_1580)
.L_1580:
        /*003c*/ 	.word	0x00000000
        /*0040*/ 	.short	0x0005
        /*0042*/ 	.short	0x0028
        /*0044*/ 	.byte	0x00, 0xf0, 0x21, 0x00


	//----- nvinfo : EIATTR_KPARAM_INFO
	.align		4
.L_1581:
        /*0048*/ 	.byte	0x04, 0x17
        /*004a*/ 	.short	(.L_1583 - .L_1582)
.L_1582:
        /*004c*/ 	.word	0x00000000
        /*0050*/ 	.short	0x0004
        /*0052*/ 	.short	0x0020
        /*0054*/ 	.byte	0x00, 0xf0, 0x11, 0x00


	//----- nvinfo : EIATTR_KPARAM_INFO
	.align		4
.L_1583:
        /*0058*/ 	.byte	0x04, 0x17
        /*005a*/ 	.short	(.L_1585 - .L_1584)
.L_1584:
        /*005c*/ 	.word	0x00000000
        /*0060*/ 	.short	0x0003
        /*0062*/ 	.short	0x0018
        /*0064*/ 	.byte	0x00, 0xf5, 0x21, 0x00


	//----- nvinfo : EIATTR_KPARAM_INFO
	.align		4
.L_1585:
        /*0068*/ 	.byte	0x04, 0x17
        /*006a*/ 	.short	(.L_1587 - .L_1586)
.L_1586:
        /*006c*/ 	.word	0x00000000
        /*0070*/ 	.short	0x0002
        /*0072*/ 	.short	0x0010
        /*0074*/ 	.byte	0x00, 0xf5, 0x21, 0x00


	//----- nvinfo : EIATTR_KPARAM_INFO
	.align		4
.L_1587:
        /*0078*/ 	.byte	0x04, 0x17
        /*007a*/ 	.short	(.L_1589 - .L_1588)
.L_1588:
        /*007c*/ 	.word	0x00000000
        /*0080*/ 	.short	0x0001
        /*0082*/ 	.short	0x0008
        /*0084*/ 	.byte	0x00, 0xf5, 0x21, 0x00


	//----- nvinfo : EIATTR_KPARAM_INFO
	.align		4
.L_1589:
        /*0088*/ 	.byte	0x04, 0x17
        /*008a*/ 	.short	(.L_1591 - .L_1590)
.L_1590:
        /*008c*/ 	.word	0x00000000
        /*0090*/ 	.short	0x0000
        /*0092*/ 	.short	0x0000
        /*0094*/ 	.byte	0x00, 0xf5, 0x21, 0x00


	//----- nvinfo : EIATTR_SPARSE_MMA_MASK
	.align		4
.L_1591:
        /*0098*/ 	.byte	0x03, 0x50
        /*009a*/ 	.short	0x0000


	//----- nvinfo : EIATTR_MAXREG_COUNT
	.align		4
        /*009c*/ 	.byte	0x03, 0x1b
        /*009e*/ 	.short	0x0040


	//----- nvinfo : EIATTR_MERCURY_ISA_VERSION
	.align		4
        /*00a0*/ 	.byte	0x03, 0x5f
        /*00a2*/ 	.short	0x0101


	//----- nvinfo : EIATTR_VRC_CTA_INIT_COUNT
	.align		4
        /*00a4*/ 	.byte	0x02, 0x4a
	.zero		1
	.zero		1


	//----- nvinfo : EIATTR_EXIT_INSTR_OFFSETS
	.align		4
        /*00a8*/ 	.byte	0x04, 0x1c
        /*00aa*/ 	.short	(.L_1593 - .L_1592)


	//   ....[0]....
.L_1592:
        /*00ac*/ 	.word	0x00000010


	//----- nvinfo : EIATTR_MAX_THREADS
	.align		4
.L_1593:
        /*00b0*/ 	.byte	0x04, 0x05
        /*00b2*/ 	.short	(.L_1595 - .L_1594)
.L_1594:
        /*00b4*/ 	.word	0x000001e0
        /*00b8*/ 	.word	0x00000001
        /*00bc*/ 	.word	0x00000001


	//----- nvinfo : EIATTR_CBANK_PARAM_SIZE
	.align		4
.L_1595:
        /*00c0*/ 	.byte	0x03, 0x19
        /*00c2*/ 	.short	0x0048


	//----- nvinfo : EIATTR_PARAM_CBANK
	.align		4
        /*00c4*/ 	.byte	0x04, 0x0a
        /*00c6*/ 	.short	(.L_1597 - .L_1596)
	.align		4
.L_1596:
        /*00c8*/ 	.word	index@(.nv.constant0._ZN13group_norm_v214gn_cuda_kernelI13__nv_bfloat16Li480ELi2ELi16ELi120ELi256ELb1ELi32ELi960ELi960ELi4ELb1ELi29ELb0ELb0ENS_16CompileConditionILi1000EEEEEvPT_PKS4_S7_S7_flPfS8_Pj)
        /*00cc*/ 	.short	0x0380
        /*00ce*/ 	.short	0x0048


	//----- nvinfo : EIATTR_SW_WAR
	.align		4
.L_1597:
        /*00d0*/ 	.byte	0x04, 0x36
        /*00d2*/ 	.short	(.L_1599 - .L_1598)
.L_1598:
        /*00d4*/ 	.word	0x00000008
.L_1599:


//--------------------- .nv.info._ZN13group_norm_v214gn_cuda_kernelI13__nv_bfloat16Li480ELi1ELi16ELi120ELi256ELb1ELi64ELi960ELi960ELi4ELb1ELi37ELb0ELb0ENS_16CompileConditionILi1000EEEEEvPT_PKS4_S7_S7_flPfS8_Pj --------------------------
	.section	.nv.info._ZN13group_norm_v214gn_cuda_kernelI13__nv_bfloat16Li480ELi1ELi16ELi120ELi256ELb1ELi64ELi960ELi960ELi4ELb1ELi37ELb0ELb0ENS_16CompileConditionILi1000EEEEEvPT_PKS4_S7_S7_flPfS8_Pj,"",@"SHT_CUDA_INFO"
	.sectionflags	@""
	.align	4


	//----- nvinfo : EIATTR_CUDA_API_VERSION
	.align		4
        /*0000*/ 	.byte	0x04, 0x37
        /*0002*/ 	.short	(.L_1601 - .L_1600)
.L_1600:
        /*0004*/ 	.word	0x00000082


	//----- nvinfo : EIATTR_KPARAM_INFO
	.align		4
.L_1601:
        /*0008*/ 	.byte	0x04, 0x17
        /*000a*/ 	.short	(.L_1603 - .L_1602)
.L_1602:
        /*000c*/ 	.word	0x00000000
        /*0010*/ 	.short	0x0008
        /*0012*/ 	.short	0x0040
        /*0014*/ 	.byte	0x00, 0xf5, 0x21, 0x00


	//----- nvinfo : EIATTR_KPARAM_INFO
	.align		4
.L_1603:
        /*0018*/ 	.byte	0x04, 0x17
        /*001a*/ 	.short	(.L_1605 - .L_1604)
.L_1604:
        /*001c*/ 	.word	0x00000000
        /*0020*/ 	.short	0x0007
        /*0022*/ 	.short	0x0038
        /*0024*/ 	.byte	0x00, 0xf5, 0x21, 0x00


	//----- nvinfo : EIATTR_KPARAM_INFO
	.align		4
.L_1605:
        /*0028*/ 	.byte	0x04, 0x17
        /*002a*/ 	.short	(.L_1607 - .L_1606)
.L_1606:
        /*002c*/ 	.word	0x00000000
        /*0030*/ 	.short	0x0006
        /*0032*/ 	.short	0x0030
        /*0034*/ 	.byte	0x00, 0xf5, 0x21, 0x00


	//----- nvinfo : EIATTR_KPARAM_INFO
	.align		4
.L_1607:
        /*0038*/ 	.byte	0x04, 0x17
        /*003a*/ 	.short	(.L_1609 - .L_1608)
.L_1608:
        /*003c*/ 	.word	0x00000000
        /*0040*/ 	.short	0x0005
        /*0042*/ 	.short	0x0028
        /*0044*/ 	.byte	0x00, 0xf0, 0x21, 0x00


	//----- nvinfo : EIATTR_KPARAM_INFO
	.align		4
.L_1609:
        /*0048*/ 	.byte	0x04, 0x17
        /*004a*/ 	.short	(.L_1611 - .L_1610)
.L_1610:
        /*004c*/ 	.word	0x00000000
        /*0050*/ 	.short	0x0004
        /*0052*/ 	.short	0x0020
        /*0054*/ 	.byte	0x00, 0xf0, 0x11, 0x00


	//----- nvinfo : EIATTR_KPARAM_INFO
	.align		4
.L_1611:
        /*0058*/ 	.byte	0x04, 0x17
        /*005a*/ 	.short	(.L_1613 - .L_1612)
.L_1612:
        /*005c*/ 	.word	0x00000000
        /*0060*/ 	.short	0x0003
        /*0062*/ 	.short	0x0018
        /*0064*/ 	.byte	0x00, 0xf5, 0x21, 0x00


	//----- nvinfo : EIATTR_KPARAM_INFO
	.align		4
.L_1613:
        /*0068*/ 	.byte	0x04, 0x17
        /*006a*/ 	.short	(.L_1615 - .L_1614)
.L_1614:
        /*006c*/ 	.word	0x00000000
        /*0070*/ 	.short	0x0002
        /*0072*/ 	.short	0x0010
        /*0074*/ 	.byte	0x00, 0xf5, 0x21, 0x00


	//----- nvinfo : EIATTR_KPARAM_INFO
	.align		4
.L_1615:
        /*0078*/ 	.byte	0x04, 0x17
        /*007a*/ 	.short	(.L_1617 - .L_1616)
.L_1616:
        /*007c*/ 	.word	0x00000000
        /*0080*/ 	.short	0x0001
        /*0082*/ 	.short	0x0008
        /*0084*/ 	.byte	0x00, 0xf5, 0x21, 0x00


	//----- nvinfo : EIATTR_KPARAM_INFO
	.align		4
.L_1617:
        /*0088*/ 	.byte	0x04, 0x17
        /*008a*/ 	.short	(.L_1619 - .L_1618)
.L_1618:
        /*008c*/ 	.word	0x00000000
        /*0090*/ 	.short	0x0000
        /*0092*/ 	.short	0x0000
        /*0094*/ 	.byte	0x00, 0xf5, 0x21, 0x00


	//----- nvinfo : EIATTR_SPARSE_MMA_MASK
	.align		4
.L_1619:
        /*0098*/ 	.byte	0x03, 0x50
        /*009a*/ 	.short	0x0000


	//----- nvinfo : EIATTR_MAXREG_COUNT
	.align		4
        /*009c*/ 	.byte	0x03, 0x1b
        /*009e*/ 	.short	0x0080


	//----- nvinfo : EIATTR_MERCURY_ISA_VERSION
	.align		4
        /*00a0*/ 	.byte	0x03, 0x5f
        /*00a2*/ 	.short	0x0101


	//----- nvinfo : EIATTR_VRC_CTA_INIT_COUNT
	.align		4
        /*00a4*/ 	.byte	0x02, 0x4a
	.zero		1
	.zero		1


	//----- nvinfo : EIATTR_EXIT_INSTR_OFFSETS
	.align		4
        /*00a8*/ 	.byte	0x04, 0x1c
        /*00aa*/ 	.short	(.L_1621 - .L_1620)


	//   ....[0]....
.L_1620:
        /*00ac*/ 	.word	0x00000010


	//----- nvinfo : EIATTR_MAX_THREADS
	.align		4
.L_1621:
        /*00b0*/ 	.byte	0x04, 0x05
        /*00b2*/ 	.short	(.L_1623 - .L_1622)
.L_1622:
        /*00b4*/ 	.word	0x000001e0
        /*00b8*/ 	.word	0x00000001
        /*00bc*/ 	.word	0x00000001


	//----- nvinfo : EIATTR_CBANK_PARAM_SIZE
	.align		4
.L_1623:
        /*00c0*/ 	.byte	0x03, 0x19
        /*00c2*/ 	.short	0x0048


	//----- nvinfo : EIATTR_PARAM_CBANK
	.align		4
        /*00c4*/ 	.byte	0x04, 0x0a
        /*00c6*/ 	.short	(.L_1625 - .L_1624)
	.align		4
.L_1624:
        /*00c8*/ 	.word	index@(.nv.constant0._ZN13group_norm_v214gn_cuda_kernelI13__nv_bfloat16Li480ELi1ELi16ELi120ELi256ELb1ELi64ELi960ELi960ELi4ELb1ELi37ELb0ELb0ENS_16CompileConditionILi1000EEEEEvPT_PKS4_S7_S7_flPfS8_Pj)
        /*00cc*/ 	.short	0x0380
        /*00ce*/ 	.short	0x0048


	//----- nvinfo : EIATTR_SW_WAR
	.align		4
.L_1625:
        /*00d0*/ 	.byte	0x04, 0x36
        /*00d2*/ 	.short	(.L_1627 - .L_1626)
.L_1626:
        /*00d4*/ 	.word	0x00000008
.L_1627:


//--------------------- .nv.info._ZN13group_norm_v218gn_bwd_cuda_kernelI6__halfLi480ELi3ELi32ELi60ELi256ELb0ELb1ELi2ELi960ELi960ELi4ELb1ELi2ELb0ELb0ELNS_15WgradSyncMethodE3ENS_16CompileConditionILi1000EEEEEvPT_S6_S6_PKS5_S8_S8_S8_PKfflPfPj --------------------------
	.section	.nv.info._ZN13group_norm_v218gn_bwd_cuda_kernelI6__halfLi480ELi3ELi32ELi60ELi256ELb0ELb1ELi2ELi960ELi960ELi4ELb1ELi2ELb0ELb0ELNS_15WgradSyncMethodE3ENS_16CompileConditionILi1000EEEEEvPT_S6_S6_PKS5_S8_S8_S8_PKfflPfPj,"",@"SHT_CUDA_INFO"
	.sectionflags	@""
	.align	4


	//----- nvinfo : EIATTR_CUDA_API_VERSION
	.align		4
        /*0000*/ 	.byte	0x04, 0x37
        /*0002*/ 	.short	(.L_1629 - .L_1628)
.L_1628:
        /*0004*/ 	.word	0x00000082


	//----- nvinfo : EIATTR_KPARAM_INFO
	.align		4
.L_1629:
        /*0008*/ 	.byte	0x04, 0x17
        /*000a*/ 	.short	(.L_1631 - .L_1630)
.L_1630:
        /*000c*/ 	.word	0x00000000
        /*0010*/ 	.short	0x000b
        /*0012*/ 	.short	0x0058
        /*0014*/ 	.byte	0x00, 0xf5, 0x21, 0x00


	//----- nvinfo : EIATTR_KPARAM_INFO
	.align		4
.L_1631:
        /*0018*/ 	.byte	0x04, 0x17
        /*001a*/ 	.short	(.L_1633 - .L_1632)
.L_1632:
        /*001c*/ 	.word	0x00000000
        /*0020*/ 	.short	0x000a
        /*0022*/ 	.short	0x0050
        /*0024*/ 	.byte	0x00, 0xf5, 0x21, 0x00


	//----- nvinfo : EIATTR_KPARAM_INFO
	.align		4
.L_1633:
        /*0028*/ 	.byte	0x04, 0x17
        /*002a*/ 	.short	(.L_1635 - .L_1634)
.L_1634:
        /*002c*/ 	.word	0x00000000
        /*0030*/ 	.short	0x0009
        /*0032*/ 	.short	0x0048
        /*0034*/ 	.byte	0x00, 0xf0, 0x21, 0x00


	//----- nvinfo : EIATTR_KPARAM_INFO
	.align		4
.L_1635:
        /*0038*/ 	.byte	0x04, 0x17
        /*003a*/ 	.short	(.L_1637 - .L_1636)
.L_1636:
        /*003c*/ 	.word	0x00000000
        /*0040*/ 	.short	0x0008
        /*0042*/ 	.short	0x0040
        /*0044*/ 	.byte	0x00, 0xf0, 0x11, 0x00


	//----- nvinfo : EIATTR_KPARAM_INFO
	.align		4
.L_1637:
        /*0048*/ 	.byte	0x04, 0x17
        /*004a*/ 	.short	(.L_1639 - .L_1638)
.L_1638:
        /*004c*/ 	.word	0x00000000
        /*0050*/ 	.short	0x0007
        /*0052*/ 	.short	0x0038
        /*0054*/ 	.byte	0x00, 0xf5, 0x21, 0x00


	//----- nvinfo : EIATTR_KPARAM_INFO
	.align		4
.L_1639:
        /*0058*/ 	.byte	0x04, 0x17
        /*005a*/ 	.short	(.L_1641 - .L_1640)
.L_1640:
        /*005c*/ 	.word	0x00000000
        /*0060*/ 	.short	0x0006
        /*0062*/ 	.short	0x0030
        /*0064*/ 	.byte	0x00, 0xf5, 0x21, 0x00


	//----- nvinfo : EIATTR_KPARAM_INFO
	.align		4
.L_1641:
        /*0068*/ 	.byte	0x04, 0x17
        /*006a*/ 	.short	(.L_1643 - .L_1642)
.L_1642:
        /*006c*/ 	.word	0x00000000
        /*0070*/ 	.short	0x0005
        /*0072*/ 	.short	0x0028
        /*0074*/ 	.byte	0x00, 0xf5, 0x21, 0x00


	//----- nvinfo : EIATTR_KPARAM_INFO
	.align		4
.L_1643:
        /*0078*/ 	.byte	0x04, 0x17
        /*007a*/ 	.short	(.L_1645 - .L_1644)
.L_1644:
        /*007c*/ 	.word	0x00000000
        /*0080*/ 	.short	0x0004
        /*0082*/ 	.short	0x0020
        /*0084*/ 	.byte	0x00, 0xf5, 0x21, 0x00


	//----- nvinfo : EIATTR_KPARAM_INFO
	.align		4
.L_1645:
        /*0088*/ 	.byte	0x04, 0x17
        /*008a*/ 	.short	(.L_1647 - .L_1646)
.L_1646:
        /*008c*/ 	.word	0x00000000
        /*0090*/ 	.short	0x0003
        /*0092*/ 	.short	0x0018
        /*0094*/ 	.byte	0x00, 0xf5, 0x21, 0x00


	//----- nvinfo : EIATTR_KPARAM_INFO
	.align		4
.L_1647:
        /*0098*/ 	.byte	0x04, 0x17
        /*009a*/ 	.short	(.L_1649 - .L_1648)
.L_1648:
        /*009c*/ 	.word	0x00000000
        /*00a0*/ 	.short	0x0002
        /*00a2*/ 	.short	0x0010
        /*00a4*/ 	.byte	0x00, 0xf5, 0x21, 0x00


	//----- nvinfo : EIATTR_KPARAM_INFO
	.align		4
.L_1649:
        /*00a8*/ 	.byte	0x04, 0x17
        /*00aa*/ 	.short	(.L_1651 - .L_1650)
.L_1650:
        /*00ac*/ 	.word	0x00000000
        /*00b0*/ 	.short	0x0001
        /*00b2*/ 	.short	0x0008
        /*00b4*/ 	.byte	0x00, 0xf5, 0x21, 0x00


	//----- nvinfo : EIATTR_KPARAM_INFO
	.align		4
.L_1651:
        /*00b8*/ 	.byte	0x04, 0x17
        /*00ba*/ 	.short	(.L_1653 - .L_1652)
.L_1652:
        /*00bc*/ 	.word	0x00000000
        /*00c0*/ 	.short	0x0000
        /*00c2*/ 	.short	0x0000
        /*00c4*/ 	.byte	0x00, 0xf5, 0x21, 0x00


	//----- nvinfo : EIATTR_SPARSE_MMA_MASK
	.align		4
.L_1653:
        /*00c8*/ 	.byte	0x03, 0x50
        /*00ca*/ 	.short	0x0000


	//----- nvinfo : EIATTR_MAXREG_COUNT
	.align		4
        /*00cc*/ 	.byte	0x03, 0x1b
        /*00ce*/ 	.short	0x0028


	//----- nvinfo : EIATTR_MERCURY_ISA_VERSION
	.align		4
        /*00d0*/ 	.byte	0x03, 0x5f
        /*00d2*/ 	.short	0x0101


	//----- nvinfo : EIATTR_VRC_CTA_INIT_COUNT
	.align		4
        /*00d4*/ 	.byte	0x02, 0x4a
	.zero		1
	.zero		1


	//----- nvinfo : EIATTR_EXIT_INSTR_OFFSETS
	.align		4
        /*00d8*/ 	.byte	0x04, 0x1c
        /*00da*/ 	.short	(.L_1655 - .L_1654)


	//   ....[0]....
.L_1654:
        /*00dc*/ 	.word	0x00000010


	//----- nvinfo : EIATTR_MAX_THREADS
	.align		4
.L_1655:
        /*00e0*/ 	.byte	0x04, 0x05
        /*00e2*/ 	.short	(.L_1657 - .L_1656)
.L_1656:
        /*00e4*/ 	.word	0x000001e0
        /*00e8*/ 	.word	0x00000001
        /*00ec*/ 	.word	0x00000001


	//----- nvinfo : EIATTR_CBANK_PARAM_SIZE
	.align		4
.L_1657:
        /*00f0*/ 	.byte	0x03, 0x19
        /*00f2*/ 	.short	0x0060


	//----- nvinfo : EIATTR_PARAM_CBANK
	.align		4
        /*00f4*/ 	.byte	0x04, 0x0a
        /*00f6*/ 	.short	(.L_1659 - .L_1658)
	.align		4
.L_1658:
        /*00f8*/ 	.word	index@(.nv.constant0._ZN13group_norm_v218gn_bwd_cuda_kernelI6__halfLi480ELi3ELi32ELi60ELi256ELb0ELb1ELi2ELi960ELi960ELi4ELb1ELi2ELb0ELb0ELNS_15WgradSyncMethodE3ENS_16CompileConditionILi1000EEEEEvPT_S6_S6_PKS5_S8_S8_S8_PKfflPfPj)
        /*00fc*/ 	.short	0x0380
        /*00fe*/ 	.short	0x0060


	//----- nvinfo : EIATTR_SW_WAR
	.align		4
.L_1659:
        /*0100*/ 	.byte	0x04, 0x36
        /*0102*/ 	.short	(.L_1661 - .L_1660)
.L_1660:
        /*0104*/ 	.word	0x00000008
.L_1661:


//--------------------- .nv.info._ZN13group_norm_v218gn_bwd_cuda_kernelI6__halfLi480ELi1ELi32ELi60ELi256ELb0ELb1ELi4ELi960ELi960ELi4ELb1ELi2ELb0ELb0ELNS_15WgradSyncMethodE3ENS_16CompileConditionILi1000EEEEEvPT_S6_S6_PKS5_S8_S8_S8_PKfflPfPj --------------------------
	.section	.nv.info._ZN13group_norm_v218gn_bwd_cuda_kernelI6__halfLi480ELi1ELi32ELi60ELi256ELb0ELb1ELi4ELi960ELi960ELi4ELb1ELi2ELb0ELb0ELNS_15WgradSyncMethodE3ENS_16CompileConditionILi1000EEEEEvPT_S6_S6_PKS5_S8_S8_S8_PKfflPfPj,"",@"SHT_CUDA_INFO"
	.sectionflags	@""
	.align	4


	//----- nvinfo : EIATTR_CUDA_API_VERSION
	.align		4
        /*0000*/ 	.byte	0x04, 0x37
        /*0002*/ 	.short	(.L_1663 - .L_1662)
.L_1662:
        /*0004*/ 	.word	0x00000082


	//----- nvinfo : EIATTR_KPARAM_INFO
	.align		4
.L_1663:
        /*0008*/ 	.byte	0x04, 0x17
        /*000a*/ 	.short	(.L_1665 - .L_1664)
.L_1664:
        /*000c*/ 	.word	0x00000000
        /*0010*/ 	.short	0x000b
        /*0012*/ 	.short	0x0058
        /*0014*/ 	.byte	0x00, 0xf5, 0x21, 0x00


	//----- nvinfo : EIATTR_KPARAM_INFO
	.align		4
.L_1665:
        /*0018*/ 	.byte	0x04, 0x17
        /*001a*/ 	.short	(.L_1667 - .L_1666)
.L_1666:
        /*001c*/ 	.word	0x00000000
        /*0020*/ 	.short	0x000a
        /*0022*/ 	.short	0x0050
        /*0024*/ 	.byte	0x00, 0xf5, 0x21, 0x00


	//----- nvinfo : EIATTR_KPARAM_INFO
	.align		4
.L_1667:
        /*0028*/ 	.byte	0x04, 0x17
        /*002a*/ 	.short	(.L_1669 - .L_1668)
.L_1668:
        /*002c*/ 	.word	0x00000000
        /*0030*/ 	.short	0x0009
        /*0032*/ 	.short	0x0048
        /*0034*/ 	.byte	0x00, 0xf0, 0x21, 0x00


	//----- nvinfo : EIATTR_KPARAM_INFO
	.align		4
.L_1669:
        /*0038*/ 	.byte	0x04, 0x17
        /*003a*/ 	.short	(.L_1671 - .L_1670)
.L_1670:
        /*003c*/ 	.word	0x00000000
        /*0040*/ 	.short	0x0008
        /*0042*/ 	.short	0x0040
        /*0044*/ 	.byte	0x00, 0xf0, 0x11, 0x00


	//----- nvinfo : EIATTR_KPARAM_INFO
	.align		4
.L_1671:
        /*0048*/ 	.byte	0x04, 0x17
        /*004a*/ 	.short	(.L_1673 - .L_1672)
.L_1672:
        /*004c*/ 	.word	0x00000000
        /*0050*/ 	.short	0x0007
        /*0052*/ 	.short	0x0038
        /*0054*/ 	.byte	0x00, 0xf5, 0x21, 0x00


	//----- nvinfo : EIATTR_KPARAM_INFO
	.align		4
.L_1673:
        /*0058*/ 	.byte	0x04, 0x17
        /*005a*/ 	.short	(.L_1675 - .L_1674)
.L_1674:
        /*005c*/ 	.word	0x00000000
        /*0060*/ 	.short	0x0006
        /*0062*/ 	.short	0x0030
        /*0064*/ 	.byte	0x00, 0xf5, 0x21, 0x00


	//----- nvinfo : EIATTR_KPARAM_INFO
	.align		4
.L_1675:
        /*0068*/ 	.byte	0x04, 0x17
        /*006a*/ 	.short	(.L_1677 - .L_1676)
.L_1676:
        /*006c*/ 	.word	0x00000000
        /*0070*/ 	.short	0x0005
        /*0072*/ 	.short	0x0028
        /*0074*/ 	.byte	0x00, 0xf5, 0x21, 0x00


	//----- nvinfo : EIATTR_KPARAM_INFO
	.align		4
.L_1677:
        /*0078*/ 	.byte	0x04, 0x17
        /*007a*/ 	.short	(.L_1679 - .L_1678)
.L_1678:
        /*007c*/ 	.word	0x00000000
        /*0080*/ 	.short	0x0004
        /*0082*/ 	.short	0x0020
        /*0084*/ 	.byte	0x00, 0xf5, 0x21, 0x00


	//----- nvinfo : EIATTR_KPARAM_INFO
	.align		4
.L_1679:
        /*0088*/ 	.byte	0x04, 0x17
        /*008a*/ 	.short	(.L_1681 - .L_1680)
.L_1680:
        /*008c*/ 	.word	0x00000000
        /*0090*/ 	.short	0x0003
        /*0092*/ 	.short	0x0018
        /*0094*/ 	.byte	0x00, 0xf5, 0x21, 0x00


	//----- nvinfo : EIATTR_KPARAM_INFO
	.align		4
.L_1681:
        /*0098*/ 	.byte	0x04, 0x17
        /*009a*/ 	.short	(.L_1683 - .L_1682)
.L_1682:
        /*009c*/ 	.word	0x00000000
        /*00a0*/ 	.short	0x0002
        /*00a2*/ 	.short	0x0010
        /*00a4*/ 	.byte	0x00, 0xf5, 0x21, 0x00


	//----- nvinfo : EIATTR_KPARAM_INFO
	.align		4
.L_1683:
        /*00a8*/ 	.byte	0x04, 0x17
        /*00aa*/ 	.short	(.L_1685 - .L_1684)
.L_1684:
        /*00ac*/ 	.word	0x00000000
        /*00b0*/ 	.short	0x0001
        /*00b2*/ 	.short	0x0008
        /*00b4*/ 	.byte	0x00, 0xf5, 0x21, 0x00


	//----- nvinfo : EIATTR_KPARAM_INFO
	.align		4
.L_1685:
        /*00b8*/ 	.byte	0x04, 0x17
        /*00ba*/ 	.short	(.L_1687 - .L_1686)
.L_1686:
        /*00bc*/ 	.word	0x00000000
        /*00c0*/ 	.short	0x0000
        /*00c2*/ 	.short	0x0000
        /*00c4*/ 	.byte	0x00, 0xf5, 0x21, 0x00


	//----- nvinfo : EIATTR_SPARSE_MMA_MASK
	.align		4
.L_1687:
        /*00c8*/ 	.byte	0x03, 0x50
        /*00ca*/ 	.short	0x0000


	//----- nvinfo : EIATTR_MAXREG_COUNT
	.align		4
        /*00cc*/ 	.byte	0x03, 0x1b
        /*00ce*/ 	.short	0x0080


	//----- nvinfo : EIATTR_MERCURY_ISA_VERSION
	.align		4
        /*00d0*/ 	.byte	0x03, 0x5f
        /*00d2*/ 	.short	0x0101


	//----- nvinfo : EIATTR_VRC_CTA_INIT_COUNT
	.align		4
        /*00d4*/ 	.byte	0x02, 0x4a
	.zero		1
	.zero		1


	//----- nvinfo : EIATTR_EXIT_INSTR_OFFSETS
	.align		4
        /*00d8*/ 	.byte	0x04, 0x1c
        /*00da*/ 	.short	(.L_1689 - .L_1688)


	//   ....[0]....
.L_1688:
        /*00dc*/ 	.word	0x00000010


	//----- nvinfo : EIATTR_MAX_THREADS
	.align		4
.L_1689:
        /*00e0*/ 	.byte	0x04, 0x05
        /*00e2*/ 	.short	(.L_1691 - .L_1690)
.L_1690:
        /*00e4*/ 	.word	0x000001e0
        /*00e8*/ 	.word	0x00000001
        /*00ec*/ 	.word	0x00000001


	//----- nvinfo : EIATTR_CBANK_PARAM_SIZE
	.align		4
.L_1691:
        /*00f0*/ 	.byte	0x03, 0x19
        /*00f2*/ 	.short	0x0060


	//----- nvinfo : EIATTR_PARAM_CBANK
	.align		4
        /*00f4*/ 	.byte	0x04, 0x0a
        /*00f6*/ 	.short	(.L_1693 - .L_1692)
	.align		4
.L_1692:
        /*00f8*/ 	.word	index@(.nv.constant0._ZN13group_norm_v218gn_bwd_cuda_kernelI6__halfLi480ELi1ELi32ELi60ELi256ELb0ELb1ELi4ELi960ELi960ELi4ELb1ELi2ELb0ELb0ELNS_15WgradSyncMethodE3ENS_16CompileConditionILi1000EEEEEvPT_S6_S6_PKS5_S8_S8_S8_PKfflPfPj)
        /*00fc*/ 	.short	0x0380
        /*00fe*/ 	.short	0x0060


	//----- nvinfo : EIATTR_SW_WAR
	.align		4
.L_1693:
        /*0100*/ 	.byte	0x04, 0x36
        /*0102*/ 	.short	(.L_1695 - .L_1694)
.L_1694:
        /*0104*/ 	.word	0x00000008
.L_1695:


//--------------------- .nv.info._ZN13group_norm_v218gn_bwd_cuda_kernelI6__halfLi480ELi3ELi32ELi60ELi256ELb0ELb1ELi4ELi960ELi960ELi4ELb1ELi4ELb0ELb0ELNS_15WgradSyncMethodE3ENS_16CompileConditionILi1000EEEEEvPT_S6_S6_PKS5_S8_S8_S8_PKfflPfPj --------------------------
	.section	.nv.info._ZN13group_norm_v218gn_bwd_cuda_kernelI6__halfLi480ELi3ELi32ELi60ELi256ELb0ELb1ELi4ELi960ELi960ELi4ELb1ELi4ELb0ELb0ELNS_15WgradSyncMethodE3ENS_16CompileConditionILi1000EEEEEvPT_S6_S6_PKS5_S8_S8_S8_PKfflPfPj,"",@"SHT_CUDA_INFO"
	.sectionflags	@""
	.align	4


	//----- nvinfo : EIATTR_CUDA_API_VERSION
	.align		4
        /*0000*/ 	.byte	0x04, 0x37
        /*0002*/ 	.short	(.L_1697 - .L_1696)
.L_1696:
        /*0004*/ 	.word	0x00000082


	//----- nvinfo : EIATTR_KPARAM_INFO
	.align		4
.L_1697:
        /*0008*/ 	.byte	0x04, 0x17
        /*000a*/ 	.short	(.L_1699 - .L_1698)
.L_1698:
        /*000c*/ 	.word	0x00000000
        /*0010*/ 	.short	0x000b
        /*0012*/ 	.short	0x0058
        /*0014*/ 	.byte	0x00, 0xf5, 0x21, 0x00


	//----- nvinfo : EIATTR_KPARAM_INFO
	.align		4
.L_1699:
        /*0018*/ 	.byte	0x04, 0x17
        /*001a*/ 	.short	(.L_1701 - .L_1700)
.L_1700:
        /*001c*/ 	.word	0x00000000
        /*0020*/ 	.short	0x000a
        /*0022*/ 	.short	0x0050
        /*0024*/ 	.byte	0x00, 0xf5, 0x21, 0x00


	//----- nvinfo : EIATTR_KPARAM_INFO
	.align		4
.L_1701:
        /*0028*/ 	.byte	0x04, 0x17
        /*002a*/ 	.short	(.L_1703 - .L_1702)
.L_1702:
        /*002c*/ 	.word	0x00000000
        /*0030*/ 	.short	0x0009
        /*0032*/ 	.short	0x0048
        /*0034*/ 	.byte	0x00, 0xf0, 0x21, 0x00


	//----- nvinfo : EIATTR_KPARAM_INFO
	.align		4
.L_1703:
        /*0038*/ 	.byte	0x04, 0x17
        /*003a*/ 	.short	(.L_1705 - .L_1704)
.L_1704:
        /*003c*/ 	.word	0x00000000
        /*0040*/ 	.short	0x0008
        /*0042*/ 	.short	0x0040
        /*0044*/ 	.byte	0x00, 0xf0, 0x11, 0x00


	//----- nvinfo : EIATTR_KPARAM_INFO
	.align		4
.L_1705:
        /*0048*/ 	.byte	0x04, 0x17
        /*004a*/ 	.short	(.L_1707 - .L_1706)
.L_1706:
        /*004c*/ 	.word	0x00000000
        /*0050*/ 	.short	0x0007
        /*0052*/ 	.short	0x0038
        /*0054*/ 	.byte	0x00, 0xf5, 0x21, 0x00


	//----- nvinfo : EIATTR_KPARAM_INFO
	.align		4
.L_1707:
        /*0058*/ 	.byte	0x04, 0x17
        /*005a*/ 	.short	(.L_1709 - .L_1708)
.L_1708:
        /*005c*/ 	.word	0x00000000
        /*0060*/ 	.short	0x0006
        /*0062*/ 	.short	0x0030
        /*0064*/ 	.byte	0x00, 0xf5, 0x21, 0x00


	//----- nvinfo : EIATTR_KPARAM_INFO
	.align		4
.L_1709:
        /*0068*/ 	.byte	0x04, 0x17
        /*006a*/ 	.short	(.L_1711 - .L_1710)
.L_1710:
        /*006c*/ 	.word	0x00000000
        /*0070*/ 	.short	0x0005
        /*0072*/ 	.short	0x0028
        /*0074*/ 	.byte	0x00, 0xf5, 0x21, 0x00


	//----- nvinfo : EIATTR_KPARAM_INFO
	.align		4
.L_1711:
        /*0078*/ 	.byte	0x04, 0x17
        /*007a*/ 	.short	(.L_1713 - .L_1712)
.L_1712:
        /*007c*/ 	.word	0x00000000
        /*0080*/ 	.short	0x0004
        /*0082*/ 	.short	0x0020
        /*0084*/ 	.byte	0x00, 0xf5, 0x21, 0x00


	//----- nvinfo : EIATTR_KPARAM_INFO
	.align		4
.L_1713:
        /*0088*/ 	.byte	0x04, 0x17
        /*008a*/ 	.short	(.L_1715 - .L_1714)
.L_1714:
        /*008c*/ 	.word	0x00000000
        /*0090*/ 	.short	0x0003
        /*0092*/ 	.short	0x0018
        /*0094*/ 	.byte	0x00, 0xf5, 0x21, 0x00


	//----- nvinfo : EIATTR_KPARAM_INFO
	.align		4
.L_1715:
        /*0098*/ 	.byte	0x04, 0x17
        /*009a*/ 	.short	(.L_1717 - .L_1716)
.L_1716:
        /*009c*/ 	.word	0x00000000
        /*00a0*/ 	.short	0x0002
        /*00a2*/ 	.short	0x0010
        /*00a4*/ 	.byte	0x00, 0xf5, 0x21, 0x00


	//----- nvinfo : EIATTR_KPARAM_INFO
	.align		4
.L_1717:
        /*00a8*/ 	.byte	0x04, 0x17
        /*00aa*/ 	.short	(.L_1719 - .L_1718)
.L_1718:
        /*00ac*/ 	.word	0x00000000
        /*00b0*/ 	.short	0x0001
        /*00b2*/ 	.short	0x0008
        /*00b4*/ 	.byte	0x00, 0xf5, 0x21, 0x00


	//----- nvinfo : EIATTR_KPARAM_INFO
	.align		4
.L_1719:
        /*00b8*/ 	.byte	0x04, 0x17
        /*00ba*/ 	.short	(.L_1721 - .L_1720)
.L_1720:
        /*00bc*/ 	.word	0x00000000
        /*00c0*/ 	.short	0x0000
        /*00c2*/ 	.short	0x0000
        /*00c4*/ 	.byte	0x00, 0xf5, 0x21, 0x00


	//----- nvinfo : EIATTR_SPARSE_MMA_MASK
	.align		4
.L_1721:
        /*00c8*/ 	.byte	0x03, 0x50
        /*00ca*/ 	.short	0x0000


	//----- nvinfo : EIATTR_MAXREG_COUNT
	.align		4
        /*00cc*/ 	.byte	0x03, 0x1b
        /*00ce*/ 	.short	0x0028


	//----- nvinfo : EIATTR_MERCURY_ISA_VERSION
	.align		4
        /*00d0*/ 	.byte	0x03, 0x5f
        /*00d2*/ 	.short	0x0101


	//----- nvinfo : EIATTR_VRC_CTA_INIT_COUNT
	.align		4
        /*00d4*/ 	.byte	0x02, 0x4a
	.zero		1
	.zero		1


	//----- nvinfo : EIATTR_EXIT_INSTR_OFFSETS
	.align		4
        /*00d8*/ 	.byte	0x04, 0x1c
        /*00da*/ 	.short	(.L_1723 - .L_1722)


	//   ....[0]....
.L_1722:
        /*00dc*/ 	.word	0x00000010


	//----- nvinfo : EIATTR_MAX_THREADS
	.align		4
.L_1723:
        /*00e0*/ 	.byte	0x04, 0x05
        /*00e2*/ 	.short	(.L_1725 - .L_1724)
.L_1724:
        /*00e4*/ 	.word	0x000001e0
        /*00e8*/ 	.word	0x00000001
        /*00ec*/ 	.word	0x00000001


	//----- nvinfo : EIATTR_CBANK_PARAM_SIZE
	.align		4
.L_1725:
        /*00f0*/ 	.byte	0x03, 0x19
        /*00f2*/ 	.short	0x0060


	//----- nvinfo : EIATTR_PARAM_CBANK
	.align		4
        /*00f4*/ 	.byte	0x04, 0x0a
        /*00f6*/ 	.short	(.L_1727 - .L_1726)
	.align		4
.L_1726:
        /*00f8*/ 	.word	index@(.nv.constant0._ZN13group_norm_v218gn_bwd_cuda_kernelI6__halfLi480ELi3ELi32ELi60ELi256ELb0ELb1ELi4ELi960ELi960ELi4ELb1ELi4ELb0ELb0ELNS_15WgradSyncMethodE3ENS_16CompileConditionILi1000EEEEEvPT_S6_S6_PKS5_S8_S8_S8_PKfflPfPj)
        /*00fc*/ 	.short	0x0380
        /*00fe*/ 	.short	0x0060


	//----- nvinfo : EIATTR_SW_WAR
	.align		4
.L_1727:
        /*0100*/ 	.byte	0x04, 0x36
        /*0102*/ 	.short	(.L_1729 - .L_1728)
.L_1728:
        /*0104*/ 	.word	0x00000008
.L_1729:


//--------------------- .nv.info._ZN13group_norm_v218gn_bwd_cuda_kernelI6__halfLi480ELi1ELi32ELi60ELi256ELb0ELb1ELi8ELi960ELi960ELi4ELb1ELi4ELb0ELb0ELNS_15WgradSyncMethodE3ENS_16CompileConditionILi1000EEEEEvPT_S6_S6_PKS5_S8_S8_S8_PKfflPfPj --------------------------
	.section	.nv.info._ZN13group_norm_v218gn_bwd_cuda_kernelI6__halfLi480ELi1ELi32ELi60ELi256ELb0ELb1ELi8ELi960ELi960ELi4ELb1ELi4ELb0ELb0ELNS_15WgradSyncMethodE3ENS_16CompileConditionILi1000EEEEEvPT_S6_S6_PKS5_S8_S8_S8_PKfflPfPj,"",@"SHT_CUDA_INFO"
	.sectionflags	@""
	.align	4


	//----- nvinfo : EIATTR_CUDA_API_VERSION
	.align		4
        /*0000*/ 	.byte	0x04, 0x37
        /*0002*/ 	.short	(.L_1731 - .L_1730)
.L_1730:
        /*0004*/ 	.word	0x00000082


	//----- nvinfo : EIATTR_KPARAM_INFO
	.align		4
.L_1731:
        /*0008*/ 	.byte	0x04, 0x17
        /*000a*/ 	.short	(.L_1733 - .L_1732)
.L_1732:
        /*000c*/ 	.word	0x00000000
        /*0010*/ 	.short	0x000b
        /*0012*/ 	.short	0x0058
        /*0014*/ 	.byte	0x00, 0xf5, 0x21, 0x00


	//----- nvinfo : EIATTR_KPARAM_INFO
	.align		4
.L_1733:
        /*0018*/ 	.byte	0x04, 0x17
        /*001a*/ 	.short	(.L_1735 - .L_1734)
.L_1734:
        /*001c*/ 	.word	0x00000000
        /*0020*/ 	.short	0x000a
        /*0022*/ 	.short	0x0050
        /*0024*/ 	.byte	0x00, 0xf5, 0x21, 0x00


	//----- nvinfo : EIATTR_KPARAM_INFO
	.align		4
.L_1735:
        /*0028*/ 	.byte	0x04, 0x17
        /*002a*/ 	.short	(.L_1737 - .L_1736)
.L_1736:
        /*002c*/ 	.word	0x00000000
        /*0030*/ 	.short	0x0009
        /*0032*/ 	.short	0x0048
        /*0034*/ 	.byte	0x00, 0xf0, 0x21, 0x00


	//----- nvinfo : EIATTR_KPARAM_INFO
	.align		4
.L_1737:
        /*0038*/ 	.byte	0x04, 0x17
        /*003a*/ 	.short	(.L_1739 - .L_1738)
.L_1738:
        /*003c*/ 	.word	0x00000000
        /*0040*/ 	.short	0x0008
        /*0042*/ 	.short	0x0040
        /*0044*/ 	.byte	0x00, 0xf0, 0x11, 0x00


	//----- nvinfo : EIATTR_KPARAM_INFO
	.align		4
.L_1739:
        /*0048*/ 	.byte	0x04, 0x17
        /*004a*/ 	.short	(.L_1741 - .L_1740)
.L_1740:
        /*004c*/ 	.word	0x00000000
        /*0050*/ 	.short	0x0007
        /*0052*/ 	.short	0x0038
        /*0054*/ 	.byte	0x00, 0xf5, 0x21, 0x00


	//----- nvinfo : EIATTR_KPARAM_INFO
	.align		4
.L_1741:
        /*0058*/ 	.byte	0x04, 0x17
        /*005a*/ 	.short	(.L_1743 - .L_1742)
.L_1742:
        /*005c*/ 	.word	0x00000000
        /*0060*/ 	.short	0x0006
        /*0062*/ 	.short	0x0030
        /*0064*/ 	.byte	0x00, 0xf5, 0x21, 0x00


	//----- nvinfo : EIATTR_KPARAM_INFO
	.align		4
.L_1743:
        /*0068*/ 	.byte	0x04, 0x17
        /*006a*/ 	.short	(.L_1745 - .L_1744)
.L_1744:
        /*006c*/ 	.word	0x00000000
        /*0070*/ 	.short	0x0005
        /*0072*/ 	.short	0x0028
        /*0074*/ 	.byte	0x00, 0xf5, 0x21, 0x00


	//----- nvinfo : EIATTR_KPARAM_INFO
	.align		4
.L_1745:
        /*0078*/ 	.byte	0x04, 0x17
        /*007a*/ 	.short	(.L_1747 - .L_1746)
.L_1746:
        /*007c*/ 	.word	0x00000000
        /*0080*/ 	.short	0x0004
        /*0082*/ 	.short	0x0020
        /*0084*/ 	.byte	0x00, 0xf5, 0x21, 0x00


	//----- nvinfo : EIATTR_KPARAM_INFO
	.align		4
.L_1747:
        /*0088*/ 	.byte	0x04, 0x17
        /*008a*/ 	.short	(.L_1749 - .L_1748)
.L_1748:
        /*008c*/ 	.word	0x00000000
        /*0090*/ 	.short	0x0003
        /*0092*/ 	.short	0x0018
        /*0094*/ 	.byte	0x00, 0xf5, 0x21, 0x00


	//----- nvinfo : EIATTR_KPARAM_INFO
	.align		4
.L_1749:
        /*0098*/ 	.byte	0x04, 0x17
        /*009a*/ 	.short	(.L_1751 - .L_1750)
.L_1750:
        /*009c*/ 	.word	0x00000000
        /*00a0*/ 	.short	0x0002
        /*00a2*/ 	.short	0x0010
        /*00a4*/ 	.byte	0x00, 0xf5, 0x21, 0x00


	//----- nvinfo : EIATTR_KPARAM_INFO
	.align		4
.L_1751:
        /*00a8*/ 	.byte	0x04, 0x17
        /*00aa*/ 	.short	(.L_1753 - .L_1752)
.L_1752:
        /*00ac*/ 	.word	0x00000000
        /*00b0*/ 	.short	0x0001
        /*00b2*/ 	.short	0x0008
        /*00b4*/ 	.byte	0x00, 0xf5, 0x21, 0x00


	//----- nvinfo : EIATTR_KPARAM_INFO
	.align		4
.L_1753:
        /*00b8*/ 	.byte	0x04, 0x17
        /*00ba*/ 	.short	(.L_1755 - .L_1754)
.L_1754:
        /*00bc*/ 	.word	0x00000000
        /*00c0*/ 	.short	0x0000
        /*00c2*/ 	.short	0x0000
        /*00c4*/ 	.byte	0x00, 0xf5, 0x21, 0x00


	//----- nvinfo : EIATTR_SPARSE_MMA_MASK
	.align		4
.L_1755:
        /*00c8*/ 	.byte	0x03, 0x50
        /*00ca*/ 	.short	0x0000


	//----- nvinfo : EIATTR_MAXREG_COUNT
	.align		4
        /*00cc*/ 	.byte	0x03, 0x1b
        /*00ce*/ 	.short	0x0080


	//----- nvinfo : EIATTR_MERCURY_ISA_VERSION
	.align		4
        /*00d0*/ 	.byte	0x03, 0x5f
        /*00d2*/ 	.short	0x0101


	//----- nvinfo : EIATTR_VRC_CTA_INIT_COUNT
	.align		4
        /*00d4*/ 	.byte	0x02, 0x4a
	.zero		1
	.zero		1


	//----- nvinfo : EIATTR_EXIT_INSTR_OFFSETS
	.align		4
        /*00d8*/ 	.byte	0x04, 0x1c
        /*00da*/ 	.short	(.L_1757 - .L_1756)


	//   ....[0]....
.L_1756:
        /*00dc*/ 	.word	0x00000010


	//----- nvinfo : EIATTR_MAX_THREADS
	.align		4
.L_1757:
        /*00e0*/ 	.byte	0x04, 0x05
        /*00e2*/ 	.short	(.L_1759 - .L_1758)
.L_1758:
        /*00e4*/ 	.word	0x000001e0
        /*00e8*/ 	.word	0x00000001
        /*00ec*/ 	.word	0x00000001


	//----- nvinfo : EIATTR_CBANK_PARAM_SIZE
	.align		4
.L_1759:
        /*00f0*/ 	.byte	0x03, 0x19
        /*00f2*/ 	.short	0x0060


	//----- nvinfo : EIATTR_PARAM_CBANK
	.align		4
        /*00f4*/ 	.byte	0x04, 0x0a
        /*00f6*/ 	.short	(.L_1761 - .L_1760)
	.align		4
.L_1760:
        /*00f8*/ 	.word	index@(.nv.constant0._ZN13group_norm_v218gn_bwd_cuda_kernelI6__halfLi480ELi1ELi32ELi60ELi256ELb0ELb1ELi8ELi960ELi960ELi4ELb1ELi4ELb0ELb0ELNS_15WgradSyncMethodE3ENS_16CompileConditionILi1000EEEEEvPT_S6_S6_PKS5_S8_S8_S8_PKfflPfPj)
        /*00fc*/ 	.short	0x0380
        /*00fe*/ 	.short	0x0060


	//----- nvinfo : EIATTR_SW_WAR
	.align		4
.L_1761:
        /*0100*/ 	.byte	0x04, 0x36
        /*0102*/ 	.short	(.L_1763 - .L_1762)
.L_1762:
        /*0104*/ 	.word	0x00000008
.L_1763:


//--------------------- .nv.info._ZN13group_norm_v218gn_bwd_cuda_kernelI6__halfLi480ELi3ELi32ELi60ELi256ELb0ELb1ELi8ELi960ELi960ELi4ELb1ELi10ELb0ELb0ELNS_15WgradSyncMethodE3ENS_16CompileConditionILi1000EEEEEvPT_S6_S6_PKS5_S8_S8_S8_PKfflPfPj --------------------------
	.section	.nv.info._ZN13group_norm_v218gn_bwd_cuda_kernelI6__halfLi480ELi3ELi32ELi60ELi256ELb0ELb1ELi8ELi960ELi960ELi4ELb1ELi10ELb0ELb0ELNS_15WgradSyncMethodE3ENS_16CompileConditionILi1000EEEEEvPT_S6_S6_PKS5_S8_S8_S8_PKfflPfPj,"",@"SHT_CUDA_INFO"
	.sectionflags	@""
	.align	4


	//----- nvinfo : EIATTR_CUDA_API_VERSION
	.align		4
        /*0000*/ 	.byte	0x04, 0x37
        /*0002*/ 	.short	(.L_1765 - .L_1764)
.L_1764:
        /*0004*/ 	.word	0x00000082


	//----- nvinfo : EIATTR_KPARAM_INFO
	.align		4
.L_1765:
        /*0008*/ 	.byte	0x04, 0x17
        /*000a*/ 	.short	(.L_1767 - .L_1766)
.L_1766:
        /*000c*/ 	.word	0x00000000
        /*0010*/ 	.short	0x000b
        /*0012*/ 	.short	0x0058
        /*0014*/ 	.byte	0x00, 0xf5, 0x21, 0x00


	//----- nvinfo : EIATTR_KPARAM_INFO
	.align		4
.L_1767:
        /*0018*/ 	.byte	0x04, 0x17
        /*001a*/ 	.short	(.L_1769 - .L_1768)
.L_1768:
        /*001c*/ 	.word	0x00000000
        /*0020*/ 	.short	0x000a
        /*0022*/ 	.short	0x0050
        /*0024*/ 	.byte	0x00, 0xf5, 0x21, 0x00


	//----- nvinfo : EIATTR_KPARAM_INFO
	.align		4
.L_1769:
        /*0028*/ 	.byte	0x04, 0x17
        /*002a*/ 	.short	(.L_1771 - .L_1770)
.L_1770:
        /*002c*/ 	.word	0x00000000
        /*0030*/ 	.short	0x0009
        /*0032*/ 	.short	0x0048
        /*0034*/ 	.byte	0x00, 0xf0, 0x21, 0x00


	//----- nvinfo : EIATTR_KPARAM_INFO
	.align		4
.L_1771:
        /*0038*/ 	.byte	0x04, 0x17
        /*003a*/ 	.short	(.L_1773 - .L_1772)
.L_1772:
        /*003c*/ 	.word	0x00000000
        /*0040*/ 	.short	0x0008
        /*0042*/ 	.short	0x0040
        /*0044*/ 	.byte	0x00, 0xf0, 0x11, 0x00


	//----- nvinfo : EIATTR_KPARAM_INFO
	.align		4
.L_1773:
        /*0048*/ 	.byte	0x04, 0x17
        /*004a*/ 	.short	(.L_1775 - .L_1774)
.L_1774:
        /*004c*/ 	.word	0x00000000
        /*0050*/ 	.short	0x0007
        /*0052*/ 	.short	0x0038
        /*0054*/ 	.byte	0x00, 0xf5, 0x21, 0x00


	//----- nvinfo : EIATTR_KPARAM_INFO
	.align		4
.L_1775:
        /*0058*/ 	.byte	0x04, 0x17
        /*005a*/ 	.short	(.L_1777 - .L_1776)
.L_1776:
        /*005c*/ 	.word	0x00000000
        /*0060*/ 	.short	0x0006
        /*0062*/ 	.short	0x0030
        /*0064*/ 	.byte	0x00, 0xf5, 0x21, 0x00


	//----- nvinfo : EIATTR_KPARAM_INFO
	.align		4
.L_1777:
        /*0068*/ 	.byte	0x04, 0x17
        /*006a*/ 	.short	(.L_1779 - .L_1778)
.L_1778:
        /*006c*/ 	.word	0x00000000
        /*0070*/ 	.short	0x0005
        /*0072*/ 	.short	0x0028
        /*0074*/ 	.byte	0x00, 0xf5, 0x21, 0x00


	//----- nvinfo : EIATTR_KPARAM_INFO
	.align		4
.L_1779:
        /*0078*/ 	.byte	0x04, 0x17
        /*007a*/ 	.short	(.L_1781 - .L_1780)
.L_1780:
        /*007c*/ 	.word	0x00000000
        /*0080*/ 	.short	0x0004
        /*0082*/ 	.short	0x0020
        /*0084*/ 	.byte	0x00, 0xf5, 0x21, 0x00


	//----- nvinfo : EIATTR_KPARAM_INFO
	.align		4
.L_1781:
        /*0088*/ 	.byte	0x04, 0x17
        /*008a*/ 	.short	(.L_1783 - .L_1782)
.L_1782:
        /*008c*/ 	.word	0x00000000
        /*0090*/ 	.short	0x0003
        /*0092*/ 	.short	0x0018
        /*0094*/ 	.byte	0x00, 0xf5, 0x21, 0x00


	//----- nvinfo : EIATTR_KPARAM_INFO
	.align		4
.L_1783:
        /*0098*/ 	.byte	0x04, 0x17
        /*009a*/ 	.short	(.L_1785 - .L_1784)
.L_1784:
        /*009c*/ 	.word	0x00000000
        /*00a0*/ 	.short	0x0002
        /*00a2*/ 	.short	0x0010
        /*00a4*/ 	.byte	0x00, 0xf5, 0x21, 0x00


	//----- nvinfo : EIATTR_KPARAM_INFO
	.align		4
.L_1785:
        /*00a8*/ 	.byte	0x04, 0x17
        /*00aa*/ 	.short	(.L_1787 - .L_1786)
.L_1786:
        /*00ac*/ 	.word	0x00000000
        /*00b0*/ 	.short	0x0001
        /*00b2*/ 	.short	0x0008
        /*00b4*/ 	.byte	0x00, 0xf5, 0x21, 0x00


	//----- nvinfo : EIATTR_KPARAM_INFO
	.align		4
.L_1787:
        /*00b8*/ 	.byte	0x04, 0x17
        /*00ba*/ 	.short	(.L_1789 - .L_1788)
.L_1788:
        /*00bc*/ 	.word	0x00000000
        /*00c0*/ 	.short	0x0000
        /*00c2*/ 	.short	0x0000
        /*00c4*/ 	.byte	0x00, 0xf5, 0x21, 0x00


	//----- nvinfo : EIATTR_SPARSE_MMA_MASK
	.align		4
.L_1789:
        /*00c8*/ 	.byte	0x03, 0x50
        /*00ca*/ 	.short	0x0000


	//----- nvinfo : EIATTR_MAXREG_COUNT
	.align		4
        /*00cc*/ 	.byte	0x03, 0x1b
        /*00ce*/ 	.short	0x0028


	//----- nvinfo : EIATTR_MERCURY_ISA_VERSION
	.align		4
        /*00d0*/ 	.byte	0x03, 0x5f
        /*00d2*/ 	.short	0x0101


	//----- nvinfo : EIATTR_VRC_CTA_INIT_COUNT
	.align		4
        /*00d4*/ 	.byte	0x02, 0x4a
	.zero		1
	.zero		1


	//----- nvinfo : EIATTR_EXIT_INSTR_OFFSETS
	.align		4
        /*00d8*/ 	.byte	0x04, 0x1c
        /*00da*/ 	.short	(.L_1791 - .L_1790)


	//   ....[0]....
.L_1790:
        /*00dc*/ 	.word	0x00000010


	//----- nvinfo : EIATTR_MAX_THREADS
	.align		4
.L_1791:
        /*00e0*/ 	.byte	0x04, 0x05
        /*00e2*/ 	.short	(.L_1793 - .L_1792)
.L_1792:
        /*00e4*/ 	.word	0x000001e0
        /*00e8*/ 	.word	0x00000001
        /*00ec*/ 	.word	0x00000001


	//----- nvinfo : EIATTR_CBANK_PARAM_SIZE
	.align		4
.L_1793:
        /*00f0*/ 	.byte	0x03, 0x19
        /*00f2*/ 	.short	0x0060


	//----- nvinfo : EIATTR_PARAM_CBANK
	.align		4
        /*00f4*/ 	.byte	0x04, 0x0a
        /*00f6*/ 	.short	(.L_1795 - .L_1794)
	.align		4
.L_1794:
        /*00f8*/ 	.word	index@(.nv.constant0._ZN13group_norm_v218gn_bwd_cuda_kernelI6__halfLi480ELi3ELi32ELi60ELi256ELb0ELb1ELi8ELi960ELi960ELi4ELb1ELi10ELb0ELb0ELNS_15WgradSyncMethodE3ENS_16CompileConditionILi1000EEEEEvPT_S6_S6_PKS5_S8_S8_S8_PKfflPfPj)
        /*00fc*/ 	.short	0x0380
        /*00fe*/ 	.short	0x0060


	//----- nvinfo : EIATTR_SW_WAR
	.align		4
.L_1795:
        /*0100*/ 	.byte	0x04, 0x36
        /*0102*/ 	.short	(.L_1797 - .L_1796)
.L_1796:
        /*0104*/ 	.word	0x00000008
.L_1797:


//--------------------- .nv.info._ZN13group_norm_v218gn_bwd_cuda_kernelI6__halfLi480ELi1ELi32ELi60ELi256ELb0ELb1ELi16ELi960ELi960ELi4ELb1ELi8ELb0ELb0ELNS_15WgradSyncMethodE3ENS_16CompileConditionILi1000EEEEEvPT_S6_S6_PKS5_S8_S8_S8_PKfflPfPj --------------------------
	.section	.nv.info._ZN13group_norm_v218gn_bwd_cuda_kernelI6__halfLi480ELi1ELi32ELi60ELi256ELb0ELb1ELi16ELi960ELi960ELi4ELb1ELi8ELb0ELb0ELNS_15WgradSyncMethodE3ENS_16CompileConditionILi1000EEEEEvPT_S6_S6_PKS5_S8_S8_S8_PKfflPfPj,"",@"SHT_CUDA_INFO"
	.sectionflags	@""
	.align	4


	//----- nvinfo : EIATTR_CUDA_API_VERSION
	.align		4
        /*0000*/ 	.byte	0x04, 0x37
        /*0002*/ 	.short	(.L_1799 - .L_1798)
.L_1798:
        /*0004*/ 	.word	0x00000082


	//----- nvinfo : EIATTR_KPARAM_INFO
	.align		4
.L_1799:
        /*0008*/ 	.byte	0x04, 0x17
        /*000a*/ 	.short	(.L_1801 - .L_1800)
.L_1800:
        /*000c*/ 	.word	0x00000000
        /*0010*/ 	.short	0x000b
        /*0012*/ 	.short	0x0058
        /*0014*/ 	.byte	0x00, 0xf5, 0x21, 0x00


	//----- nvinfo : EIATTR_KPARAM_INFO
	.align		4
.L_1801:
        /*0018*/ 	.byte	0x04, 0x17
        /*001a*/ 	.short	(.L_1803 - .L_1802)
.L_1802:
        /*001c*/ 	.word	0x00000000
        /*0020*/ 	.short	0x000a
        /*0022*/ 	.short	0x0050
        /*0024*/ 	.byte	0x00, 0xf5, 0x21, 0x00


	//----- nvinfo : EIATTR_KPARAM_INFO
	.align		4
.L_1803:
        /*0028*/ 	.byte	0x04, 0x17
        /*002a*/ 	.short	(.L_1805 - .L_1804)
.L_1804:
        /*002c*/ 	.word	0x00000000
        /*0030*/ 	.short	0x0009
        /*0032*/ 	.short	0x0048
        /*0034*/ 	.byte	0x00, 0xf0, 0x21, 0x00


	//----- nvinfo : EIATTR_KPARAM_INFO
	.align		4
.L_1805:
        /*0038*/ 	.byte	0x04, 0x17
        /*003a*/ 	.short	(.L_1807 - .L_1806)
.L_1806:
        /*003c*/ 	.word	0x00000000
        /*0040*/ 	.short	0x0008
        /*0042*/ 	.short	0x0040
        /*0044*/ 	.byte	0x00, 0xf0, 0x11, 0x00


	//----- nvinfo : EIATTR_KPARAM_INFO
	.align		4
.L_1807:
        /*0048*/ 	.byte	0x04, 0x17
        /*004a*/ 	.short	(.L_1809 - .L_1808)
.L_1808:
        /*004c*/ 	.word	0x00000000
        /*0050*/ 	.short	0x0007
        /*0052*/ 	.short	0x0038
        /*0054*/ 	.byte	0x00, 0xf5, 0x21, 0x00


	//----- nvinfo : EIATTR_KPARAM_INFO
	.align		4
.L_1809:
        /*0058*/ 	.byte	0x04, 0x17
        /*005a*/ 	.short	(.L_1811 - .L_1810)
.L_1810:
        /*005c*/ 	.word	0x00000000
        /*0060*/ 	.short	0x0006
        /*0062*/ 	.short	0x0030
        /*0064*/ 	.byte	0x00, 0xf5, 0x21, 0x00


	//----- nvinfo : EIATTR_KPARAM_INFO
	.align		4
.L_1811:
        /*0068*/ 	.byte	0x04, 0x17
        /*006a*/ 	.short	(.L_1813 - .L_1812)
.L_1812:
        /*006c*/ 	.word	0x00000000
        /*0070*/ 	.short	0x0005
        /*0072*/ 	.short	0x0028
        /*0074*/ 	.byte	0x00, 0xf5, 0x21, 0x00


	//----- nvinfo : EIATTR_KPARAM_INFO
	.align		4
.L_1813:
        /*0078*/ 	.byte	0x04, 0x17
        /*007a*/ 	.short	(.L_1815 - .L_1814)
.L_1814:
        /*007c*/ 	.word	0x00000000
        /*0080*/ 	.short	0x0004
        /*0082*/ 	.short	0x0020
        /*0084*/ 	.byte	0x00, 0xf5, 0x21, 0x00


	//----- nvinfo : EIATTR_KPARAM_INFO
	.align		4
.L_1815:
        /*0088*/ 	.byte	0x04, 0x17
        /*008a*/ 	.short	(.L_1817 - .L_1816)
.L_1816:
        /*008c*/ 	.word	0x00000000
        /*0090*/ 	.short	0x0003
        /*0092*/ 	.short	0x0018
        /*0094*/ 	.byte	0x00, 0xf5, 0x21, 0x00


	//----- nvinfo : EIATTR_KPARAM_INFO
	.align		4
.L_1817:
        /*0098*/ 	.byte	0x04, 0x17
        /*009a*/ 	.short	(.L_1819 - .L_1818)
.L_1818:
        /*009c*/ 	.word	0x00000000
        /*00a0*/ 	.short	0x0002
        /*00a2*/ 	.short	0x0010
        /*00a4*/ 	.byte	0x00, 0xf5, 0x21, 0x00


	//----- nvinfo : EIATTR_KPARAM_INFO
	.align		4
.L_1819:
        /*00a8*/ 	.byte	0x04, 0x17
        /*00aa*/ 	.short	(.L_1821 - .L_1820)
.L_1820:
        /*00ac*/ 	.word	0x00000000
        /*00b0*/ 	.short	0x0001
        /*00b2*/ 	.short	0x0008
        /*00b4*/ 	.byte	0x00, 0xf5, 0x21, 0x00


	//----- nvinfo : EIATTR_KPARAM_INFO
	.align		4
.L_1821:
        /*00b8*/ 	.byte	0x04, 0x17
        /*00ba*/ 	.short	(.L_1823 - .L_1822)
.L_1822:
        /*00bc*/ 	.word	0x00000000
        /*00c0*/ 	.short	0x0000
        /*00c2*/ 	.short	0x0000
        /*00c4*/ 	.byte	0x00, 0xf5, 0x21, 0x00


	//----- nvinfo : EIATTR_SPARSE_MMA_MASK
	.align		4
.L_1823:
        /*00c8*/ 	.byte	0x03, 0x50
        /*00ca*/ 	.short	0x0000


	//----- nvinfo : EIATTR_MAXREG_COUNT
	.align		4
        /*00cc*/ 	.byte	0x03, 0x1b
        /*00ce*/ 	.short	0x0080


	//----- nvinfo : EIATTR_MERCURY_ISA_VERSION
	.align		4
        /*00d0*/ 	.byte	0x03, 0x5f
        /*00d2*/ 	.short	0x0101


	//----- nvinfo : EIATTR_VRC_CTA_INIT_COUNT
	.align		4
        /*00d4*/ 	.byte	0x02, 0x4a
	.zero		1
	.zero		1


	//----- nvinfo : EIATTR_EXIT_INSTR_OFFSETS
	.align		4
        /*00d8*/ 	.byte	0x04, 0x1c
        /*00da*/ 	.short	(.L_1825 - .L_1824)


	//   ....[0]....
.L_1824:
        /*00dc*/ 	.word	0x00000010


	//----- nvinfo : EIATTR_MAX_THREADS
	.align		4
.L_1825:
        /*00e0*/ 	.byte	0x04, 0x05
        /*00e2*/ 	.short	(.L_1827 - .L_1826)
.L_1826:
        /*00e4*/ 	.word	0x000001e0
        /*00e8*/ 	.word	0x00000001
        /*00ec*/ 	.word	0x00000001


	//----- nvinfo : EIATTR_CBANK_PARAM_SIZE
	.align		4
.L_1827:
        /*00f0*/ 	.byte	0x03, 0x19
        /*00f2*/ 	.short	0x0060


	//----- nvinfo : EIATTR_PARAM_CBANK
	.align		4
        /*00f4*/ 	.byte	0x04, 0x0a
        /*00f6*/ 	.short	(.L_1829 - .L_1828)
	.align		4
.L_1828:
        /*00f8*/ 	.word	index@(.nv.constant0._ZN13group_norm_v218gn_bwd_cuda_kernelI6__halfLi480ELi1ELi32ELi60ELi256ELb0ELb1ELi16ELi960ELi960ELi4ELb1ELi8ELb0ELb0ELNS_15WgradSyncMethodE3ENS_16CompileConditionILi1000EEEEEvPT_S6_S6_PKS5_S8_S8_S8_PKfflPfPj)
        /*00fc*/ 	.short	0x0380
        /*00fe*/ 	.short	0x0060


	//----- nvinfo : EIATTR_SW_WAR
	.align		4
.L_1829:
        /*0100*/ 	.byte	0x04, 0x36
        /*0102*/ 	.short	(.L_1831 - .L_1830)
.L_1830:
        /*0104*/ 	.word	0x00000008
.L_1831:


//--------------------- .nv.info._ZN13group_norm_v218gn_bwd_cuda_kernelI6__halfLi480ELi1ELi32ELi60ELi256ELb0ELb1ELi32ELi960ELi960ELi4ELb1ELi18ELb0ELb0ELNS_15WgradSyncMethodE3ENS_16CompileConditionILi1000EEEEEvPT_S6_S6_PKS5_S8_S8_S8_PKfflPfPj --------------------------
	.section	.nv.info._ZN13group_norm_v218gn_bwd_cuda_kernelI6__halfLi480ELi1ELi32ELi60ELi256ELb0ELb1ELi32ELi960ELi960ELi4ELb1ELi18ELb0ELb0ELNS_15WgradSyncMethodE3ENS_16CompileConditionILi1000EEEEEvPT_S6_S6_PKS5_S8_S8_S8_PKfflPfPj,"",@"SHT_CUDA_INFO"
	.sectionflags	@""
	.align	4


	//----- nvinfo : EIATTR_CUDA_API_VERSION
	.align		4
        /*0000*/ 	.byte	0x04, 0x37
        /*0002*/ 	.short	(.L_1833 - .L_1832)
.L_1832:
        /*0004*/ 	.word	0x00000082


	//----- nvinfo : EIATTR_KPARAM_INFO
	.align		4
.L_1833:
        /*0008*/ 	.byte	0x04, 0x17
        /*000a*/ 	.short	(.L_1835 - .L_1834)
.L_1834:
        /*000c*/ 	.word	0x00000000
        /*0010*/ 	.short	0x000b
        /*0012*/ 	.short	0x0058
        /*0014*/ 	.byte	0x00, 0xf5, 0x21, 0x00


	//----- nvinfo : EIATTR_KPARAM_INFO
	.align		4
.L_1835:
        /*0018*/ 	.byte	0x04, 0x17
        /*001a*/ 	.short	(.L_1837 - .L_1836)
.L_1836:
        /*001c*/ 	.word	0x00000000
        /*0020*/ 	.short	0x000a
        /*0022*/ 	.short	0x0050
        /*0024*/ 	.byte	0x00, 0xf5, 0x21, 0x00


	//----- nvinfo : EIATTR_KPARAM_INFO
	.align		4
.L_1837:
        /*0028*/ 	.byte	0x04, 0x17
        /*002a*/ 	.short	(.L_1839 - .L_1838)
.L_1838:
        /*002c*/ 	.word	0x00000000
        /*0030*/ 	.short	0x0009
        /*0032*/ 	.short	0x0048
        /*0034*/ 	.byte	0x00, 0xf0, 0x21, 0x00


	//----- nvinfo : EIATTR_KPARAM_INFO
	.align		4
.L_1839:
        /*0038*/ 	.byte	0x04, 0x17
        /*003a*/ 	.short	(.L_1841 - .L_1840)
.L_1840:
        /*003c*/ 	.word	0x00000000
        /*0040*/ 	.short	0x0008
        /*0042*/ 	.short	0x0040
        /*0044*/ 	.byte	0x00, 0xf0, 0x11, 0x00


	//----- nvinfo : EIATTR_KPARAM_INFO
	.align		4
.L_1841:
        /*0048*/ 	.byte	0x04, 0x17
        /*004a*/ 	.short	(.L_1843 - .L_1842)
.L_1842:
        /*004c*/ 	.word	0x00000000
        /*0050*/ 	.short	0x0007
        /*0052*/ 	.short	0x0038
        /*0054*/ 	.byte	0x00, 0xf5, 0x21, 0x00


	//----- nvinfo : EIATTR_KPARAM_INFO
	.align		4
.L_1843:
        /*0058*/ 	.byte	0x04, 0x17
        /*005a*/ 	.short	(.L_1845 - .L_1844)
.L_1844:
        /*005c*/ 	.word	0x00000000
        /*0060*/ 	.short	0x0006
        /*0062*/ 	.short	0x0030
        /*0064*/ 	.byte	0x00, 0xf5, 0x21, 0x00


	//----- nvinfo : EIATTR_KPARAM_INFO
	.align		4
.L_1845:
        /*0068*/ 	.byte	0x04, 0x17
        /*006a*/ 	.short	(.L_1847 - .L_1846)
.L_1846:
        /*006c*/ 	.word	0x00000000
        /*0070*/ 	.short	0x0005
        /*0072*/ 	.short	0x0028
        /*0074*/ 	.byte	0x00, 0xf5, 0x21, 0x00


	//----- nvinfo : EIATTR_KPARAM_INFO
	.align		4
.L_1847:
        /*0078*/ 	.byte	0x04, 0x17
        /*007a*/ 	.short	(.L_1849 - .L_1848)
.L_1848:
        /*007c*/ 	.word	0x00000000
        /*0080*/ 	.short	0x0004
        /*0082*/ 	.short	0x0020
        /*0084*/ 	.byte	0x00, 0xf5, 0x21, 0x00


	//----- nvinfo : EIATTR_KPARAM_INFO
	.align		4
.L_1849:
        /*0088*/ 	.byte	0x04, 0x17
        /*008a*/ 	.short	(.L_1851 - .L_1850)
.L_1850:
        /*008c*/ 	.word	0x00000000
        /*0090*/ 	.short	0x0003
        /*0092*/ 	.short	0x0018
        /*0094*/ 	.byte	0x00, 0xf5, 0x21, 0x00


	//----- nvinfo : EIATTR_KPARAM_INFO
	.align		4
.L_1851:
        /*0098*/ 	.byte	0x04, 0x17
        /*009a*/ 	.short	(.L_1853 - .L_1852)
.L_1852:
        /*009c*/ 	.word	0x00000000
        /*00a0*/ 	.short	0x0002
        /*00a2*/ 	.short	0x0010
        /*00a4*/ 	.byte	0x00, 0xf5, 0x21, 0x00


	//----- nvinfo : EIATTR_KPARAM_INFO
	.align		4
.L_1853:
        /*00a8*/ 	.byte	0x04, 0x17
        /*00aa*/ 	.short	(.L_1855 - .L_1854)
.L_1854:
        /*00ac*/ 	.word	0x00000000
        /*00b0*/ 	.short	0x0001
        /*00b2*/ 	.short	0x0008
        /*00b4*/ 	.byte	0x00, 0xf5, 0x21, 0x00


	//----- nvinfo : EIATTR_KPARAM_INFO
	.align		4
.L_1855:
        /*00b8*/ 	.byte	0x04, 0x17
        /*00ba*/ 	.short	(.L_1857 - .L_1856)
.L_1856:
        /*00bc*/ 	.word	0x00000000
        /*00c0*/ 	.short	0x0000
        /*00c2*/ 	.short	0x0000
        /*00c4*/ 	.byte	0x00, 0xf5, 0x21, 0x00


	//----- nvinfo : EIATTR_SPARSE_MMA_MASK
	.align		4
.L_1857:
        /*00c8*/ 	.byte	0x03, 0x50
        /*00ca*/ 	.short	0x0000


	//----- nvinfo : EIATTR_MAXREG_COUNT
	.align		4
        /*00cc*/ 	.byte	0x03, 0x1b
        /*00ce*/ 	.short	0x0080


	//----- nvinfo : EIATTR_MERCURY_ISA_VERSION
	.align		4
        /*00d0*/ 	.byte	0x03, 0x5f
        /*00d2*/ 	.short	0x0101


	//----- nvinfo : EIATTR_VRC_CTA_INIT_COUNT
	.align		4
        /*00d4*/ 	.byte	0x02, 0x4a
	.zero		1
	.zero		1


	//----- nvinfo : EIATTR_EXIT_INSTR_OFFSETS
	.align		4
        /*00d8*/ 	.byte	0x04, 0x1c
        /*00da*/ 	.short	(.L_1859 - .L_1858)


	//   ....[0]....
.L_1858:
        /*00dc*/ 	.word	0x00000010


	//----- nvinfo : EIATTR_MAX_THREADS
	.align		4
.L_1859:
        /*00e0*/ 	.byte	0x04, 0x05
        /*00e2*/ 	.short	(.L_1861 - .L_1860)
.L_1860:
        /*00e4*/ 	.word	0x000001e0
        /*00e8*/ 	.word	0x00000001
        /*00ec*/ 	.word	0x00000001


	//----- nvinfo : EIATTR_CBANK_PARAM_SIZE
	.align		4
.L_1861:
        /*00f0*/ 	.byte	0x03, 0x19
        /*00f2*/ 	.short	0x0060


	//----- nvinfo : EIATTR_PARAM_CBANK
	.align		4
        /*00f4*/ 	.byte	0x04, 0x0a
        /*00f6*/ 	.short	(.L_1863 - .L_1862)
	.align		4
.L_1862:
        /*00f8*/ 	.word	index@(.nv.constant0._ZN13group_norm_v218gn_bwd_cuda_kernelI6__halfLi480ELi1ELi32ELi60ELi256ELb0ELb1ELi32ELi960ELi960ELi4ELb1ELi18ELb0ELb0ELNS_15WgradSyncMethodE3ENS_16CompileConditionILi1000EEEEEvPT_S6_S6_PKS5_S8_S8_S8_PKfflPfPj)
        /*00fc*/ 	.short	0x0380
        /*00fe*/ 	.short	0x0060


	//----- nvinfo : EIATTR_SW_WAR
	.align		4
.L_1863:
        /*0100*/ 	.byte	0x04, 0x36
        /*0102*/ 	.short	(.L_1865 - .L_1864)
.L_1864:
        /*0104*/ 	.word	0x00000008
.L_1865:


//--------------------- .nv.info._ZN13group_norm_v218gn_bwd_cuda_kernelI6__halfLi480ELi2ELi32ELi60ELi256ELb0ELb1ELi16ELi960ELi960ELi4ELb1ELi14ELb0ELb0ELNS_15WgradSyncMethodE3ENS_16CompileConditionILi1000EEEEEvPT_S6_S6_PKS5_S8_S8_S8_PKfflPfPj --------------------------
	.section	.nv.info._ZN13group_norm_v218gn_bwd_cuda_kernelI6__halfLi480ELi2ELi32ELi60ELi256ELb0ELb1ELi16ELi960ELi960ELi4ELb1ELi14ELb0ELb0ELNS_15WgradSyncMethodE3ENS_16CompileConditionILi1000EEEEEvPT_S6_S6_PKS5_S8_S8_S8_PKfflPfPj,"",@"SHT_CUDA_INFO"
	.sectionflags	@""
	.align	4


	//----- nvinfo : EIATTR_CUDA_API_VERSION
	.align		4
        /*0000*/ 	.byte	0x04, 0x37
        /*0002*/ 	.short	(.L_1867 - .L_1866)
.L_1866:
        /*0004*/ 	.word	0x00000082


	//----- nvinfo : EIATTR_KPARAM_INFO
	.align		4
.L_1867:
        /*0008*/ 	.byte	0x04, 0x17
        /*000a*/ 	.short	(.L_1869 - .L_1868)
.L_1868:
        /*000c*/ 	.word	0x00000000
        /*0010*/ 	.short	0x000b
        /*0012*/ 	.short	0x0058
        /*0014*/ 	.byte	0x00, 0xf5, 0x21, 0x00


	//----- nvinfo : EIATTR_KPARAM_INFO
	.align		4
.L_1869:
        /*0018*/ 	.byte	0x04, 0x17
        /*001a*/ 	.short	(.L_1871 - .L_1870)
.L_1870:
        /*001c*/ 	.word	0x00000000
        /*0020*/ 	.short	0x000a
        /*0022*/ 	.short	0x0050
        /*0024*/ 	.byte	0x00, 0xf5, 0x21, 0x00


	//----- nvinfo : EIATTR_KPARAM_INFO
	.align		4
.L_1871:
        /*0028*/ 	.byte	0x04, 0x17
        /*002a*/ 	.short	(.L_1873 - .L_1872)
.L_1872:
        /*002c*/ 	.word	0x00000000
        /*0030*/ 	.short	0x0009
        /*0032*/ 	.short	0x0048
        /*0034*/ 	.byte	0x00, 0xf0, 0x21, 0x00


	//----- nvinfo : EIATTR_KPARAM_INFO
	.align		4
.L_1873:
        /*0038*/ 	.byte	0x04, 0x17
        /*003a*/ 	.short	(.L_1875 - .L_1874)
.L_1874:
        /*003c*/ 	.word	0x00000000
        /*0040*/ 	.short	0x0008
        /*0042*/ 	.short	0x0040
        /*0044*/ 	.byte	0x00, 0xf0, 0x11, 0x00


	//----- nvinfo : EIATTR_KPARAM_INFO
	.align		4
.L_1875:
        /*0048*/ 	.byte	0x04, 0x17
        /*004a*/ 	.short	(.L_1877 - .L_1876)
.L_1876:
        /*004c*/ 	.word	0x00000000
        /*0050*/ 	.short	0x0007
        /*0052*/ 	.short	0x0038
        /*0054*/ 	.byte	0x00, 0xf5, 0x21, 0x00


	//----- nvinfo : EIATTR_KPARAM_INFO
	.align		4
.L_1877:
        /*0058*/ 	.byte	0x04, 0x17
        /*005a*/ 	.short	(.L_1879 - .L_1878)
.L_1878:
        /*005c*/ 	.word	0x00000000
        /*0060*/ 	.short	0x0006
        /*0062*/ 	.short	0x0030
        /*0064*/ 	.byte	0x00, 0xf5, 0x21, 0x00


	//----- nvinfo : EIATTR_KPARAM_INFO
	.align		4
.L_1879:
        /*0068*/ 	.byte	0x04, 0x17
        /*006a*/ 	.short	(.L_1881 - .L_1880)
.L_1880:
        /*006c*/ 	.word	0x00000000
        /*0070*/ 	.short	0x0005
        /*0072*/ 	.short	0x0028
        /*0074*/ 	.byte	0x00, 0xf5, 0x21, 0x00


	//----- nvinfo : EIATTR_KPARAM_INFO
	.align		4
.L_1881:
        /*0078*/ 	.byte	0x04, 0x17
        /*007a*/ 	.short	(.L_1883 - .L_1882)
.L_1882:
        /*007c*/ 	.word	0x00000000
        /*0080*/ 	.short	0x0004
        /*0082*/ 	.short	0x0020
        /*0084*/ 	.byte	0x00, 0xf5, 0x21, 0x00


	//----- nvinfo : EIATTR_KPARAM_INFO
	.align		4
.L_1883:
        /*0088*/ 	.byte	0x04, 0x17
        /*008a*/ 	.short	(.L_1885 - .L_1884)
.L_1884:
        /*008c*/ 	.word	0x00000000
        /*0090*/ 	.short	0x0003
        /*0092*/ 	.short	0x0018
        /*0094*/ 	.byte	0x00, 0xf5, 0x21, 0x00


	//----- nvinfo : EIATTR_KPARAM_INFO
	.align		4
.L_1885:
        /*0098*/ 	.byte	0x04, 0x17
        /*009a*/ 	.short	(.L_1887 - .L_1886)
.L_1886:
        /*009c*/ 	.word	0x00000000
        /*00a0*/ 	.short	0x0002
        /*00a2*/ 	.short	0x0010
        /*00a4*/ 	.byte	0x00, 0xf5, 0x21, 0x00


	//----- nvinfo : EIATTR_KPARAM_INFO
	.align		4
.L_1887:
        /*00a8*/ 	.byte	0x04, 0x17
        /*00aa*/ 	.short	(.L_1889 - .L_1888)
.L_1888:
        /*00ac*/ 	.word	0x00000000
        /*00b0*/ 	.short	0x0001
        /*00b2*/ 	.short	0x0008
        /*00b4*/ 	.byte	0x00, 0xf5, 0x21, 0x00


	//----- nvinfo : EIATTR_KPARAM_INFO
	.align		4
.L_1889:
        /*00b8*/ 	.byte	0x04, 0x17
        /*00ba*/ 	.short	(.L_1891 - .L_1890)
.L_1890:
        /*00bc*/ 	.word	0x00000000
        /*00c0*/ 	.short	0x0000
        /*00c2*/ 	.short	0x0000
        /*00c4*/ 	.byte	0x00, 0xf5, 0x21, 0x00


	//----- nvinfo : EIATTR_SPARSE_MMA_MASK
	.align		4
.L_1891:
        /*00c8*/ 	.byte	0x03, 0x50
        /*00ca*/ 	.short	0x0000


	//----- nvinfo : EIATTR_MAXREG_COUNT
	.align		4
        /*00cc*/ 	.byte	0x03, 0x1b
        /*00ce*/ 	.short	0x0040


	//----- nvinfo : EIATTR_MERCURY_ISA_VERSION
	.align		4
        /*00d0*/ 	.byte	0x03, 0x5f
        /*00d2*/ 	.short	0x0101


	//----- nvinfo : EIATTR_VRC_CTA_INIT_COUNT
	.align		4
        /*00d4*/ 	.byte	0x02, 0x4a
	.zero		1
	.zero		1


	//----- nvinfo : EIATTR_EXIT_INSTR_OFFSETS
	.align		4
        /*00d8*/ 	.byte	0x04, 0x1c
        /*00da*/ 	.short	(.L_1893 - .L_1892)


	//   ....[0]....
.L_1892:
        /*00dc*/ 	.word	0x00000010


	//----- nvinfo : EIATTR_MAX_THREADS
	.align		4
.L_1893:
        /*00e0*/ 	.byte	0x04, 0x05
        /*00e2*/ 	.short	(.L_1895 - .L_1894)
.L_1894:
        /*00e4*/ 	.word	0x000001e0
        /*00e8*/ 	.word	0x00000001
        /*00ec*/ 	.word	0x00000001


	//----- nvinfo : EIATTR_CBANK_PARAM_SIZE
	.align		4
.L_1895:
        /*00f0*/ 	.byte	0x03, 0x19
        /*00f2*/ 	.short	0x0060


	//----- nvinfo : EIATTR_PARAM_CBANK
	.align		4
        /*00f4*/ 	.byte	0x04, 0x0a
        /*00f6*/ 	.short	(.L_1897 - .L_1896)
	.align		4
.L_1896:
        /*00f8*/ 	.word	index@(.nv.constant0._ZN13group_norm_v218gn_bwd_cuda_kernelI6__halfLi480ELi2ELi32ELi60ELi256ELb0ELb1ELi16ELi960ELi960ELi4ELb1ELi14ELb0ELb0ELNS_15WgradSyncMethodE3ENS_16CompileConditionILi1000EEEEEvPT_S6_S6_PKS5_S8_S8_S8_PKfflPfPj)
        /*00fc*/ 	.short	0x0380
        /*00fe*/ 	.short	0x0060


	//----- nvinfo : EIATTR_SW_WAR
	.align		4
.L_1897:
        /*0100*/ 	.byte	0x04, 0x36
        /*0102*/ 	.short	(.L_1899 - .L_1898)
.L_1898:
        /*0104*/ 	.word	0x00000008
.L_1899:


//--------------------- .nv.info._ZN13group_norm_v218gn_bwd_cuda_kernelI6__halfLi480ELi2ELi32ELi60ELi256ELb0ELb1ELi16ELi960ELi960ELi4ELb1ELi18ELb0ELb0ELNS_15WgradSyncMethodE3ENS_16CompileConditionILi1000EEEEEvPT_S6_S6_PKS5_S8_S8_S8_PKfflPfPj --------------------------
	.section	.nv.info._ZN13group_norm_v218gn_bwd_cuda_kernelI6__halfLi480ELi2ELi32ELi60ELi256ELb0ELb1ELi16ELi960ELi960ELi4ELb1ELi18ELb0ELb0ELNS_15WgradSyncMethodE3ENS_16CompileConditionILi1000EEEEEvPT_S6_S6_PKS5_S8_S8_S8_PKfflPfPj,"",@"SHT_CUDA_INFO"
	.sectionflags	@""
	.align	4


	//----- nvinfo : EIATTR_CUDA_API_VERSION
	.align		4
        /*0000*/ 	.byte	0x04, 0x37
        /*0002*/ 	.short	(.L_1901 - .L_1900)
.L_1900:
        /*0004*/ 	.word	0x00000082


	//----- nvinfo : EIATTR_KPARAM_INFO
	.align		4
.L_1901:
        /*0008*/ 	.byte	0x04, 0x17
        /*000a*/ 	.short	(.L_1903 - .L_1902)
.L_1902:
        /*000c*/ 	.word	0x00000000
        /*0010*/ 	.short	0x000b
        /*0012*/ 	.short	0x0058
        /*0014*/ 	.byte	0x00, 0xf5, 0x21, 0x00


	//----- nvinfo : EIATTR_KPARAM_INFO
	.align		4
.L_1903:
        /*0018*/ 	.byte	0x04, 0x17
        /*001a*/ 	.short	(.L_1905 - .L_1904)
.L_1904:
        /*001c*/ 	.word	0x00000000
        /*0020*/ 	.short	0x000a
        /*0022*/ 	.short	0x0050
        /*0024*/ 	.byte	0x00, 0xf5, 0x21, 0x00


	//----- nvinfo : EIATTR_KPARAM_INFO
	.align		4
.L_1905:
        /*0028*/ 	.byte	0x04, 0x17
        /*002a*/ 	.short	(.L_1907 - .L_1906)
.L_1906:
        /*002c*/ 	.word	0x00000000
        /*0030*/ 	.short	0x0009
        /*0032*/ 	.short	0x0048
        /*0034*/ 	.byte	0x00, 0xf0, 0x21, 0x00


	//----- nvinfo : EIATTR_KPARAM_INFO
	.align		4
.L_1907:
        /*0038*/ 	.byte	0x04, 0x17
        /*003a*/ 	.short	(.L_1909 - .L_1908)
.L_1908:
        /*003c*/ 	.word	0x00000000
        /*0040*/ 	.short	0x0008
        /*0042*/ 	.short	0x0040
        /*0044*/ 	.byte	0x00, 0xf0, 0x11, 0x00


	//----- nvinfo : EIATTR_KPARAM_INFO
	.align		4
.L_1909:
        /*0048*/ 	.byte	0x04, 0x17
        /*004a*/ 	.short	(.L_1911 - .L_1910)
.L_1910:
        /*004c*/ 	.word	0x00000000
        /*0050*/ 	.short	0x0007
        /*0052*/ 	.short	0x0038
        /*0054*/ 	.byte	0x00, 0xf5, 0x21, 0x00


	//----- nvinfo : EIATTR_KPARAM_INFO
	.align		4
.L_1911:
        /*0058*/ 	.byte	0x04, 0x17
        /*005a*/ 	.short	(.L_1913 - .L_1912)
.L_1912:
        /*005c*/ 	.word	0x00000000
        /*0060*/ 	.short	0x0006
        /*0062*/ 	.short	0x0030
        /*0064*/ 	.byte	0x00, 0xf5, 0x21, 0x00


	//----- nvinfo : EIATTR_KPARAM_INFO
	.align		4
.L_1913:
        /*0068*/ 	.byte	0x04, 0x17
        /*006a*/ 	.short	(.L_1915 - .L_1914)
.L_1914:
        /*006c*/ 	.word	0x00000000
        /*0070*/ 	.short	0x0005
        /*0072*/ 	.short	0x0028
        /*0074*/ 	.byte	0x00, 0xf5, 0x21, 0x00


	//----- nvinfo : EIATTR_KPARAM_INFO
	.align		4
.L_1915:
        /*0078*/ 	.byte	0x04, 0x17
        /*007a*/ 	.short	(.L_1917 - .L_1916)
.L_1916:
        /*007c*/ 	.word	0x00000000
        /*0080*/ 	.short	0x0004
        /*0082*/ 	.short	0x0020
        /*0084*/ 	.byte	0x00, 0xf5, 0x21, 0x00


	//----- nvinfo : EIATTR_KPARAM_INFO
	.align		4
.L_1917:
        /*0088*/ 	.byte	0x04, 0x17
        /*008a*/ 	.short	(.L_1919 - .L_1918)
.L_1918:
        /*008c*/ 	.word	0x00000000
        /*0090*/ 	.short	0x0003
        /*0092*/ 	.short	0x0018
        /*0094*/ 	.byte	0x00, 0xf5, 0x21, 0x00


	//----- nvinfo : EIATTR_KPARAM_INFO
	.align		4
.L_1919:
        /*0098*/ 	.byte	0x04, 0x17
        /*009a*/ 	.short	(.L_1921 - .L_1920)
.L_1920:
        /*009c*/ 	.word	0x00000000
        /*00a0*/ 	.short	0x0002
        /*00a2*/ 	.short	0x0010
        /*00a4*/ 	.byte	0x00, 0xf5, 0x21, 0x00


	//----- nvinfo : EIATTR_KPARAM_INFO
	.align		4
.L_1921:
        /*00a8*/ 	.byte	0x04, 0x17
        /*00aa*/ 	.short	(.L_1923 - .L_1922)
.L_1922:
        /*00ac*/ 	.word	0x00000000
        /*00b0*/ 	.short	0x0001
        /*00b2*/ 	.short	0x0008
        /*00b4*/ 	.byte	0x00, 0xf5, 0x21, 0x00


	//----- nvinfo : EIATTR_KPARAM_INFO
	.align		4
.L_1923:
        /*00b8*/ 	.byte	0x04, 0x17
        /*00ba*/ 	.short	(.L_1925 - .L_1924)
.L_1924:
        /*00bc*/ 	.word	0x00000000
        /*00c0*/ 	.short	0x0000
        /*00c2*/ 	.short	0x0000
        /*00c4*/ 	.byte	0x00, 0xf5, 0x21, 0x00


	//----- nvinfo : EIATTR_SPARSE_MMA_MASK
	.align		4
.L_1925:
        /*00c8*/ 	.byte	0x03, 0x50
        /*00ca*/ 	.short	0x0000


	//----- nvinfo : EIATTR_MAXREG_COUNT
	.align		4
        /*00cc*/ 	.byte	0x03, 0x1b
        /*00ce*/ 	.short	0x0040


	//----- nvinfo : EIATTR_MERCURY_ISA_VERSION
	.align		4
        /*00d0*/ 	.byte	0x03, 0x5f
        /*00d2*/ 	.short	0x0101


	//----- nvinfo : EIATTR_VRC_CTA_INIT_COUNT
	.align		4
        /*00d4*/ 	.byte	0x02, 0x4a
	.zero		1
	.zero		1


	//----- nvinfo : EIATTR_EXIT_INSTR_OFFSETS
	.align		4
        /*00d8*/ 	.byte	0x04, 0x1c
        /*00da*/ 	.short	(.L_1927 - .L_1926)


	//   ....[0]....
.L_1926:
        /*00dc*/ 	.word	0x00000010


	//----- nvinfo : EIATTR_MAX_THREADS
	.align		4
.L_1927:
        /*00e0*/ 	.byte	0x04, 0x05
        /*00e2*/ 	.short	(.L_1929 - .L_1928)
.L_1928:
        /*00e4*/ 	.word	0x000001e0
        /*00e8*/ 	.word	0x00000001
        /*00ec*/ 	.word	0x00000001


	//----- nvinfo : EIATTR_CBANK_PARAM_SIZE
	.align		4
.L_1929:
        /*00f0*/ 	.byte	0x03, 0x19
        /*00f2*/ 	.short	0x0060


	//----- nvinfo : EIATTR_PARAM_CBANK
	.align		4
        /*00f4*/ 	.byte	0x04, 0x0a
        /*00f6*/ 	.short	(.L_1931 - .L_1930)
	.align		4
.L_1930:
        /*00f8*/ 	.word	index@(.nv.constant0._ZN13group_norm_v218gn_bwd_cuda_kernelI6__halfLi480ELi2ELi32ELi60ELi256ELb0ELb1ELi16ELi960ELi960ELi4ELb1ELi18ELb0ELb0ELNS_15WgradSyncMethodE3ENS_16CompileConditionILi1000EEEEEvPT_S6_S6_PKS5_S8_S8_S8_PKfflPfPj)
        /*00fc*/ 	.short	0x0380
        /*00fe*/ 	.short	0x0060


	//----- nvinfo : EIATTR_SW_WAR
	.align		4
.L_1931:
        /*0100*/ 	.byte	0x04, 0x36
        /*0102*/ 	.short	(.L_1933 - .L_1932)
.L_1932:
        /*0104*/ 	.word	0x00000008
.L_1933:


//--------------------- .nv.info._ZN13group_norm_v218gn_bwd_cuda_kernelI6__halfLi480ELi3ELi16ELi120ELi256ELb1ELb1ELi2ELi960ELi960ELi4ELb1ELi2ELb0ELb0ELNS_15WgradSyncMethodE3ENS_16CompileConditionILi1000EEEEEvPT_S6_S6_PKS5_S8_S8_S8_PKfflPfPj --------------------------
	.section	.nv.info._ZN13group_norm_v218gn_bwd_cuda_kernelI6__halfLi480ELi3ELi16ELi120ELi256ELb1ELb1ELi2ELi960ELi960ELi4ELb1ELi2ELb0ELb0ELNS_15WgradSyncMethodE3ENS_16CompileConditionILi1000EEEEEvPT_S6_S6_PKS5_S8_S8_S8_PKfflPfPj,"",@"SHT_CUDA_INFO"
	.sectionflags	@""
	.align	4


	//----- nvinfo : EIATTR_CUDA_API_VERSION
	.align		4
        /*0000*/ 	.byte	0x04, 0x37
        /*0002*/ 	.short	(.L_1935 - .L_1934)
.L_1934:
        /*0004*/ 	.word	0x00000082


	//----- nvinfo : EIATTR_KPARAM_INFO
	.align		4
.L_1935:
        /*0008*/ 	.byte	0x04, 0x17
        /*000a*/ 	.short	(.L_1937 - .L_1936)
.L_1936:
        /*000c*/ 	.word	0x00000000
        /*0010*/ 	.short	0x000b
        /*0012*/ 	.short	0x0058
        /*0014*/ 	.byte	0x00, 0xf5, 0x21, 0x00


	//----- nvinfo : EIATTR_KPARAM_INFO
	.align		4
.L_1937:
        /*0018*/ 	.byte	0x04, 0x17
        /*001a*/ 	.short	(.L_1939 - .L_1938)
.L_1938:
        /*001c*/ 	.word	0x00000000
        /*0020*/ 	.short	0x000a
        /*0022*/ 	.short	0x0050
        /*0024*/ 	.byte	0x00, 0xf5, 0x21, 0x00


	//----- nvinfo : EIATTR_KPARAM_INFO
	.align		4
.L_1939:
        /*0028*/ 	.byte	0x04, 0x17
        /*002a*/ 	.short	(.L_1941 - .L_1940)
.L_1940:
        /*002c*/ 	.word	0x00000000
        /*0030*/ 	.short	0x0009
        /*0032*/ 	.short	0x0048
        /*0034*/ 	.byte	0x00, 0xf0, 0x21, 0x00


	//----- nvinfo : EIATTR_KPARAM_INFO
	.align		4
.L_1941:
        /*0038*/ 	.byte	0x04, 0x17
        /*003a*/ 	.short	(.L_1943 - .L_1942)
.L_1942:
        /*003c*/ 	.word	0x00000000
        /*0040*/ 	.short	0x0008
        /*0042*/ 	.short	0x0040
        /*0044*/ 	.byte	0x00, 0xf0, 0x11, 0x00


	//----- nvinfo : EIATTR_KPARAM_INFO
	.align		4
.L_1943:
        /*0048*/ 	.byte	0x04, 0x17
        /*004a*/ 	.short	(.L_1945 - .L_1944)
.L_1944:
        /*004c*/ 	.word	0x00000000
        /*0050*/ 	.short	0x0007
        /*0052*/ 	.short	0x0038
        /*0054*/ 	.byte	0x00, 0xf5, 0x21, 0x00


	//----- nvinfo : EIATTR_KPARAM_INFO
	.align		4
.L_1945:
        /*0058*/ 	.byte	0x04, 0x17
        /*005a*/ 	.short	(.L_1947 - .L_1946)
.L_1946:
        /*005c*/ 	.word	0x00000000
        /*0060*/ 	.short	0x0006
        /*0062*/ 	.short	0x0030
        /*0064*/ 	.byte	0x00, 0xf5, 0x21, 0x00


	//----- nvinfo : EIATTR_KPARAM_INFO
	.align		4
.L_1947:
        /*0068*/ 	.byte	0x04, 0x17
        /*006a*/ 	.short	(.L_1949 - .L_1948)
.L_1948:
        /*006c*/ 	.word	0x00000000
        /*0070*/ 	.short	0x0005
        /*0072*/ 	.short	0x0028
        /*0074*/ 	.byte	0x00, 0xf5, 0x21, 0x00


	//----- nvinfo : EIATTR_KPARAM_INFO
	.align		4
.L_1949:
        /*0078*/ 	.byte	0x04, 0x17
        /*007a*/ 	.short	(.L_1951 - .L_1950)
.L_1950:
        /*007c*/ 	.word	0x00000000
        /*0080*/ 	.short	0x0004
        /*0082*/ 	.short	0x0020
        /*0084*/ 	.byte	0x00, 0xf5, 0x21, 0x00


	//----- nvinfo : EIATTR_KPARAM_INFO
	.align		4
.L_1951:
        /*0088*/ 	.byte	0x04, 0x17
        /*008a*/ 	.short	(.L_1953 - .L_1952)
.L_1952:
        /*008c*/ 	.word	0x00000000
        /*0090*/ 	.short	0x0003
        /*0092*/ 	.short	0x0018
        /*0094*/ 	.byte	0x00, 0xf5, 0x21, 0x00


	//----- nvinfo : EIATTR_KPARAM_INFO
	.align		4
.L_1953:
        /*0098*/ 	.byte	0x04, 0x17
        /*009a*/ 	.short	(.L_1955 - .L_1954)
.L_1954:
        /*009c*/ 	.word	0x00000000
        /*00a0*/ 	.short	0x0002
        /*00a2*/ 	.short	0x0010
        /*00a4*/ 	.byte	0x00, 0xf5, 0x21, 0x00


	//----- nvinfo : EIATTR_KPARAM_INFO
	.align		4
.L_1955:
        /*00a8*/ 	.byte	0x04, 0x17
        /*00aa*/ 	.short	(.L_1957 - .L_1956)
.L_1956:
        /*00ac*/ 	.word	0x00000000
        /*00b0*/ 	.short	0x0001
        /*00b2*/ 	.short	0x0008
        /*00b4*/ 	.byte	0x00, 0xf5, 0x21, 0x00


	//----- nvinfo : EIATTR_KPARAM_INFO
	.align		4
.L_1957:
        /*00b8*/ 	.byte	0x04, 0x17
        /*00ba*/ 	.short	(.L_1959 - .L_1958)
.L_1958:
        /*00bc*/ 	.word	0x00000000
        /*00c0*/ 	.short	0x0000
        /*00c2*/ 	.short	0x0000
        /*00c4*/ 	.byte	0x00, 0xf5, 0x21, 0x00


	//----- nvinfo : EIATTR_SPARSE_MMA_MASK
	.align		4
.L_1959:
        /*00c8*/ 	.byte	0x03, 0x50
        /*00ca*/ 	.short	0x0000


	//----- nvinfo : EIATTR_MAXREG_COUNT
	.align		4
        /*00cc*/ 	.byte	0x03, 0x1b
        /*00ce*/ 	.short	0x0028


	//----- nvinfo : EIATTR_MERCURY_ISA_VERSION
	.align		4
        /*00d0*/ 	.byte	0x03, 0x5f
        /*00d2*/ 	.short	0x0101


	//----- nvinfo : EIATTR_VRC_CTA_INIT_COUNT
	.align		4
        /*00d4*/ 	.byte	0x02, 0x4a
	.zero		1
	.zero		1


	//----- nvinfo : EIATTR_EXIT_INSTR_OFFSETS
	.align		4
        /*00d8*/ 	.byte	0x04, 0x1c
        /*00da*/ 	.short	(.L_1961 - .L_1960)


	//   ....[0]....
.L_1960:
        /*00dc*/ 	.word	0x00000010


	//----- nvinfo : EIATTR_MAX_THREADS
	.align		4
.L_1961:
        /*00e0*/ 	.byte	0x04, 0x05
        /*00e2*/ 	.short	(.L_1963 - .L_1962)
.L_1962:
        /*00e4*/ 	.word	0x000001e0
        /*00e8*/ 	.word	0x00000001
        /*00ec*/ 	.word	0x00000001


	//----- nvinfo : EIATTR_CBANK_PARAM_SIZE
	.align		4
.L_1963:
        /*00f0*/ 	.byte	0x03, 0x19
        /*00f2*/ 	.short	0x0060


	//----- nvinfo : EIATTR_PARAM_CBANK
	.align		4
        /*00f4*/ 	.byte	0x04, 0x0a
        /*00f6*/ 	.short	(.L_1965 - .L_1964)
	.align		4
.L_1964:
        /*00f8*/ 	.word	index@(.nv.constant0._ZN13group_norm_v218gn_bwd_cuda_kernelI6__halfLi480ELi3ELi16ELi120ELi256ELb1ELb1ELi2ELi960ELi960ELi4ELb1ELi2ELb0ELb0ELNS_15WgradSyncMethodE3ENS_16CompileConditionILi1000EEEEEvPT_S6_S6_PKS5_S8_S8_S8_PKfflPfPj)
        /*00fc*/ 	.short	0x0380
        /*00fe*/ 	.short	0x0060


	//----- nvinfo : EIATTR_SW_WAR
	.align		4
.L_1965:
        /*0100*/ 	.byte	0x04, 0x36
        /*0102*/ 	.short	(.L_1967 - .L_1966)
.L_1966:
        /*0104*/ 	.word	0x00000008
.L_1967:


//--------------------- .nv.info._ZN13group_norm_v218gn_bwd_cuda_kernelI6__halfLi480ELi1ELi16ELi120ELi256ELb1ELb1ELi4ELi960ELi960ELi4ELb1ELi2ELb0ELb0ELNS_15WgradSyncMethodE3ENS_16CompileConditionILi1000EEEEEvPT_S6_S6_PKS5_S8_S8_S8_PKfflPfPj --------------------------
	.section	.nv.info._ZN13group_norm_v218gn_bwd_cuda_kernelI6__halfLi480ELi1ELi16ELi120ELi256ELb1ELb1ELi4ELi960ELi960ELi4ELb1ELi2ELb0ELb0ELNS_15WgradSyncMethodE3ENS_16CompileConditionILi1000EEEEEvPT_S6_S6_PKS5_S8_S8_S8_PKfflPfPj,"",@"SHT_CUDA_INFO"
	.sectionflags	@""
	.align	4


	//----- nvinfo : EIATTR_CUDA_API_VERSION
	.align		4
        /*0000*/ 	.byte	0x04, 0x37
        /*0002*/ 	.short	(.L_1969 - .L_1968)
.L_1968:
        /*0004*/ 	.word	0x00000082


	//----- nvinfo : EIATTR_KPARAM_INFO
	.align		4
.L_1969:
        /*0008*/ 	.byte	0x04, 0x17
        /*000a*/ 	.short	(.L_1971 - .L_1970)
.L_1970:
        /*000c*/ 	.word	0x00000000
        /*0010*/ 	.short	0x000b
        /*0012*/ 	.short	0x0058
        /*0014*/ 	.byte	0x00, 0xf5, 0x21, 0x00


	//----- nvinfo : EIATTR_KPARAM_INFO
	.align		4
.L_1971:
        /*0018*/ 	.byte	0x04, 0x17
        /*001a*/ 	.short	(.L_1973 - .L_1972)
.L_1972:
        /*001c*/ 	.word	0x00000000
        /*0020*/ 	.short	0x000a
        /*0022*/ 	.short	0x0050
        /*0024*/ 	.byte	0x00, 0xf5, 0x21, 0x00


	//----- nvinfo : EIATTR_KPARAM_INFO
	.align		4
.L_1973:
        /*0028*/ 	.byte	0x04, 0x17
        /*002a*/ 	.short	(.L_1975 - .L_1974)
.L_1974:
        /*002c*/ 	.word	0x00000000
        /*0030*/ 	.short	0x0009
        /*0032*/ 	.short	0x0048
        /*0034*/ 	.byte	0x00, 0xf0, 0x21, 0x00


	//----- nvinfo : EIATTR_KPARAM_INFO
	.align		4
.L_1975:
        /*0038*/ 	.byte	0x04, 0x17
        /*003a*/ 	.short	(.L_1977 - .L_1976)
.L_1976:
        /*003c*/ 	.word	0x00000000
        /*0040*/ 	.short	0x0008
        /*0042*/ 	.short	0x0040
        /*0044*/ 	.byte	0x00, 0xf0, 0x11, 0x00


	//----- nvinfo : EIATTR_KPARAM_INFO
	.align		4
.L_1977:
        /*0048*/ 	.byte	0x04, 0x17
        /*004a*/ 	.short	(.L_1979 - .L_1978)
.L_1978:
        /*004c*/ 	.word	0x00000000
        /*0050*/ 	.short	0x0007
        /*0052*/ 	.short	0x0038
        /*0054*/ 	.byte	0x00, 0xf5, 0x21, 0x00


	//----- nvinfo : EIATTR_KPARAM_INFO
	.align		4
.L_1979:
        /*0058*/ 	.byte	0x04, 0x17
        /*005a*/ 	.short	(.L_1981 - .L_1980)
.L_1980:
        /*005c*/ 	.word	0x00000000
        /*0060*/ 	.short	0x0006
        /*0062*/ 	.short	0x0030
        /*0064*/ 	.byte	0x00, 0xf5, 0x21, 0x00


	//----- nvinfo : EIATTR_KPARAM_INFO
	.align		4
.L_1981:
        /*0068*/ 	.byte	0x04, 0x17
        /*006a*/ 	.short	(.L_1983 - .L_1982)
.L_1982:
        /*006c*/ 	.word	0x00000000
        /*0070*/ 	.short	0x0005
        /*0072*/ 	.short	0x0028
        /*0074*/ 	.byte	0x00, 0xf5, 0x21, 0x00


	//----- nvinfo : EIATTR_KPARAM_INFO
	.align		4
.L_1983:
        /*0078*/ 	.byte	0x04, 0x17
        /*007a*/ 	.short	(.L_1985 - .L_1984)
.L_1984:
        /*007c*/ 	.word	0x00000000
        /*0080*/ 	.short	0x0004
        /*0082*/ 	.short	0x0020
        /*0084*/ 	.byte	0x00, 0xf5, 0x21, 0x00


	//----- nvinfo : EIATTR_KPARAM_INFO
	.align		4
.L_1985:
        /*0088*/ 	.byte	0x04, 0x17
        /*008a*/ 	.short	(.L_1987 - .L_1986)
.L_1986:
        /*008c*/ 	.word	0x00000000
        /*0090*/ 	.short	0x0003
        /*0092*/ 	.short	0x0018
        /*0094*/ 	.byte	0x00, 0xf5, 0x21, 0x00


	//----- nvinfo : EIATTR_KPARAM_INFO
	.align		4
.L_1987:
        /*0098*/ 	.byte	0x04, 0x17
        /*009a*/ 	.short	(.L_1989 - .L_1988)
.L_1988:
        /*009c*/ 	.word	0x00000000
        /*00a0*/ 	.short	0x0002
        /*00a2*/ 	.short	0x0010
        /*00a4*/ 	.byte	0x00, 0xf5, 0x21, 0x00


	//----- nvinfo : EIATTR_KPARAM_INFO
	.align		4
.L_1989:
        /*00a8*/ 	.byte	0x04, 0x17
        /*00aa*/ 	.short	(.L_1991 - .L_1990)
.L_1990:
        /*00ac*/ 	.word	0x00000000
        /*00b0*/ 	.short	0x0001
        /*00b2*/ 	.short	0x0008
        /*00b4*/ 	.byte	0x00, 0xf5, 0x21, 0x00


	//----- nvinfo : EIATTR_KPARAM_INFO
	.align		4
.L_1991:
        /*00b8*/ 	.byte	0x04, 0x17
        /*00ba*/ 	.short	(.L_1993 - .L_1992)
.L_1992:
        /*00bc*/ 	.word	0x00000000
        /*00c0*/ 	.short	0x0000
        /*00c2*/ 	.short	0x0000
        /*00c4*/ 	.byte	0x00, 0xf5, 0x21, 0x00


	//----- nvinfo : EIATTR_SPARSE_MMA_MASK
	.align		4
.L_1993:
        /*00c8*/ 	.byte	0x03, 0x50
        /*00ca*/ 	.short	0x0000


	//----- nvinfo : EIATTR_MAXREG_COUNT
	.align		4
        /*00cc*/ 	.byte	0x03, 0x1b
        /*00ce*/ 	.short	0x0080


	//----- nvinfo : EIATTR_MERCURY_ISA_VERSION
	.align		4
        /*00d0*/ 	.byte	0x03, 0x5f
        /*00d2*/ 	.short	0x0101


	//----- nvinfo : EIATTR_VRC_CTA_INIT_COUNT
	.align		4
        /*00d4*/ 	.byte	0x02, 0x4a
	.zero		1
	.zero		1


	//----- nvinfo : EIATTR_EXIT_INSTR_OFFSETS
	.align		4
        /*00d8*/ 	.byte	0x04, 0x1c
        /*00da*/ 	.short	(.L_1995 - .L_1994)


	//   ....[0]....
.L_1994:
        /*00dc*/ 	.word	0x00000010


	//----- nvinfo : EIATTR_MAX_THREADS
	.align		4
.L_1995:
        /*00e0*/ 	.byte	0x04, 0x05
        /*00e2*/ 	.short	(.L_1997 - .L_1996)
.L_1996:
        /*00e4*/ 	.word	0x000001e0
        /*00e8*/ 	.word	0x00000001
        /*00ec*/ 	.word	0x00000001


	//----- nvinfo : EIATTR_CBANK_PARAM_SIZE
	.align		4
.L_1997:
        /*00f0*/ 	.byte	0x03, 0x19
        /*00f2*/ 	.short	0x0060


	//----- nvinfo : EIATTR_PARAM_CBANK
	.align		4
        /*00f4*/ 	.byte	0x04, 0x0a
        /*00f6*/ 	.short	(.L_1999 - .L_1998)
	.align		4
.L_1998:
        /*00f8*/ 	.word	index@(.nv.constant0._ZN13group_norm_v218gn_bwd_cuda_kernelI6__halfLi480ELi1ELi16ELi120ELi256ELb1ELb1ELi4ELi960ELi960ELi4ELb1ELi2ELb0ELb0ELNS_15WgradSyncMethodE3ENS_16CompileConditionILi1000EEEEEvPT_S6_S6_PKS5_S8_S8_S8_PKfflPfPj)
        /*00fc*/ 	.short	0x0380
        /*00fe*/ 	.short	0x0060


	//----- nvinfo : EIATTR_SW_WAR
	.align		4
.L_1999:
        /*0100*/ 	.byte	0x04, 0x36
        /*0102*/ 	.short	(.L_2001 - .L_2000)
.L_2000:
        /*0104*/ 	.word	0x00000008
.L_2001:


//--------------------- .nv.info._ZN13group_norm_v218gn_bwd_cuda_kernelI6__halfLi480ELi3ELi16ELi120ELi256ELb1ELb1ELi4ELi960ELi960ELi4ELb1ELi4ELb0ELb0ELNS_15WgradSyncMethodE3ENS_16CompileConditionILi1000EEEEEvPT_S6_S6_PKS5_S8_S8_S8_PKfflPfPj --------------------------
	.section	.nv.info._ZN13group_norm_v218gn_bwd_cuda_kernelI6__halfLi480ELi3ELi16ELi120ELi256ELb1ELb1ELi4ELi960ELi960ELi4ELb1ELi4ELb0ELb0ELNS_15WgradSyncMethodE3ENS_16CompileConditionILi1000EEEEEvPT_S6_S6_PKS5_S8_S8_S8_PKfflPfPj,"",@"SHT_CUDA_INFO"
	.sectionflags	@""
	.align	4


	//----- nvinfo : EIATTR_CUDA_API_VERSION
	.align		4
        /*0000*/ 	.byte	0x04, 0x37
        /*0002*/ 	.short	(.L_2003 - .L_2002)
.L_2002:
        /*0004*/ 	.word	0x00000082


	//----- nvinfo : EIATTR_KPARAM_INFO
	.align		4
.L_2003:
        /*0008*/ 	.byte	0x04, 0x17
        /*000a*/ 	.short	(.L_2005 - .L_2004)
.L_2004:
        /*000c*/ 	.word	0x00000000
        /*0010*/ 	.short	0x000b
        /*0012*/ 	.short	0x0058
        /*0014*/ 	.byte	0x00, 0xf5, 0x21, 0x00


	//----- nvinfo : EIATTR_KPARAM_INFO
	.align		4
.L_2005:
        /*0018*/ 	.byte	0x04, 0x17
        /*001a*/ 	.short	(.L_2007 - .L_2006)
.L_2006:
        /*001c*/ 	.word	0x00000000
        /*0020*/ 	.short	0x000a
        /*0022*/ 	.short	0x0050
        /*0024*/ 	.byte	0x00, 0xf5, 0x21, 0x00


	//----- nvinfo : EIATTR_KPARAM_INFO
	.align		4
.L_2007:
        /*0028*/ 	.byte	0x04, 0x17
        /*002a*/ 	.short	(.L_2009 - .L_2008)
.L_2008:
        /*002c*/ 	.word	0x00000000
        /*0030*/ 	.short	0x0009
        /*0032*/ 	.short	0x0048
        /*0034*/ 	.byte	0x00, 0xf0, 0x21, 0x00


	//----- nvinfo : EIATTR_KPARAM_INFO
	.align		4
.L_2009:
        /*0038*/ 	.byte	0x04, 0x17
        /*003a*/ 	.short	(.L_2011 - .L_2010)
.L_2010:
        /*003c*/ 	.word	0x00000000
        /*0040*/ 	.short	0x0008
        /*0042*/ 	.short	0x0040
        /*0044*/ 	.byte	0x00, 0xf0, 0x11, 0x00


	//----- nvinfo : EIATTR_KPARAM_INFO
	.align		4
.L_2011:
        /*0048*/ 	.byte	0x04, 0x17
        /*004a*/ 	.short	(.L_2013 - .L_2012)
.L_2012:
        /*004c*/ 	.word	0x00000000
        /*0050*/ 	.short	0x0007
        /*0052*/ 	.short	0x0038
        /*0054*/ 	.byte	0x00, 0xf5, 0x21, 0x00


	//----- nvinfo : EIATTR_KPARAM_INFO
	.align		4
.L_2013:
        /*0058*/ 	.byte	0x04, 0x17
        /*005a*/ 	.short	(.L_2015 - .L_2014)
.L_2014:
        /*005c*/ 	.word	0x00000000
        /*0060*/ 	.short	0x0006
        /*0062*/ 	.short	0x0030
        /*0064*/ 	.byte	0x00, 0xf5, 0x21, 0x00


	//----- nvinfo : EIATTR_KPARAM_INFO
	.align		4
.L_2015:
        /*0068*/ 	.byte	0x04, 0x17
        /*006a*/ 	.short	(.L_2017 - .L_2016)
.L_2016:
        /*006c*/ 	.word	0x00000000
        /*0070*/ 	.short	0x0005
        /*0072*/ 	.short	0x0028
        /*0074*/ 	.byte	0x00, 0xf5, 0x21, 0x00


	//----- nvinfo : EIATTR_KPARAM_INFO
	.align		4
.L_2017:
        /*0078*/ 	.byte	0x04, 0x17
        /*007a*/ 	.short	(.L_2019 - .L_2018)
.L_2018:
        /*007c*/ 	.word	0x00000000
        /*0080*/ 	.short	0x0004
        /*0082*/ 	.short	0x0020
        /*0084*/ 	.byte	0x00, 0xf5, 0x21, 0x00


	//----- nvinfo : EIATTR_KPARAM_INFO
	.align		4
.L_2019:
        /*0088*/ 	.byte	0x04, 0x17
        /*008a*/ 	.short	(.L_2021 - .L_2020)
.L_2020:
        /*008c*/ 	.word	0x00000000
        /*0090*/ 	.short	0x0003
        /*0092*/ 	.short	0x0018
        /*0094*/ 	.byte	0x00, 0xf5, 0x21, 0x00


	//----- nvinfo : EIATTR_KPARAM_INFO
	.align		4
.L_2021:
        /*0098*/ 	.byte	0x04, 0x17
        /*009a*/ 	.short	(.L_2023 - .L_2022)
.L_2022:
        /*009c*/ 	.word	0x00000000
        /*00a0*/ 	.short	0x0002
        /*00a2*/ 	.short	0x0010
        /*00a4*/ 	.byte	0x00, 0xf5, 0x21, 0x00


	//----- nvinfo : EIATTR_KPARAM_INFO
	.align		4
.L_2023:
        /*00a8*/ 	.byte	0x04, 0x17
        /*00aa*/ 	.short	(.L_2025 - .L_2024)
.L_2024:
        /*00ac*/ 	.word	0x00000000
        /*00b0*/ 	.short	0x0001
        /*00b2*/ 	.short	0x0008
        /*00b4*/ 	.byte	0x00, 0xf5, 0x21, 0x00


	//----- nvinfo : EIATTR_KPARAM_INFO
	.align		4
.L_2025:
        /*00b8*/ 	.byte	0x04, 0x17
        /*00ba*/ 	.short	(.L_2027 - .L_2026)
.L_2026:
        /*00bc*/ 	.word	0x00000000
        /*00c0*/ 	.short	0x0000
        /*00c2*/ 	.short	0x0000
        /*00c4*/ 	.byte	0x00, 0xf5, 0x21, 0x00


	//----- nvinfo : EIATTR_SPARSE_MMA_MASK
	.align		4
.L_2027:
        /*00c8*/ 	.byte	0x03, 0x50
        /*00ca*/ 	.short	0x0000


	//----- nvinfo : EIATTR_MAXREG_COUNT
	.align		4
        /*00cc*/ 	.byte	0x03, 0x1b
        /*00ce*/ 	.short	0x0028


	//----- nvinfo : EIATTR_MERCURY_ISA_VERSION
	.align		4
        /*00d0*/ 	.byte	0x03, 0x5f
        /*00d2*/ 	.short	0x0101


	//----- nvinfo : EIATTR_VRC_CTA_INIT_COUNT
	.align		4
        /*00d4*/ 	.byte	0x02, 0x4a
	.zero		1
	.zero		1


	//----- nvinfo : EIATTR_EXIT_INSTR_OFFSETS
	.align		4
        /*00d8*/ 	.byte	0x04, 0x1c
        /*00da*/ 	.short	(.L_2029 - .L_2028)


	//   ....[0]....
.L_2028:
        /*00dc*/ 	.word	0x00000010


	//----- nvinfo : EIATTR_MAX_THREADS
	.align		4
.L_2029:
        /*00e0*/ 	.byte	0x04, 0x05
        /*00e2*/ 	.short	(.L_2031 - .L_2030)
.L_2030:
        /*00e4*/ 	.word	0x000001e0
        /*00e8*/ 	.word	0x00000001
        /*00ec*/ 	.word	0x00000001


	//----- nvinfo : EIATTR_CBANK_PARAM_SIZE
	.align		4
.L_2031:
        /*00f0*/ 	.byte	0x03, 0x19
        /*00f2*/ 	.short	0x0060


	//----- nvinfo : EIATTR_PARAM_CBANK
	.align		4
        /*00f4*/ 	.byte	0x04, 0x0a
        /*00f6*/ 	.short	(.L_2033 - .L_2032)
	.align		4
.L_2032:
        /*00f8*/ 	.word	index@(.nv.constant0._ZN13group_norm_v218gn_bwd_cuda_kernelI6__halfLi480ELi3ELi16ELi120ELi256ELb1ELb1ELi4ELi960ELi960ELi4ELb1ELi4ELb0ELb0ELNS_15WgradSyncMethodE3ENS_16CompileConditionILi1000EEEEEvPT_S6_S6_PKS5_S8_S8_S8_PKfflPfPj)
        /*00fc*/ 	.short	0x0380
        /*00fe*/ 	.short	0x0060


	//----- nvinfo : EIATTR_SW_WAR
	.align		4
.L_2033:
        /*0100*/ 	.byte	0x04, 0x36
        /*0102*/ 	.short	(.L_2035 - .L_2034)
.L_2034:
        /*0104*/ 	.word	0x00000008
.L_2035:


//--------------------- .nv.info._ZN13group_norm_v218gn_bwd_cuda_kernelI6__halfLi480ELi1ELi16ELi120ELi256ELb1ELb1ELi8ELi960ELi960ELi4ELb1ELi4ELb0ELb0ELNS_15WgradSyncMethodE3ENS_16CompileConditionILi1000EEEEEvPT_S6_S6_PKS5_S8_S8_S8_PKfflPfPj --------------------------
	.section	.nv.info._ZN13group_norm_v218gn_bwd_cuda_kernelI6__halfLi480ELi1ELi16ELi120ELi256ELb1ELb1ELi8ELi960ELi960ELi4ELb1ELi4ELb0ELb0ELNS_15WgradSyncMethodE3ENS_16CompileConditionILi1000EEEEEvPT_S6_S6_PKS5_S8_S8_S8_PKfflPfPj,"",@"SHT_CUDA_INFO"
	.sectionflags	@""
	.align	4


	//----- nvinfo : EIATTR_CUDA_API_VERSION
	.align		4
        /*0000*/ 	.byte	0x04, 0x37
        /*0002*/ 	.short	(.L_2037 - .L_2036)
.L_2036:
        /*0004*/ 	.word	0x00000082


	//----- nvinfo : EIATTR_KPARAM_INFO
	.align		4
.L_2037:
        /*0008*/ 	.byte	0x04, 0x17
        /*000a*/ 	.short	(.L_2039 - .L_2038)
.L_2038:
        /*000c*/ 	.word	0x00000000
        /*0010*/ 	.short	0x000b
        /*0012*/ 	.short	0x0058
        /*0014*/ 	.byte	0x00, 0xf5, 0x21, 0x00


	//----- nvinfo : EIATTR_KPARAM_INFO
	.align		4
.L_2039:
        /*0018*/ 	.byte	0x04, 0x17
        /*001a*/ 	.short	(.L_2041 - .L_2040)
.L_2040:
        /*001c*/ 	.word	0x00000000
        /*0020*/ 	.short	0x000a
        /*0022*/ 	.short	0x0050
        /*0024*/ 	.byte	0x00, 0xf5, 0x21, 0x00


	//----- nvinfo : EIATTR_KPARAM_INFO
	.align		4
.L_2041:
        /*0028*/ 	.byte	0x04, 0x17
        /*002a*/ 	.short	(.L_2043 - .L_2042)
.L_2042:
        /*002c*/ 	.word	0x00000000
        /*0030*/ 	.short	0x0009
        /*0032*/ 	.short	0x0048
        /*0034*/ 	.byte	0x00, 0xf0, 0x21, 0x00


	//----- nvinfo : EIATTR_KPARAM_INFO
	.align		4
.L_2043:
        /*0038*/ 	.byte	0x04, 0x17
        /*003a*/ 	.short	(.L_2045 - .L_2044)
.L_2044:
        /*003c*/ 	.word	0x00000000
        /*0040*/ 	.short	0x0008
        /*0042*/ 	.short	0x0040
        /*0044*/ 	.byte	0x00, 0xf0, 0x11, 0x00


	//----- nvinfo : EIATTR_KPARAM_INFO
	.align		4
.L_2045:
        /*0048*/ 	.byte	0x04, 0x17
        /*004a*/ 	.short	(.L_2047 - .L_2046)
.L_2046:
        /*004c*/ 	.word	0x00000000
        /*0050*/ 	.short	0x0007
        /*0052*/ 	.short	0x0038
        /*0054*/ 	.byte	0x00, 0xf5, 0x21, 0x00


	//----- nvinfo : EIATTR_KPARAM_INFO
	.align		4
.L_2047:
        /*0058*/ 	.byte	0x04, 0x17
        /*005a*/ 	.short	(.L_2049 - .L_2048)
.L_2048:
        /*005c*/ 	.word	0x00000000
        /*0060*/ 	.short	0x0006
        /*0062*/ 	.short	0x0030
        /*0064*/ 	.byte	0x00, 0xf5, 0x21, 0x00


	//----- nvinfo : EIATTR_KPARAM_INFO
	.align		4
.L_2049:
        /*0068*/ 	.byte	0x04, 0x17
        /*006a*/ 	.short	(.L_2051 - .L_2050)
.L_2050:
        /*006c*/ 	.word	0x00000000
        /*0070*/ 	.short	0x0005
        /*0072*/ 	.short	0x0028
        /*0074*/ 	.byte	0x00, 0xf5, 0x21, 0x00


	//----- nvinfo : EIATTR_KPARAM_INFO
	.align		4
.L_2051:
        /*0078*/ 	.byte	0x04, 0x17
        /*007a*/ 	.short	(.L_2053 - .L_2052)
.L_2052:
        /*007c*/ 	.word	0x00000000
        /*0080*/ 	.short	0x0004
        /*0082*/ 	.short	0x0020
        /*0084*/ 	.byte	0x00, 0xf5, 0x21, 0x00


	//----- nvinfo : EIATTR_KPARAM_INFO
	.align		4
.L_2053:
        /*0088*/ 	.byte	0x04, 0x17
        /*008a*/ 	.short	(.L_2055 - .L_2054)
.L_2054:
        /*008c*/ 	.word	0x00000000
        /*0090*/ 	.short	0x0003
        /*0092*/ 	.short	0x0018
        /*0094*/ 	.byte	0x00, 0xf5, 0x21, 0x00


	//----- nvinfo : EIATTR_KPARAM_INFO
	.align		4
.L_2055:
        /*0098*/ 	.byte	0x04, 0x17
        /*009a*/ 	.short	(.L_2057 - .L_2056)
.L_2056:
        /*009c*/ 	.word	0x00000000
        /*00a0*/ 	.short	0x0002
        /*00a2*/ 	.short	0x0010
        /*00a4*/ 	.byte	0x00, 0xf5, 0x21, 0x00


	//----- nvinfo : EIATTR_KPARAM_INFO
	.align		4
.L_2057:
        /*00a8*/ 	.byte	0x04, 0x17
        /*00aa*/ 	.short	(.L_2059 - .L_2058)
.L_2058:
        /*00ac*/ 	.word	0x00000000
        /*00b0*/ 	.short	0x0001
        /*00b2*/ 	.short	0x0008
        /*00b4*/ 	.byte	0x00, 0xf5, 0x21, 0x00


	//----- nvinfo : EIATTR_KPARAM_INFO
	.align		4
.L_2059:
        /*00b8*/ 	.byte	0x04, 0x17
        /*00ba*/ 	.short	(.L_2061 - .L_2060)
.L_2060:
        /*00bc*/ 	.word	0x00000000
        /*00c0*/ 	.short	0x0000
        /*00c2*/ 	.short	0x0000
        /*00c4*/ 	.byte	0x00, 0xf5, 0x21, 0x00


	//----- nvinfo : EIATTR_SPARSE_MMA_MASK
	.align		4
.L_2061:
        /*00c8*/ 	.byte	0x03, 0x50
        /*00ca*/ 	.short	0x0000


	//----- nvinfo : EIATTR_MAXREG_COUNT
	.align		4
        /*00cc*/ 	.byte	0x03, 0x1b
        /*00ce*/ 	.short	0x0080


	//----- nvinfo : EIATTR_MERCURY_ISA_VERSION
	.align		4
        /*00d0*/ 	.byte	0x03, 0x5f
        /*00d2*/ 	.short	0x0101


	//----- nvinfo : EIATTR_VRC_CTA_INIT_COUNT
	.align		4
        /*00d4*/ 	.byte	0x02, 0x4a
	.zero		1
	.zero		1


	//----- nvinfo : EIATTR_EXIT_INSTR_OFFSETS
	.align		4
        /*00d8*/ 	.byte	0x04, 0x1c
        /*00da*/ 	.short	(.L_2063 - .L_2062)


	//   ....[0]....
.L_2062:
        /*00dc*/ 	.word	0x00000010


	//----- nvinfo : EIATTR_MAX_THREADS
	.align		4
.L_2063:
        /*00e0*/ 	.byte	0x04, 0x05
        /*00e2*/ 	.short	(.L_2065 - .L_2064)
.L_2064:
        /*00e4*/ 	.word	0x000001e0
        /*00e8*/ 	.word	0x00000001
        /*00ec*/ 	.word	0x00000001


	//----- nvinfo : EIATTR_CBANK_PARAM_SIZE
	.align		4
.L_2065:
        /*00f0*/ 	.byte	0x03, 0x19
        /*00f2*/ 	.short	0x0060


	//----- nvinfo : EIATTR_PARAM_CBANK
	.align		4
        /*00f4*/ 	.byte	0x04, 0x0a
        /*00f6*/ 	.short	(.L_2067 - .L_2066)
	.align		4
.L_2066:
        /*00f8*/ 	.word	index@(.nv.constant0._ZN13group_norm_v218gn_bwd_cuda_kernelI6__halfLi480ELi1ELi16ELi120ELi256ELb1ELb1ELi8ELi960ELi960ELi4ELb1ELi4ELb0ELb0ELNS_15WgradSyncMethodE3ENS_16CompileConditionILi1000EEEEEvPT_S6_S6_PKS5_S8_S8_S8_PKfflPfPj)
        /*00fc*/ 	.short	0x0380
        /*00fe*/ 	.short	0x0060


	//----- nvinfo : EIATTR_SW_WAR
	.align		4
.L_2067:
        /*0100*/ 	.byte	0x04, 0x36
        /*0102*/ 	.short	(.L_2069 - .L_2068)
.L_2068:
        /*0104*/ 	.word	0x00000008
.L_2069:


//--------------------- .nv.info._ZN13group_norm_v218gn_bwd_cuda_kernelI6__halfLi480ELi3ELi16ELi120ELi256ELb1ELb1ELi8ELi960ELi960ELi4ELb1ELi10ELb0ELb0ELNS_15WgradSyncMethodE3ENS_16CompileConditionILi1000EEEEEvPT_S6_S6_PKS5_S8_S8_S8_PKfflPfPj --------------------------
	.section	.nv.info._ZN13group_norm_v218gn_bwd_cuda_kernelI6__halfLi480ELi3ELi16ELi120ELi256ELb1ELb1ELi8ELi960ELi960ELi4ELb1ELi10ELb0ELb0ELNS_15WgradSyncMethodE3ENS_16CompileConditionILi1000EEEEEvPT_S6_S6_PKS5_S8_S8_S8_PKfflPfPj,"",@"SHT_CUDA_INFO"
	.sectionflags	@""
	.align	4


	//----- nvinfo : EIATTR_CUDA_API_VERSION
	.align		4
        /*0000*/ 	.byte	0x04, 0x37
        /*0002*/ 	.short	(.L_2071 - .L_2070)
.L_2070:
        /*0004*/ 	.word	0x00000082


	//----- nvinfo : EIATTR_KPARAM_INFO
	.align		4
.L_2071:
        /*0008*/ 	.byte	0x04, 0x17
        /*000a*/ 	.short	(.L_2073 - .L_2072)
.L_2072:
        /*000c*/ 	.word	0x00000000
        /*0010*/ 	.short	0x000b
        /*0012*/ 	.short	0x0058
        /*0014*/ 	.byte	0x00, 0xf5, 0x21, 0x00


	//----- nvinfo : EIATTR_KPARAM_INFO
	.align		4
.L_2073:
        /*0018*/ 	.byte	0x04, 0x17
        /*001a*/ 	.short	(.L_2075 - .L_2074)
.L_2074:
        /*001c*/ 	.word	0x00000000
        /*0020*/ 	.short	0x000a
        /*0022*/ 	.short	0x0050
        /*0024*/ 	.byte	0x00, 0xf5, 0x21, 0x00


	//----- nvinfo : EIATTR_KPARAM_INFO
	.align		4
.L_2075:
        /*0028*/ 	.byte	0x04, 0x17
        /*002a*/ 	.short	(.L_2077 - .L_2076)
.L_2076:
        /*002c*/ 	.word	0x00000000
        /*0030*/ 	.short	0x0009
        /*0032*/ 	.short	0x0048
        /*0034*/ 	.byte	0x00, 0xf0, 0x21, 0x00


	//----- nvinfo : EIATTR_KPARAM_INFO
	.align		4
.L_2077:
        /*0038*/ 	.byte	0x04, 0x17
        /*003a*/ 	.short	(.L_2079 - .L_2078)
.L_2078:
        /*003c*/ 	.word	0x00000000
        /*0040*/ 	.short	0x0008
        /*0042*/ 	.short	0x0040
        /*0044*/ 	.byte	0x00, 0xf0, 0x11, 0x00


	//----- nvinfo : EIATTR_KPARAM_INFO
	.align		4
.L_2079:
        /*0048*/ 	.byte	0x04, 0x17
        /*004a*/ 	.short	(.L_2081 - .L_2080)
.L_2080:
        /*004c*/ 	.word	0x00000000
        /*0050*/ 	.short	0x0007
        /*0052*/ 	.short	0x0038
        /*0054*/ 	.byte	0x00, 0xf5, 0x21, 0x00


	//----- nvinfo : EIATTR_KPARAM_INFO
	.align		4
.L_2081:
        /*0058*/ 	.byte	0x04, 0x17
        /*005a*/ 	.short	(.L_2083 - .L_2082)
.L_2082:
        /*005c*/ 	.word	0x00000000
        /*0060*/ 	.short	0x0006
        /*0062*/ 	.short	0x0030
        /*0064*/ 	.byte	0x00, 0xf5, 0x21, 0x00


	//----- nvinfo : EIATTR_KPARAM_INFO
	.align		4
.L_2083:
        /*0068*/ 	.byte	0x04, 0x17
        /*006a*/ 	.short	(.L_2085 - .L_2084)
.L_2084:
        /*006c*/ 	.word	0x00000000
        /*0070*/ 	.short	0x0005
        /*0072*/ 	.short	0x0028
        /*0074*/ 	.byte	0x00, 0xf5, 0x21, 0x00


	//----- nvinfo : EIATTR_KPARAM_INFO
	.align		4
.L_2085:
        /*0078*/ 	.byte	0x04, 0x17
        /*007a*/ 	.short	(.L_2087 - .L_2086)
.L_2086:
        /*007c*/ 	.word	0x00000000
        /*0080*/ 	.short	0x0004
        /*0082*/ 	.short	0x0020
        /*0084*/ 	.byte	0x00, 0xf5, 0x21, 0x00


	//----- nvinfo : EIATTR_KPARAM_INFO
	.align		4
.L_2087:
        /*0088*/ 	.byte	0x04, 0x17
        /*008a*/ 	.short	(.L_2089 - .L_2088)
.L_2088:
        /*008c*/ 	.word	0x00000000
        /*0090*/ 	.short	0x0003
        /*0092*/ 	.short	0x0018
        /*0094*/ 	.byte	0x00, 0xf5, 0x21, 0x00


	//----- nvinfo : EIATTR_KPARAM_INFO
	.align		4
.L_2089:
        /*0098*/ 	.byte	0x04, 0x17
        /*009a*/ 	.short	(.L_2091 - .L_2090)
.L_2090:
        /*009c*/ 	.word	0x00000000
        /*00a0*/ 	.short	0x0002
        /*00a2*/ 	.short	0x0010
        /*00a4*/ 	.byte	0x00, 0xf5, 0x21, 0x00


	//----- nvinfo : EIATTR_KPARAM_INFO
	.align		4
.L_2091:
        /*00a8*/ 	.byte	0x04, 0x17
        /*00aa*/ 	.short	(.L_2093 - .L_2092)
.L_2092:
        /*00ac*/ 	.word	0x00000000
        /*00b0*/ 	.short	0x0001
        /*00b2*/ 	.short	0x0008
        /*00b4*/ 	.byte	0x00, 0xf5, 0x21, 0x00


	//----- nvinfo : EIATTR_KPARAM_INFO
	.align		4
.L_2093:
        /*00b8*/ 	.byte	0x04, 0x17
        /*00ba*/ 	.short	(.L_2095 - .L_2094)
.L_2094:
        /*00bc*/ 	.word	0x00000000
        /*00c0*/ 	.short	0x0000
        /*00c2*/ 	.short	0x0000
        /*00c4*/ 	.byte	0x00, 0xf5, 0x21, 0x00


	//----- nvinfo : EIATTR_SPARSE_MMA_MASK
	.align		4
.L_2095:
        /*00c8*/ 	.byte	0x03, 0x50
        /*00ca*/ 	.short	0x0000


	//----- nvinfo : EIATTR_MAXREG_COUNT
	.align		4
        /*00cc*/ 	.byte	0x03, 0x1b
        /*00ce*/ 	.short	0x0028


	//----- nvinfo : EIATTR_MERCURY_ISA_VERSION
	.align		4
        /*00d0*/ 	.byte	0x03, 0x5f
        /*00d2*/ 	.short	0x0101


	//----- nvinfo : EIATTR_VRC_CTA_INIT_COUNT
	.align		4
        /*00d4*/ 	.byte	0x02, 0x4a
	.zero		1
	.zero		1


	//----- nvinfo : EIATTR_EXIT_INSTR_OFFSETS
	.align		4
        /*00d8*/ 	.byte	0x04, 0x1c
        /*00da*/ 	.short	(.L_2097 - .L_2096)


	//   ....[0]....
.L_2096:
        /*00dc*/ 	.word	0x00000010


	//----- nvinfo : EIATTR_MAX_THREADS
	.align		4
.L_2097:
        /*00e0*/ 	.byte	0x04, 0x05
        /*00e2*/ 	.short	(.L_2099 - .L_2098)
.L_2098:
        /*00e4*/ 	.word	0x000001e0
        /*00e8*/ 	.word	0x00000001
        /*00ec*/ 	.word	0x00000001


	//----- nvinfo : EIATTR_CBANK_PARAM_SIZE
	.align		4
.L_2099:
        /*00f0*/ 	.byte	0x03, 0x19
        /*00f2*/ 	.short	0x0060


	//----- nvinfo : EIATTR_PARAM_CBANK
	.align		4
        /*00f4*/ 	.byte	0x04, 0x0a
        /*00f6*/ 	.short	(.L_2101 - .L_2100)
	.align		4
.L_2100:
        /*00f8*/ 	.word	index@(.nv.constant0._ZN13group_norm_v218gn_bwd_cuda_kernelI6__halfLi480ELi3ELi16ELi120ELi256ELb1ELb1ELi8ELi960ELi960ELi4ELb1ELi10ELb0ELb0ELNS_15WgradSyncMethodE3ENS_16CompileConditionILi1000EEEEEvPT_S6_S6_PKS5_S8_S8_S8_PKfflPfPj)
        /*00fc*/ 	.short	0x0380
        /*00fe*/ 	.short	0x0060


	//----- nvinfo : EIATTR_SW_WAR
	.align		4
.L_2101:
        /*0100*/ 	.byte	0x04, 0x36
        /*0102*/ 	.short	(.L_2103 - .L_2102)
.L_2102:
        /*0104*/ 	.word	0x00000008
.L_2103:


//--------------------- .nv.info._ZN13group_norm_v218gn_bwd_cuda_kernelI6__halfLi480ELi1ELi16ELi120ELi256ELb1ELb1ELi16ELi960ELi960ELi4ELb1ELi8ELb0ELb0ELNS_15WgradSyncMethodE3ENS_16CompileConditionILi1000EEEEEvPT_S6_S6_PKS5_S8_S8_S8_PKfflPfPj --------------------------
	.section	.nv.info._ZN13group_norm_v218gn_bwd_cuda_kernelI6__halfLi480ELi1ELi16ELi120ELi256ELb1ELb1ELi16ELi960ELi960ELi4ELb1ELi8ELb0ELb0ELNS_15WgradSyncMethodE3ENS_16CompileConditionILi1000EEEEEvPT_S6_S6_PKS5_S8_S8_S8_PKfflPfPj,"",@"SHT_CUDA_INFO"
	.sectionflags	@""
	.align	4


	//----- nvinfo : EIATTR_CUDA_API_VERSION
	.align		4
        /*0000*/ 	.byte	0x04, 0x37
        /*0002*/ 	.short	(.L_2105 - .L_2104)
.L_2104:
        /*0004*/ 	.word	0x00000082


	//----- nvinfo : EIATTR_KPARAM_INFO
	.align		4
.L_2105:
        /*0008*/ 	.byte	0x04, 0x17
        /*000a*/ 	.short	(.L_2107 - .L_2106)
.L_2106:
        /*000c*/ 	.word	0x00000000
        /*0010*/ 	.short	0x000b
        /*0012*/ 	.short	0x0058
        /*0014*/ 	.byte	0x00, 0xf5, 0x21, 0x00


	//----- nvinfo : EIATTR_KPARAM_INFO
	.align		4
.L_2107:
        /*0018*/ 	.byte	0x04, 0x17
        /*001a*/ 	.short	(.L_2109 - .L_2108)
.L_2108:
        /*001c*/ 	.word	0x00000000
        /*0020*/ 	.short	0x000a
        /*0022*/ 	.short	0x0050
        /*0024*/ 	.byte	0x00, 0xf5, 0x21, 0x00


	//----- nvinfo : EIATTR_KPARAM_INFO
	.align		4
.L_2109:
        /*0028*/ 	.byte	0x04, 0x17
        /*002a*/ 	.short	(.L_2111 - .L_2110)
.L_2110:
        /*002c*/ 	.word	0x00000000
        /*0030*/ 	.short	0x0009
        /*0032*/ 	.short	0x0048
        /*0034*/ 	.byte	0x00, 0xf0, 0x21, 0x00


	//----- nvinfo : EIATTR_KPARAM_INFO
	.align		4
.L_2111:
        /*0038*/ 	.byte	0x04, 0x17
        /*003a*/ 	.short	(.L_2113 - .L_2112)
.L_2112:
        /*003c*/ 	.word	0x00000000
        /*0040*/ 	.short	0x0008
        /*0042*/ 	.short	0x0040
        /*0044*/ 	.byte	0x00, 0xf0, 0x11, 0x00


	//----- nvinfo : EIATTR_KPARAM_INFO
	.align		4
.L_2113:
        /*0048*/ 	.byte	0x04, 0x17
        /*004a*/ 	.short	(.L_2115 - .L_2114)
.L_2114:
        /*004c*/ 	.word	0x00000000
        /*0050*/ 	.short	0x0007
        /*0052*/ 	.short	0x0038
        /*0054*/ 	.byte	0x00, 0xf5, 0x21, 0x00


	//----- nvinfo : EIATTR_KPARAM_INFO
	.align		4
.L_2115:
        /*0058*/ 	.byte	0x04, 0x17
        /*005a*/ 	.short	(.L_2117 - .L_2116)
.L_2116:
        /*005c*/ 	.word	0x00000000
        /*0060*/ 	.short	0x0006
        /*0062*/ 	.short	0x0030
        /*0064*/ 	.byte	0x00, 0xf5, 0x21, 0x00


	//----- nvinfo : EIATTR_KPARAM_INFO
	.align		4
.L_2117:
        /*0068*/ 	.byte	0x04, 0x17
        /*006a*/ 	.short	(.L_2119 - .L_2118)
.L_2118:
        /*006c*/ 	.word	0x00000000
        /*0070*/ 	.short	0x0005
        /*0072*/ 	.short	0x0028
        /*0074*/ 	.byte	0x00, 0xf5, 0x21, 0x00


	//----- nvinfo : EIATTR_KPARAM_INFO
	.align		4
.L_2119:
        /*0078*/ 	.byte	0x04, 0x17
        /*007a*/ 	.short	(.L_2121 - .L_2120)
.L_2120:
        /*007c*/ 	.word	0x00000000
        /*0080*/ 	.short	0x0004
        /*0082*/ 	.short	0x0020
        /*0084*/ 	.byte	0x00, 0xf5, 0x21, 0x00


	//----- nvinfo : EIATTR_KPARAM_INFO
	.align		4
.L_2121:
        /*0088*/ 	.byte	0x04, 0x17
        /*008a*/ 	.short	(.L_2123 - .L_2122)
.L_2122:
        /*008c*/ 	.word	0x00000000
        /*0090*/ 	.short	0x0003
        /*0092*/ 	.short	0x0018
        /*0094*/ 	.byte	0x00, 0xf5, 0x21, 0x00


	//----- nvinfo : EIATTR_KPARAM_INFO
	.align		4
.L_2123:
        /*0098*/ 	.byte	0x04, 0x17
        /*009a*/ 	.short	(.L_2125 - .L_2124)
.L_2124:
        /*009c*/ 	.word	0x00000000
        /*00a0*/ 	.short	0x0002
        /*00a2*/ 	.short	0x0010
        /*00a4*/ 	.byte	0x00, 0xf5, 0x21, 0x00


	//----- nvinfo : EIATTR_KPARAM_INFO
	.align		4
.L_2125:
        /*00a8*/ 	.byte	0x04, 0x17
        /*00aa*/ 	.short	(.L_2127 - .L_2126)
.L_2126:
        /*00ac*/ 	.word	0x00000000
        /*00b0*/ 	.short	0x0001
        /*00b2*/ 	.short	0x0008
        /*00b4*/ 	.byte	0x00, 0xf5, 0x21, 0x00


	//----- nvinfo : EIATTR_KPARAM_INFO
	.align		4
.L_2127:
        /*00b8*/ 	.byte	0x04, 0x17
        /*00ba*/ 	.short	(.L_2129 - .L_2128)
.L_2128:
        /*00bc*/ 	.word	0x00000000
        /*00c0*/ 	.short	0x0000
        /*00c2*/ 	.short	0x0000
        /*00c4*/ 	.byte	0x00, 0xf5, 0x21, 0x00


	//----- nvinfo : EIATTR_SPARSE_MMA_MASK
	.align		4
.L_2129:
        /*00c8*/ 	.byte	0x03, 0x50
        /*00ca*/ 	.short	0x0000


	//----- nvinfo : EIATTR_MAXREG_COUNT
	.align		4
        /*00cc*/ 	.byte	0x03, 0x1b
        /*00ce*/ 	.short	0x0080


	//----- nvinfo : EIATTR_MERCURY_ISA_VERSION
	.align		4
        /*00d0*/ 	.byte	0x03, 0x5f
        /*00d2*/ 	.short	0x0101


	//----- nvinfo : EIATTR_VRC_CTA_INIT_COUNT
	.align		4
        /*00d4*/ 	.byte	0x02, 0x4a
	.zero		1
	.zero		1


	//----- nvinfo : EIATTR_EXIT_INSTR_OFFSETS
	.align		4
        /*00d8*/ 	.byte	0x04, 0x1c
        /*00da*/ 	.short	(.L_2131 - .L_2130)


	//   ....[0]....
.L_2130:
        /*00dc*/ 	.word	0x00000010


	//----- nvinfo : EIATTR_MAX_THREADS
	.align		4
.L_2131:
        /*00e0*/ 	.byte	0x04, 0x05
        /*00e2*/ 	.short	(.L_2133 - .L_2132)
.L_2132:
        /*00e4*/ 	.word	0x000001e0
        /*00e8*/ 	.word	0x00000001
        /*00ec*/ 	.word	0x00000001


	//----- nvinfo : EIATTR_CBANK_PARAM_SIZE
	.align		4
.L_2133:
        /*00f0*/ 	.byte	0x03, 0x19
        /*00f2*/ 	.short	0x0060


	//----- nvinfo : EIATTR_PARAM_CBANK
	.align		4
        /*00f4*/ 	.byte	0x04, 0x0a
        /*00f6*/ 	.short	(.L_2135 - .L_2134)
	.align		4
.L_2134:
        /*00f8*/ 	.word	index@(.nv.constant0._ZN13group_norm_v218gn_bwd_cuda_kernelI6__halfLi480ELi1ELi16ELi120ELi256ELb1ELb1ELi16ELi960ELi960ELi4ELb1ELi8ELb0ELb0ELNS_15WgradSyncMethodE3ENS_16CompileConditionILi1000EEEEEvPT_S6_S6_PKS5_S8_S8_S8_PKfflPfPj)
        /*00fc*/ 	.short	0x0380
        /*00fe*/ 	.short	0x0060


	//----- nvinfo : EIATTR_SW_WAR
	.align		4
.L_2135:
        /*0100*/ 	.byte	0x04, 0x36
        /*0102*/ 	.short	(.L_2137 - .L_2136)
.L_2136:
        /*0104*/ 	.word	0x00000008
.L_2137:


//--------------------- .nv.info._ZN13group_norm_v218gn_bwd_cuda_kernelI6__halfLi480ELi1ELi16ELi120ELi256ELb1ELb1ELi32ELi960ELi960ELi4ELb1ELi18ELb0ELb0ELNS_15WgradSyncMethodE3ENS_16CompileConditionILi1000EEEEEvPT_S6_S6_PKS5_S8_S8_S8_PKfflPfPj --------------------------
	.section	.nv.info._ZN13group_norm_v218gn_bwd_cuda_kernelI6__halfLi480ELi1ELi16ELi120ELi256ELb1ELb1ELi32ELi960ELi960ELi4ELb1ELi18ELb0ELb0ELNS_15WgradSyncMethodE3ENS_16CompileConditionILi1000EEEEEvPT_S6_S6_PKS5_S8_S8_S8_PKfflPfPj,"",@"SHT_CUDA_INFO"
	.sectionflags	@""
	.align	4


	//----- nvinfo : EIATTR_CUDA_API_VERSION
	.align		4
        /*0000*/ 	.byte	0x04, 0x37
        /*0002*/ 	.short	(.L_2139 - .L_2138)
.L_2138:
        /*0004*/ 	.word	0x00000082


	//----- nvinfo : EIATTR_KPARAM_INFO
	.align		4
.L_2139:
        /*0008*/ 	.byte	0x04, 0x17
        /*000a*/ 	.short	(.L_2141 - .L_2140)
.L_2140:
        /*000c*/ 	.word	0x00000000
        /*0010*/ 	.short	0x000b
        /*0012*/ 	.short	0x0058
        /*0014*/ 	.byte	0x00, 0xf5, 0x21, 0x00


	//----- nvinfo : EIATTR_KPARAM_INFO
	.align		4
.L_2141:
        /*0018*/ 	.byte	0x04, 0x17
        /*001a*/ 	.short	(.L_2143 - .L_2142)
.L_2142:
        /*001c*/ 	.word	0x00000000
        /*0020*/ 	.short	0x000a
        /*0022*/ 	.short	0x0050
        /*0024*/ 	.byte	0x00, 0xf5, 0x21, 0x00


	//----- nvinfo : EIATTR_KPARAM_INFO
	.align		4
.L_2143:
        /*0028*/ 	.byte	0x04, 0x17
        /*002a*/ 	.short	(.L_2145 - .L_2144)
.L_2144:
        /*002c*/ 	.word	0x00000000
        /*0030*/ 	.short	0x0009
        /*0032*/ 	.short	0x0048
        /*0034*/ 	.byte	0x00, 0xf0, 0x21, 0x00


	//----- nvinfo : EIATTR_KPARAM_INFO
	.align		4
.L_2145:
        /*0038*/ 	.byte	0x04, 0x17
        /*003a*/ 	.short	(.L_2147 - .L_2146)
.L_2146:
        /*003c*/ 	.word	0x00000000
        /*0040*/ 	.short	0x0008
        /*0042*/ 	.short	0x0040
        /*0044*/ 	.byte	0x00, 0xf0, 0x11, 0x00


	//----- nvinfo : EIATTR_KPARAM_INFO
	.align		4
.L_2147:
        /*0048*/ 	.byte	0x04, 0x17
        /*004a*/ 	.short	(.L_2149 - .L_2148)
.L_2148:
        /*004c*/ 	.word	0x00000000
        /*0050*/ 	.short	0x0007
        /*0052*/ 	.short	0x0038
        /*0054*/ 	.byte	0x00, 0xf5, 0x21, 0x00


	//----- nvinfo : EIATTR_KPARAM_INFO
	.align		4
.L_2149:
        /*0058*/ 	.byte	0x04, 0x17
        /*005a*/ 	.short	(.L_2151 - .L_2150)
.L_2150:
        /*005c*/ 	.word	0x00000000
        /*0060*/ 	.short	0x0006
        /*0062*/ 	.short	0x0030
        /*0064*/ 	.byte	0x00, 0xf5, 0x21, 0x00


	//----- nvinfo : EIATTR_KPARAM_INFO
	.align		4
.L_2151:
        /*0068*/ 	.byte	0x04, 0x17
        /*006a*/ 	.short	(.L_2153 - .L_2152)
.L_2152:
        /*006c*/ 	.word	0x00000000
        /*0070*/ 	.short	0x0005
        /*0072*/ 	.short	0x0028
        /*0074*/ 	.byte	0x00, 0xf5, 0x21, 0x00


	//----- nvinfo : EIATTR_KPARAM_INFO
	.align		4
.L_2153:
        /*0078*/ 	.byte	0x04, 0x17
        /*007a*/ 	.short	(.L_2155 - .L_2154)
.L_2154:
        /*007c*/ 	.word	0x00000000
        /*0080*/ 	.short	0x0004
        /*0082*/ 	.short	0x0020
        /*0084*/ 	.byte	0x00, 0xf5, 0x21, 0x00


	//----- nvinfo : EIATTR_KPARAM_INFO
	.align		4
.L_2155:
        /*0088*/ 	.byte	0x04, 0x17
        /*008a*/ 	.short	(.L_2157 - .L_2156)
.L_2156:
        /*008c*/ 	.word	0x00000000
        /*0090*/ 	.short	0x0003
        /*0092*/ 	.short	0x0018
        /*0094*/ 	.byte	0x00, 0xf5, 0x21, 0x00


	//----- nvinfo : EIATTR_KPARAM_INFO
	.align		4
.L_2157:
        /*0098*/ 	.byte	0x04, 0x17
        /*009a*/ 	.short	(.L_2159 - .L_2158)
.L_2158:
        /*009c*/ 	.word	0x00000000
        /*00a0*/ 	.short	0x0002
        /*00a2*/ 	.short	0x0010
        /*00a4*/ 	.byte	0x00, 0xf5, 0x21, 0x00


	//----- nvinfo : EIATTR_KPARAM_INFO
	.align		4
.L_2159:
        /*00a8*/ 	.byte	0x04, 0x17
        /*00aa*/ 	.short	(.L_2161 - .L_2160)
.L_2160:
        /*00ac*/ 	.word	0x00000000
        /*00b0*/ 	.short	0x0001
        /*00b2*/ 	.short	0x0008
        /*00b4*/ 	.byte	0x00, 0xf5, 0x21, 0x00


	//----- nvinfo : EIATTR_KPARAM_INFO
	.align		4
.L_2161:
        /*00b8*/ 	.byte	0x04, 0x17
        /*00ba*/ 	.short	(.L_2163 - .L_2162)
.L_2162:
        /*00bc*/ 	.word	0x00000000
        /*00c0*/ 	.short	0x0000
        /*00c2*/ 	.short	0x0000
        /*00c4*/ 	.byte	0x00, 0xf5, 0x21, 0x00


	//----- nvinfo : EIATTR_SPARSE_MMA_MASK
	.align		4
.L_2163:
        /*00c8*/ 	.byte	0x03, 0x50
        /*00ca*/ 	.short	0x0000


	//----- nvinfo : EIATTR_MAXREG_COUNT
	.align		4
        /*00cc*/ 	.byte	0x03, 0x1b
        /*00ce*/ 	.short	0x0080


	//----- nvinfo : EIATTR_MERCURY_ISA_VERSION
	.align		4
        /*00d0*/ 	.byte	0x03, 0x5f
        /*00d2*/ 	.short	0x0101


	//----- nvinfo : EIATTR_VRC_CTA_INIT_COUNT
	.align		4
        /*00d4*/ 	.byte	0x02, 0x4a
	.zero		1
	.zero		1


	//----- nvinfo : EIATTR_EXIT_INSTR_OFFSETS
	.align		4
        /*00d8*/ 	.byte	0x04, 0x1c
        /*00da*/ 	.short	(.L_2165 - .L_2164)


	//   ....[0]....
.L_2164:
        /*00dc*/ 	.word	0x00000010


	//----- nvinfo : EIATTR_MAX_THREADS
	.align		4
.L_2165:
        /*00e0*/ 	.byte	0x04, 0x05
        /*00e2*/ 	.short	(.L_2167 - .L_2166)
.L_2166:
        /*00e4*/ 	.word	0x000001e0
        /*00e8*/ 	.word	0x00000001
        /*00ec*/ 	.word	0x00000001


	//----- nvinfo : EIATTR_CBANK_PARAM_SIZE
	.align		4
.L_2167:
        /*00f0*/ 	.byte	0x03, 0x19
        /*00f2*/ 	.short	0x0060


	//----- nvinfo : EIATTR_PARAM_CBANK
	.align		4
        /*00f4*/ 	.byte	0x04, 0x0a
        /*00f6*/ 	.short	(.L_2169 - .L_2168)
	.align		4
.L_2168:
        /*00f8*/ 	.word	index@(.nv.constant0._ZN13group_norm_v218gn_bwd_cuda_kernelI6__halfLi480ELi1ELi16ELi120ELi256ELb1ELb1ELi32ELi960ELi960ELi4ELb1ELi18ELb0ELb0ELNS_15WgradSyncMethodE3ENS_16CompileConditionILi1000EEEEEvPT_S6_S6_PKS5_S8_S8_S8_PKfflPfPj)
        /*00fc*/ 	.short	0x0380
        /*00fe*/ 	.short	0x0060


	//----- nvinfo : EIATTR_SW_WAR
	.align		4
.L_2169:
        /*0100*/ 	.byte	0x04, 0x36
        /*0102*/ 	.short	(.L_2171 - .L_2170)
.L_2170:
        /*0104*/ 	.word	0x00000008
.L_2171:


//--------------------- .nv.info._ZN13group_norm_v218gn_bwd_cuda_kernelI6__halfLi480ELi2ELi16ELi120ELi256ELb1ELb1ELi16ELi960ELi960ELi4ELb1ELi14ELb0ELb0ELNS_15WgradSyncMethodE3ENS_16CompileConditionILi1000EEEEEvPT_S6_S6_PKS5_S8_S8_S8_PKfflPfPj --------------------------
	.section	.nv.info._ZN13group_norm_v218gn_bwd_cuda_kernelI6__halfLi480ELi2ELi16ELi120ELi256ELb1ELb1ELi16ELi960ELi960ELi4ELb1ELi14ELb0ELb0ELNS_15WgradSyncMethodE3ENS_16CompileConditionILi1000EEEEEvPT_S6_S6_PKS5_S8_S8_S8_PKfflPfPj,"",@"SHT_CUDA_INFO"
	.sectionflags	@""
	.align	4


	//----- nvinfo : EIATTR_CUDA_API_VERSION
	.align		4
        /*0000*/ 	.byte	0x04, 0x37
        /*0002*/ 	.short	(.L_2173 - .L_2172)
.L_2172:
        /*0004*/ 	.word	0x00000082


	//----- nvinfo : EIATTR_KPARAM_INFO
	.align		4
.L_2173:
        /*0008*/ 	.byte	0x04, 0x17
        /*000a*/ 	.short	(.L_2175 - .L_2174)
.L_2174:
        /*000c*/ 	.word	0x00000000
        /*0010*/ 	.short	0x000b
        /*0012*/ 	.short	0x0058
        /*0014*/ 	.byte	0x00, 0xf5, 0x21, 0x00


	//----- nvinfo : EIATTR_KPARAM_INFO
	.align		4
.L_2175:
        /*0018*/ 	.byte	0x04, 0x17
        /*001a*/ 	.short	(.L_2177 - .L_2176)
.L_2176:
        /*001c*/ 	.word	0x00000000
        /*0020*/ 	.short	0x000a
        /*0022*/ 	.short	0x0050
        /*0024*/ 	.byte	0x00, 0xf5, 0x21, 0x00


	//----- nvinfo : EIATTR_KPARAM_INFO
	.align		4
.L_2177:
        /*0028*/ 	.byte	0x04, 0x17
        /*002a*/ 	.short	(.L_2179 - .L_2178)
.L_2178:
        /*002c*/ 	.word	0x00000000
        /*0030*/ 	.short	0x0009
        /*0032*/ 	.short	0x0048
        /*0034*/ 	.byte	0x00, 0xf0, 0x21, 0x00


	//----- nvinfo : EIATTR_KPARAM_INFO
	.align		4
.L_2179:
        /*0038*/ 	.byte	0x04, 0x17
        /*003a*/ 	.short	(.L_2181 - .L_2180)
.L_2180:
        /*003c*/ 	.word	0x00000000
        /*0040*/ 	.short	0x0008
        /*0042*/ 	.short	0x0040
        /*0044*/ 	.byte	0x00, 0xf0, 0x11, 0x00


	//----- nvinfo : EIATTR_KPARAM_INFO
	.align		4
.L_2181:
        /*0048*/ 	.byte	0x04, 0x17
        /*004a*/ 	.short	(.L_2183 - .L_2182)
.L_2182:
        /*004c*/ 	.word	0x00000000
        /*0050*/ 	.short	0x0007
        /*0052*/ 	.short	0x0038
        /*0054*/ 	.byte	0x00, 0xf5, 0x21, 0x00


	//----- nvinfo : EIATTR_KPARAM_INFO
	.align		4
.L_2183:
        /*0058*/ 	.byte	0x04, 0x17
        /*005a*/ 	.short	(.L_2185 - .L_2184)
.L_2184:
        /*005c*/ 	.word	0x00000000
        /*0060*/ 	.short	0x0006
        /*0062*/ 	.short	0x0030
        /*0064*/ 	.byte	0x00, 0xf5, 0x21, 0x00


	//----- nvinfo : EIATTR_KPARAM_INFO
	.align		4
.L_2185:
        /*0068*/ 	.byte	0x04, 0x17
        /*006a*/ 	.short	(.L_2187 - .L_2186)
.L_2186:
        /*006c*/ 	.word	0x00000000
        /*0070*/ 	.short	0x0005
        /*0072*/ 	.short	0x0028
        /*0074*/ 	.byte	0x00, 0xf5, 0x21, 0x00


	//----- nvinfo : EIATTR_KPARAM_INFO
	.align		4
.L_2187:
        /*0078*/ 	.byte	0x04, 0x17
        /*007a*/ 	.short	(.L_2189 - .L_2188)
.L_2188:
        /*007c*/ 	.word	0x00000000
        /*0080*/ 	.short	0x0004
        /*0082*/ 	.short	0x0020
        /*0084*/ 	.byte	0x00, 0xf5, 0x21, 0x00


	//----- nvinfo : EIATTR_KPARAM_INFO
	.align		4
.L_2189:
        /*0088*/ 	.byte	0x04, 0x17
        /*008a*/ 	.short	(.L_2191 - .L_2190)
.L_2190:
        /*008c*/ 	.word	0x00000000
        /*0090*/ 	.short	0x0003
        /*0092*/ 	.short	0x0018
        /*0094*/ 	.byte	0x00, 0xf5, 0x21, 0x00


	//----- nvinfo : EIATTR_KPARAM_INFO
	.align		4
.L_2191:
        /*0098*/ 	.byte	0x04, 0x17
        /*009a*/ 	.short	(.L_2193 - .L_2192)
.L_2192:
        /*009c*/ 	.word	0x00000000
        /*00a0*/ 	.short	0x0002
        /*00a2*/ 	.short	0x0010
        /*00a4*/ 	.byte	0x00, 0xf5, 0x21, 0x00


	//----- nvinfo : EIATTR_KPARAM_INFO
	.align		4
.L_2193:
        /*00a8*/ 	.byte	0x04, 0x17
        /*00aa*/ 	.short	(.L_2195 - .L_2194)
.L_2194:
        /*00ac*/ 	.word	0x00000000
        /*00b0*/ 	.short	0x0001
        /*00b2*/ 	.short	0x0008
        /*00b4*/ 	.byte	0x00, 0xf5, 0x21, 0x00


	//----- nvinfo : EIATTR_KPARAM_INFO
	.align		4
.L_2195:
        /*00b8*/ 	.byte	0x04, 0x17
        /*00ba*/ 	.short	(.L_2197 - .L_2196)
.L_2196:
        /*00bc*/ 	.word	0x00000000
        /*00c0*/ 	.short	0x0000
        /*00c2*/ 	.short	0x0000
        /*00c4*/ 	.byte	0x00, 0xf5, 0x21, 0x00


	//----- nvinfo : EIATTR_SPARSE_MMA_MASK
	.align		4
.L_2197:
        /*00c8*/ 	.byte	0x03, 0x50
        /*00ca*/ 	.short	0x0000


	//----- nvinfo : EIATTR_MAXREG_COUNT
	.align		4
        /*00cc*/ 	.byte	0x03, 0x1b
        /*00ce*/ 	.short	0x0040


	//----- nvinfo : EIATTR_MERCURY_ISA_VERSION
	.align		4
        /*00d0*/ 	.byte	0x03, 0x5f
        /*00d2*/ 	.short	0x0101


	//----- nvinfo : EIATTR_VRC_CTA_INIT_COUNT
	.align		4
        /*00d4*/ 	.byte	0x02, 0x4a
	.zero		1
	.zero		1


	//----- nvinfo : EIATTR_EXIT_INSTR_OFFSETS
	.align		4
        /*00d8*/ 	.byte	0x04, 0x1c
        /*00da*/ 	.short	(.L_2199 - .L_2198)


	//   ....[0]....
.L_2198:
        /*00dc*/ 	.word	0x00000010


	//----- nvinfo : EIATTR_MAX_THREADS
	.align		4
.L_2199:
        /*00e0*/ 	.byte	0x04, 0x05
        /*00e2*/ 	.short	(.L_2201 - .L_2200)
.L_2200:
        /*00e4*/ 	.word	0x000001e0
        /*00e8*/ 	.word	0x00000001
        /*00ec*/ 	.word	0x00000001


	//----- nvinfo : EIATTR_CBANK_PARAM_SIZE
	.align		4
.L_2201:
        /*00f0*/ 	.byte	0x03, 0x19
        /*00f2*/ 	.short	0x0060


	//----- nvinfo : EIATTR_PARAM_CBANK
	.align		4
        /*00f4*/ 	.byte	0x04, 0x0a
        /*00f6*/ 	.short	(.L_2203 - .L_2202)
	.align		4
.L_2202:
        /*00f8*/ 	.word	index@(.nv.constant0._ZN13group_norm_v218gn_bwd_cuda_kernelI6__halfLi480ELi2ELi16ELi120ELi256ELb1ELb1ELi16ELi960ELi960ELi4ELb1ELi14ELb0ELb0ELNS_15WgradSyncMethodE3ENS_16CompileConditionILi1000EEEEEvPT_S6_S6_PKS5_S8_S8_S8_PKfflPfPj)
        /*00fc*/ 	.short	0x0380
        /*00fe*/ 	.short	0x0060


	//----- nvinfo : EIATTR_SW_WAR
	.align		4
.L_2203:
        /*0100*/ 	.byte	0x04, 0x36
        /*0102*/ 	.short	(.L_2205 - .L_2204)
.L_2204:
        /*0104*/ 	.word	0x00000008
.L_2205:


//--------------------- .nv.info._ZN13group_norm_v218gn_bwd_cuda_kernelI6__halfLi480ELi2ELi16ELi120ELi256ELb1ELb1ELi16ELi960ELi960ELi4ELb1ELi18ELb0ELb0ELNS_15WgradSyncMethodE3ENS_16CompileConditionILi1000EEEEEvPT_S6_S6_PKS5_S8_S8_S8_PKfflPfPj --------------------------
	.section	.nv.info._ZN13group_norm_v218gn_bwd_cuda_kernelI6__halfLi480ELi2ELi16ELi120ELi256ELb1ELb1ELi16ELi960ELi960ELi4ELb1ELi18ELb0ELb0ELNS_15WgradSyncMethodE3ENS_16CompileConditionILi1000EEEEEvPT_S6_S6_PKS5_S8_S8_S8_PKfflPfPj,"",@"SHT_CUDA_INFO"
	.sectionflags	@""
	.align	4


	//----- nvinfo : EIATTR_CUDA_API_VERSION
	.align		4
        /*0000*/ 	.byte	0x04, 0x37
        /*0002*/ 	.short	(.L_2207 - .L_2206)
.L_2206:
        /*0004*/ 	.word	0x00000082


	//----- nvinfo : EIATTR_KPARAM_INFO
	.align		4
.L_2207:
        /*0008*/ 	.byte	0x04, 0x17
        /*000a*/ 	.short	(.L_2209 - .L_2208)
.L_2208:
        /*000c*/ 	.word	0x00000000
        /*0010*/ 	.short	0x000b
        /*0012*/ 	.short	0x0058
        /*0014*/ 	.byte	0x00, 0xf5, 0x21, 0x00


	//----- nvinfo : EIATTR_KPARAM_INFO
	.align		4
.L_2209:
        /*0018*/ 	.byte	0x04, 0x17
        /*001a*/ 	.short	(.L_2211 - .L_2210)
.L_2210:
        /*001c*/ 	.word	0x00000000
        /*0020*/ 	.short	0x000a
        /*0022*/ 	.short	0x0050
        /*0024*/ 	.byte	0x00, 0xf5, 0x21, 0x00


	//----- nvinfo : EIATTR_KPARAM_INFO
	.align		4
.L_2211:
        /*0028*/ 	.byte	0x04, 0x17
        /*002a*/ 	.short	(.L_2213 - .L_2212)
.L_2212:
        /*002c*/ 	.word	0x00000000
        /*0030*/ 	.short	0x0009
        /*0032*/ 	.short	0x0048
        /*0034*/ 	.byte	0x00, 0xf0, 0x21, 0x00


	//----- nvinfo : EIATTR_KPARAM_INFO
	.align		4
.L_2213:
        /*0038*/ 	.byte	0x04, 0x17
        /*003a*/ 	.short	(.L_2215 - .L_2214)
.L_2214:
        /*003c*/ 	.word	0x00000000
        /*0040*/ 	.short	0x0008
        /*0042*/ 	.short	0x0040
        /*0044*/ 	.byte	0x00, 0xf0, 0x11, 0x00


	//----- nvinfo : EIATTR_KPARAM_INFO
	.align		4
.L_2215:
        /*0048*/ 	.byte	0x04, 0x17
        /*004a*/ 	.short	(.L_2217 - .L_2216)
.L_2216:
        /*004c*/ 	.word	0x00000000
        /*0050*/ 	.short	0x0007
        /*0052*/ 	.short	0x0038
        /*0054*/ 	.byte	0x00, 0xf5, 0x21, 0x00


	//----- nvinfo : EIATTR_KPARAM_INFO
	.align		4
.L_2217:
        /*0058*/ 	.byte	0x04, 0x17
        /*005a*/ 	.short	(.L_2219 - .L_2218)
.L_2218:
        /*005c*/ 	.word	0x00000000
        /*0060*/ 	.short	0x0006
        /*0062*/ 	.short	0x0030
        /*0064*/ 	.byte	0x00, 0xf5, 0x21, 0x00


	//----- nvinfo : EIATTR_KPARAM_INFO
	.align		4
.L_2219:
        /*0068*/ 	.byte	0x04, 0x17
        /*006a*/ 	.short	(.L_2221 - .L_2220)
.L_2220:
        /*006c*/ 	.word	0x00000000
        /*0070*/ 	.short	0x0005
        /*0072*/ 	.short	0x0028
        /*0074*/ 	.byte	0x00, 0xf5, 0x21, 0x00


	//----- nvinfo : EIATTR_KPARAM_INFO
	.align		4
.L_2221:
        /*0078*/ 	.byte	0x04, 0x17
        /*007a*/ 	.short	(.L_2223 - .L_2222)
.L_2222:
        /*007c*/ 	.word	0x00000000
        /*0080*/ 	.short	0x0004
        /*0082*/ 	.short	0x0020
        /*0084*/ 	.byte	0x00, 0xf5, 0x21, 0x00


	//----- nvinfo : EIATTR_KPARAM_INFO
	.align		4
.L_2223:
        /*0088*/ 	.byte	0x04, 0x17
        /*008a*/ 	.short	(.L_2225 - .L_2224)
.L_2224:
        /*008c*/ 	.word	0x00000000
        /*0090*/ 	.short	0x0003
        /*0092*/ 	.short	0x0018
        /*0094*/ 	.byte	0x00, 0xf5, 0x21, 0x00


	//----- nvinfo : EIATTR_KPARAM_INFO
	.align		4
.L_2225:
        /*0098*/ 	.byte	0x04, 0x17
        /*009a*/ 	.short	(.L_2227 - .L_2226)
.L_2226:
        /*009c*/ 	.word	0x00000000
        /*00a0*/ 	.short	0x0002
        /*00a2*/ 	.short	0x0010
        /*00a4*/ 	.byte	0x00, 0xf5, 0x21, 0x00


	//----- nvinfo : EIATTR_KPARAM_INFO
	.align		4
.L_2227:
        /*00a8*/ 	.byte	0x04, 0x17
        /*00aa*/ 	.short	(.L_2229 - .L_2228)
.L_2228:
        /*00ac*/ 	.word	0x00000000
        /*00b0*/ 	.short	0x0001
        /*00b2*/ 	.short	0x0008
        /*00b4*/ 	.byte	0x00, 0xf5, 0x21, 0x00


	//----- nvinfo : EIATTR_KPARAM_INFO
	.align		4
.L_2229:
        /*00b8*/ 	.byte	0x04, 0x17
        /*00ba*/ 	.short	(.L_2231 - .L_2230)
.L_2230:
        /*00bc*/ 	.word	0x00000000
        /*00c0*/ 	.short	0x0000
        /*00c2*/ 	.short	0x0000
        /*00c4*/ 	.byte	0x00, 0xf5, 0x21, 0x00


	//----- nvinfo : EIATTR_SPARSE_MMA_MASK
	.align		4
.L_2231:
        /*00c8*/ 	.byte	0x03, 0x50
        /*00ca*/ 	.short	0x0000


	//----- nvinfo : EIATTR_MAXREG_COUNT
	.align		4
        /*00cc*/ 	.byte	0x03, 0x1b
        /*00ce*/ 	.short	0x0040


	//----- nvinfo : EIATTR_MERCURY_ISA_VERSION
	.align		4
        /*00d0*/ 	.byte	0x03, 0x5f
        /*00d2*/ 	.short	0x0101


	//----- nvinfo : EIATTR_VRC_CTA_INIT_COUNT
	.align		4
        /*00d4*/ 	.byte	0x02, 0x4a
	.zero		1
	.zero		1


	//----- nvinfo : EIATTR_EXIT_INSTR_OFFSETS
	.align		4
        /*00d8*/ 	.byte	0x04, 0x1c
        /*00da*/ 	.short	(.L_2233 - .L_2232)


	//   ....[0]....
.L_2232:
        /*00dc*/ 	.word	0x00000010


	//----- nvinfo : EIATTR_MAX_THREADS
	.align		4
.L_2233:
        /*00e0*/ 	.byte	0x04, 0x05
        /*00e2*/ 	.short	(.L_2235 - .L_2234)
.L_2234:
        /*00e4*/ 	.word	0x000001e0
        /*00e8*/ 	.word	0x00000001
        /*00ec*/ 	.word	0x00000001


	//----- nvinfo : EIATTR_CBANK_PARAM_SIZE
	.align		4
.L_2235:
        /*00f0*/ 	.byte	0x03, 0x19
        /*00f2*/ 	.short	0x0060


	//----- nvinfo : EIATTR_PARAM_CBANK
	.align		4
        /*00f4*/ 	.byte	0x04, 0x0a
        /*00f6*/ 	.short	(.L_2237 - .L_2236)
	.align		4
.L_2236:
        /*00f8*/ 	.word	index@(.nv.constant0._ZN13group_norm_v218gn_bwd_cuda_kernelI6__halfLi480ELi2ELi16ELi120ELi256ELb1ELb1ELi16ELi960ELi960ELi4ELb1ELi18ELb0ELb0ELNS_15WgradSyncMethodE3ENS_16CompileConditionILi1000EEEEEvPT_S6_S6_PKS5_S8_S8_S8_PKfflPfPj)
        /*00fc*/ 	.short	0x0380
        /*00fe*/ 	.short	0x0060


	//----- nvinfo : EIATTR_SW_WAR
	.align		4
.L_2237:
        /*0100*/ 	.byte	0x04, 0x36
        /*0102*/ 	.short	(.L_2239 - .L_2238)
.L_2238:
        /*0104*/ 	.word	0x00000008
.L_2239:


//--------------------- .nv.info._ZN13group_norm_v214gn_cuda_kernelI6__halfLi480ELi3ELi32ELi60ELi256ELb0ELi2ELi960ELi960ELi4ELb1ELi2ELb0ELb0ENS_16CompileConditionILi1000EEEEEvPT_PKS4_S7_S7_flPfS8_Pj --------------------------
	.section	.nv.info._ZN13group_norm_v214gn_cuda_kernelI6__halfLi480ELi3ELi32ELi60ELi256ELb0ELi2ELi960ELi960ELi4ELb1ELi2ELb0ELb0ENS_16CompileConditionILi1000EEEEEvPT_PKS4_S7_S7_flPfS8_Pj,"",@"SHT_CUDA_INFO"
	.sectionflags	@""
	.align	4


	//----- nvinfo : EIATTR_CUDA_API_VERSION
	.align		4
        /*0000*/ 	.byte	0x04, 0x37
        /*0002*/ 	.short	(.L_2241 - .L_2240)
.L_2240:
        /*0004*/ 	.word	0x00000082


	//----- nvinfo : EIATTR_KPARAM_INFO
	.align		4
.L_2241:
        /*0008*/ 	.byte	0x04, 0x17
        /*000a*/ 	.short	(.L_2243 - .L_2242)
.L_2242:
        /*000c*/ 	.word	0x00000000
        /*0010*/ 	.short	0x0008
        /*0012*/ 	.short	0x0040
        /*0014*/ 	.byte	0x00, 0xf5, 0x21, 0x00


	//----- nvinfo : EIATTR_KPARAM_INFO
	.align		4
.L_2243:
        /*0018*/ 	.byte	0x04, 0x17
        /*001a*/ 	.short	(.L_2245 - .L_2244)
.L_2244:
        /*001c*/ 	.word	0x00000000
        /*0020*/ 	.short	0x0007
        /*0022*/ 	.short	0x0038
        /*0024*/ 	.byte	0x00, 0xf5, 0x21, 0x00


	//----- nvinfo : EIATTR_KPARAM_INFO
	.align		4
.L_2245:
        /*0028*/ 	.byte	0x04, 0x17
        /*002a*/ 	.short	(.L_2247 - .L_2246)
.L_2246:
        /*002c*/ 	.word	0x00000000
        /*0030*/ 	.short	0x0006
        /*0032*/ 	.short	0x0030
        /*0034*/ 	.byte	0x00, 0xf5, 0x21, 0x00


	//----- nvinfo : EIATTR_KPARAM_INFO
	.align		4
.L_2247:
        /*0038*/ 	.byte	0x04, 0x17
        /*003a*/ 	.short	(.L_2249 - .L_2248)
.L_2248:
        /*003c*/ 	.word	0x00000000
        /*0040*/ 	.short	0x0005
        /*0042*/ 	.short	0x0028
        /*0044*/ 	.byte	0x00, 0xf0, 0x21, 0x00


	//----- nvinfo : EIATTR_KPARAM_INFO
	.align		4
.L_2249:
        /*0048*/ 	.byte	0x04, 0x17
        /*004a*/ 	.short	(.L_2251 - .L_2250)
.L_2250:
        /*004c*/ 	.word	0x00000000
        /*0050*/ 	.short	0x0004
        /*0052*/ 	.short	0x0020
        /*0054*/ 	.byte	0x00, 0xf0, 0x11, 0x00


	//----- nvinfo : EIATTR_KPARAM_INFO
	.align		4
.L_2251:
        /*0058*/ 	.byte	0x04, 0x17
        /*005a*/ 	.short	(.L_2253 - .L_2252)
.L_2252:
        /*005c*/ 	.word	0x00000000
        /*0060*/ 	.short	0x0003
        /*0062*/ 	.short	0x0018
        /*0064*/ 	.byte	0x00, 0xf5, 0x21, 0x00


	//----- nvinfo : EIATTR_KPARAM_INFO
	.align		4
.L_2253:
        /*0068*/ 	.byte	0x04, 0x17
        /*006a*/ 	.short	(.L_2255 - .L_2254)
.L_2254:
        /*006c*/ 	.word	0x00000000
        /*0070*/ 	.short	0x0002
        /*0072*/ 	.short	0x0010
        /*0074*/ 	.byte	0x00, 0xf5, 0x21, 0x00


	//----- nvinfo : EIATTR_KPARAM_INFO
	.align		4
.L_2255:
        /*0078*/ 	.byte	0x04, 0x17
        /*007a*/ 	.short	(.L_2257 - .L_2256)
.L_2256:
        /*007c*/ 	.word	0x00000000
        /*0080*/ 	.short	0x0001
        /*0082*/ 	.short	0x0008
        /*0084*/ 	.byte	0x00, 0xf5, 0x21, 0x00


	//----- nvinfo : EIATTR_KPARAM_INFO
	.align		4
.L_2257:
        /*0088*/ 	.byte	0x04, 0x17
        /*008a*/ 	.short	(.L_2259 - .L_2258)
.L_2258:
        /*008c*/ 	.word	0x00000000
        /*0090*/ 	.short	0x0000
        /*0092*/ 	.short	0x0000
        /*0094*/ 	.byte	0x00, 0xf5, 0x21, 0x00


	//----- nvinfo : EIATTR_SPARSE_MMA_MASK
	.align		4
.L_2259:
        /*0098*/ 	.byte	0x03, 0x50
        /*009a*/ 	.short	0x0000


	//----- nvinfo : EIATTR_MAXREG_COUNT
	.align		4
        /*009c*/ 	.byte	0x03, 0x1b
        /*009e*/ 	.short	0x0028


	//----- nvinfo : EIATTR_MERCURY_ISA_VERSION
	.align		4
        /*00a0*/ 	.byte	0x03, 0x5f
        /*00a2*/ 	.short	0x0101


	//----- nvinfo : EIATTR_VRC_CTA_INIT_COUNT
	.align		4
        /*00a4*/ 	.byte	0x02, 0x4a
	.zero		1
	.zero		1


	//----- nvinfo : EIATTR_EXIT_INSTR_OFFSETS
	.align		4
        /*00a8*/ 	.byte	0x04, 0x1c
        /*00aa*/ 	.short	(.L_2261 - .L_2260)


	//   ....[0]....
.L_2260:
        /*00ac*/ 	.word	0x00000010


	//----- nvinfo : EIATTR_MAX_THREADS
	.align		4
.L_2261:
        /*00b0*/ 	.byte	0x04, 0x05
        /*00b2*/ 	.short	(.L_2263 - .L_2262)
.L_2262:
        /*00b4*/ 	.word	0x000001e0
        /*00b8*/ 	.word	0x00000001
        /*00bc*/ 	.word	0x00000001


	//----- nvinfo : EIATTR_CBANK_PARAM_SIZE
	.align		4
.L_2263:
        /*00c0*/ 	.byte	0x03, 0x19
        /*00c2*/ 	.short	0x0048


	//----- nvinfo : EIATTR_PARAM_CBANK
	.align		4
        /*00c4*/ 	.byte	0x04, 0x0a
        /*00c6*/ 	.short	(.L_2265 - .L_2264)
	.align		4
.L_2264:
        /*00c8*/ 	.word	index@(.nv.constant0._ZN13group_norm_v214gn_cuda_kernelI6__halfLi480ELi3ELi32ELi60ELi256ELb0ELi2ELi960ELi960ELi4ELb1ELi2ELb0ELb0ENS_16CompileConditionILi1000EEEEEvPT_PKS4_S7_S7_flPfS8_Pj)
        /*00cc*/ 	.short	0x0380
        /*00ce*/ 	.short	0x0048


	//----- nvinfo : EIATTR_SW_WAR
	.align		4
.L_2265:
        /*00d0*/ 	.byte	0x04, 0x36
        /*00d2*/ 	.short	(.L_2267 - .L_2266)
.L_2266:
        /*00d4*/ 	.word	0x00000008
.L_2267:


//--------------------- .nv.info._ZN13group_norm_v214gn_cuda_kernelI6__halfLi480ELi1ELi32ELi60ELi256ELb0ELi4ELi960ELi960ELi4ELb1ELi2ELb0ELb0ENS_16CompileConditionILi1000EEEEEvPT_PKS4_S7_S7_flPfS8_Pj --------------------------
	.section	.nv.info._ZN13group_norm_v214gn_cuda_kernelI6__halfLi480ELi1ELi32ELi60ELi256ELb0ELi4ELi960ELi960ELi4ELb1ELi2ELb0ELb0ENS_16CompileConditionILi1000EEEEEvPT_PKS4_S7_S7_flPfS8_Pj,"",@"SHT_CUDA_INFO"
	.sectionflags	@""
	.align	4


	//----- nvinfo : EIATTR_CUDA_API_VERSION
	.align		4
        /*0000*/ 	.byte	0x04, 0x37
        /*0002*/ 	.short	(.L_2269 - .L_2268)
.L_2268:
        /*0004*/ 	.word	0x00000082


	//----- nvinfo : EIATTR_KPARAM_INFO
	.align		4
.L_2269:
        /*0008*/ 	.byte	0x04, 0x17
        /*000a*/ 	.short	(.L_2271 - .L_2270)
.L_2270:
        /*000c*/ 	.word	0x00000000
        /*0010*/ 	.short	0x0008
        /*0012*/ 	.short	0x0040
        /*0014*/ 	.byte	0x00, 0xf5, 0x21, 0x00


	//----- nvinfo : EIATTR_KPARAM_INFO
	.align		4
.L_2271:
        /*0018*/ 	.byte	0x04, 0x17
        /*001a*/ 	.short	(.L_2273 - .L_2272)
.L_2272:
        /*001c*/ 	.word	0x00000000
        /*0020*/ 	.short	0x0007
        /*0022*/ 	.short	0x0038
        /*0024*/ 	.byte	0x00, 0xf5, 0x21, 0x00


	//----- nvinfo : EIATTR_KPARAM_INFO
	.align		4
.L_2273:
        /*0028*/ 	.byte	0x04, 0x17
        /*002a*/ 	.short	(.L_2275 - .L_2274)
.L_2274:
        /*002c*/ 	.word	0x00000000
        /*0030*/ 	.short	0x0006
        /*0032*/ 	.short	0x0030
        /*0034*/ 	.byte	0x00, 0xf5, 0x21, 0x00


	//----- nvinfo : EIATTR_KPARAM_INFO
	.align		4
.L_2275:
        /*0038*/ 	.byte	0x04, 0x17
        /*003a*/ 	.short	(.L_2277 - .L_2276)
.L_2276:
        /*003c*/ 	.word	0x00000000
        /*0040*/ 	.short	0x0005
        /*0042*/ 	.short	0x0028
        /*0044*/ 	.byte	0x00, 0xf0, 0x21, 0x00


	//----- nvinfo : EIATTR_KPARAM_INFO
	.align		4
.L_2277:
        /*0048*/ 	.byte	0x04, 0x17
        /*004a*/ 	.short	(.L_2279 - .L_2278)
.L_2278:
        /*004c*/ 	.word	0x00000000
        /*0050*/ 	.short	0x0004
        /*0052*/ 	.short	0x0020
        /*0054*/ 	.byte	0x00, 0xf0, 0x11, 0x00


	//----- nvinfo : EIATTR_KPARAM_INFO
	.align		4
.L_2279:
        /*0058*/ 	.byte	0x04, 0x17
        /*005a*/ 	.short	(.L_2281 - .L_2280)
.L_2280:
        /*005c*/ 	.word	0x00000000
        /*0060*/ 	.short	0x0003
        /*0062*/ 	.short	0x0018
        /*0064*/ 	.byte	0x00, 0xf5, 0x21, 0x00


	//----- nvinfo : EIATTR_KPARAM_INFO
	.align		4
.L_2281:
        /*0068*/ 	.byte	0x04, 0x17
        /*006a*/ 	.short	(.L_2283 - .L_2282)
.L_2282:
        /*006c*/ 	.word	0x00000000
        /*0070*/ 	.short	0x0002
        /*0072*/ 	.short	0x0010
        /*0074*/ 	.byte	0x00, 0xf5, 0x21, 0x00


	//----- nvinfo : EIATTR_KPARAM_INFO
	.align		4
.L_2283:
        /*0078*/ 	.byte	0x04, 0x17
        /*007a*/ 	.short	(.L_2285 - .L_2284)
.L_2284:
        /*007c*/ 	.word	0x00000000
        /*0080*/ 	.short	0x0001
        /*0082*/ 	.short	0x0008
        /*0084*/ 	.byte	0x00, 0xf5, 0x21, 0x00


	//----- nvinfo : EIATTR_KPARAM_INFO
	.align		4
.L_2285:
        /*0088*/ 	.byte	0x04, 0x17
        /*008a*/ 	.short	(.L_2287 - .L_2286)
.L_2286:
        /*008c*/ 	.word	0x00000000
        /*0090*/ 	.short	0x0000
        /*0092*/ 	.short	0x0000
        /*0094*/ 	.byte	0x00, 0xf5, 0x21, 0x00


	//----- nvinfo : EIATTR_SPARSE_MMA_MASK
	.align		4
.L_2287:
        /*0098*/ 	.byte	0x03, 0x50
        /*009a*/ 	.short	0x0000


	//----- nvinfo : EIATTR_MAXREG_COUNT
	.align		4
        /*009c*/ 	.byte	0x03, 0x1b
        /*009e*/ 	.short	0x0080


	//----- nvinfo : EIATTR_MERCURY_ISA_VERSION
	.align		4
        /*00a0*/ 	.byte	0x03, 0x5f
        /*00a2*/ 	.short	0x0101


	//----- nvinfo : EIATTR_VRC_CTA_INIT_COUNT
	.align		4
        /*00a4*/ 	.byte	0x02, 0x4a
	.zero		1
	.zero		1


	//----- nvinfo : EIATTR_EXIT_INSTR_OFFSETS
	.align		4
        /*00a8*/ 	.byte	0x04, 0x1c
        /*00aa*/ 	.short	(.L_2289 - .L_2288)


	//   ....[0]....
.L_2288:
        /*00ac*/ 	.word	0x00000010


	//----- nvinfo : EIATTR_MAX_THREADS
	.align		4
.L_2289:
        /*00b0*/ 	.byte	0x04, 0x05
        /*00b2*/ 	.short	(.L_2291 - .L_2290)
.L_2290:
        /*00b4*/ 	.word	0x000001e0
        /*00b8*/ 	.word	0x00000001
        /*00bc*/ 	.word	0x00000001


	//----- nvinfo : EIATTR_CBANK_PARAM_SIZE
	.align		4
.L_2291:
        /*00c0*/ 	.byte	0x03, 0x19
        /*00c2*/ 	.short	0x0048


	//----- nvinfo : EIATTR_PARAM_CBANK
	.align		4
        /*00c4*/ 	.byte	0x04, 0x0a
        /*00c6*/ 	.short	(.L_2293 - .L_2292)
	.align		4
.L_2292:
        /*00c8*/ 	.word	index@(.nv.constant0._ZN13group_norm_v214gn_cuda_kernelI6__halfLi480ELi1ELi32ELi60ELi256ELb0ELi4ELi960ELi960ELi4ELb1ELi2ELb0ELb0ENS_16CompileConditionILi1000EEEEEvPT_PKS4_S7_S7_flPfS8_Pj)
        /*00cc*/ 	.short	0x0380
        /*00ce*/ 	.short	0x0048


	//----- nvinfo : EIATTR_SW_WAR
	.align		4
.L_2293:
        /*00d0*/ 	.byte	0x04, 0x36
        /*00d2*/ 	.short	(.L_2295 - .L_2294)
.L_2294:
        /*00d4*/ 	.word	0x00000008
.L_2295:


//--------------------- .nv.info._ZN13group_norm_v214gn_cuda_kernelI6__halfLi480ELi3ELi32ELi60ELi256ELb0ELi4ELi960ELi960ELi4ELb1ELi5ELb0ELb0ENS_16CompileConditionILi1000EEEEEvPT_PKS4_S7_S7_flPfS8_Pj --------------------------
	.section	.nv.info._ZN13group_norm_v214gn_cuda_kernelI6__halfLi480ELi3ELi32ELi60ELi256ELb0ELi4ELi960ELi960ELi4ELb1ELi5ELb0ELb0ENS_16CompileConditionILi1000EEEEEvPT_PKS4_S7_S7_flPfS8_Pj,"",@"SHT_CUDA_INFO"
	.sectionflags	@""
	.align	4


	//----- nvinfo : EIATTR_CUDA_API_VERSION
	.align		4
        /*0000*/ 	.byte	0x04, 0x37
        /*0002*/ 	.short	(.L_2297 - .L_2296)
.L_2296:
        /*0004*/ 	.word	0x00000082


	//----- nvinfo : EIATTR_KPARAM_INFO
	.align		4
.L_2297:
        /*0008*/ 	.byte	0x04, 0x17
        /*000a*/ 	.short	(.L_2299 - .L_2298)
.L_2298:
        /*000c*/ 	.word	0x00000000
        /*0010*/ 	.short	0x0008
        /*0012*/ 	.short	0x0040
        /*0014*/ 	.byte	0x00, 0xf5, 0x21, 0x00


	//----- nvinfo : EIATTR_KPARAM_INFO
	.align		4
.L_2299:
        /*0018*/ 	.byte	0x04, 0x17
        /*001a*/ 	.short	(.L_2301 - .L_2300)
.L_2300:
        /*001c*/ 	.word	0x00000000
        /*0020*/ 	.short	0x0007
        /*0022*/ 	.short	0x0038
        /*0024*/ 	.byte	0x00, 0xf5, 0x21, 0x00


	//----- nvinfo : EIATTR_KPARAM_INFO
	.align		4
.L_2301:
        /*0028*/ 	.byte	0x04, 0x17
        /*002a*/ 	.short	(.L_2303 - .L_2302)
.L_2302:
        /*002c*/ 	.word	0x00000000
        /*0030*/ 	.short	0x0006
        /*0032*/ 	.short	0x0030
        /*0034*/ 	.byte	0x00, 0xf5, 0x21, 0x00


	//----- nvinfo : EIATTR_KPARAM_INFO
	.align		4
.L_2303:
        /*0038*/ 	.byte	0x04, 0x17
        /*003a*/ 	.short	(.L_2305 - .L_2304)
.L_2304:
        /*003c*/ 	.word	0x00000000
        /*0040*/ 	.short	0x0005
        /*0042*/ 	.short	0x0028
        /*0044*/ 	.byte	0x00, 0xf0, 0x21, 0x00


	//----- nvinfo : EIATTR_KPARAM_INFO
	.align		4
.L_2305:
        /*0048*/ 	.byte	0x04, 0x17
        /*004a*/ 	.short	(.L_2307 - .L_2306)
.L_2306:
        /*004c*/ 	.word	0x00000000
        /*0050*/ 	.short	0x0004
        /*0052*/ 	.short	0x0020
        /*0054*/ 	.byte	0x00, 0xf0, 0x11, 0x00


	//----- nvinfo : EIATTR_KPARAM_INFO
	.align		4
.L_2307:
        /*0058*/ 	.byte	0x04, 0x17
        /*005a*/ 	.short	(.L_2309 - .L_2308)
.L_2308:
        /*005c*/ 	.word	0x00000000
        /*0060*/ 	.short	0x0003
        /*0062*/ 	.short	0x0018
        /*0064*/ 	.byte	0x00, 0xf5, 0x21, 0x00


	//----- nvinfo : EIATTR_KPARAM_INFO
	.align		4
.L_2309:
        /*0068*/ 	.byte	0x04, 0x17
        /*006a*/ 	.short	(.L_2311 - .L_2310)
.L_2310:
        /*006c*/ 	.word	0x00000000
        /*0070*/ 	.short	0x0002
        /*0072*/ 	.short	0x0010
        /*0074*/ 	.byte	0x00, 0xf5, 0x21, 0x00


	//----- nvinfo : EIATTR_KPARAM_INFO
	.align		4
.L_2311:
        /*0078*/ 	.byte	0x04, 0x17
        /*007a*/ 	.short	(.L_2313 - .L_2312)
.L_2312:
        /*007c*/ 	.word	0x00000000
        /*0080*/ 	.short	0x0001
        /*0082*/ 	.short	0x0008
        /*0084*/ 	.byte	0x00, 0xf5, 0x21, 0x00


	//----- nvinfo : EIATTR_KPARAM_INFO
	.align		4
.L_2313:
        /*0088*/ 	.byte	0x04, 0x17
        /*008a*/ 	.short	(.L_2315 - .L_2314)
.L_2314:
        /*008c*/ 	.word	0x00000000
        /*0090*/ 	.short	0x0000
        /*0092*/ 	.short	0x0000
        /*0094*/ 	.byte	0x00, 0xf5, 0x21, 0x00


	//----- nvinfo : EIATTR_SPARSE_MMA_MASK
	.align		4
.L_2315:
        /*0098*/ 	.byte	0x03, 0x50
        /*009a*/ 	.short	0x0000


	//----- nvinfo : EIATTR_MAXREG_COUNT
	.align		4
        /*009c*/ 	.byte	0x03, 0x1b
        /*009e*/ 	.short	0x0028


	//----- nvinfo : EIATTR_MERCURY_ISA_VERSION
	.align		4
        /*00a0*/ 	.byte	0x03, 0x5f
        /*00a2*/ 	.short	0x0101


	//----- nvinfo : EIATTR_VRC_CTA_INIT_COUNT
	.align		4
        /*00a4*/ 	.byte	0x02, 0x4a
	.zero		1
	.zero		1


	//----- nvinfo : EIATTR_EXIT_INSTR_OFFSETS
	.align		4
        /*00a8*/ 	.byte	0x04, 0x1c
        /*00aa*/ 	.short	(.L_2317 - .L_2316)


	//   ....[0]....
.L_2316:
        /*00ac*/ 	.word	0x00000010


	//----- nvinfo : EIATTR_MAX_THREADS
	.align		4
.L_2317:
        /*00b0*/ 	.byte	0x04, 0x05
        /*00b2*/ 	.short	(.L_2319 - .L_2318)
.L_2318:
        /*00b4*/ 	.word	0x000001e0
        /*00b8*/ 	.word	0x00000001
        /*00bc*/ 	.word	0x00000001


	//----- nvinfo : EIATTR_CBANK_PARAM_SIZE
	.align		4
.L_2319:
        /*00c0*/ 	.byte	0x03, 0x19
        /*00c2*/ 	.short	0x0048


	//----- nvinfo : EIATTR_PARAM_CBANK
	.align		4
        /*00c4*/ 	.byte	0x04, 0x0a
        /*00c6*/ 	.short	(.L_2321 - .L_2320)
	.align		4
.L_2320:
        /*00c8*/ 	.word	index@(.nv.constant0._ZN13group_norm_v214gn_cuda_kernelI6__halfLi480ELi3ELi32ELi60ELi256ELb0ELi4ELi960ELi960ELi4ELb1ELi5ELb0ELb0ENS_16CompileConditionILi1000EEEEEvPT_PKS4_S7_S7_flPfS8_Pj)
        /*00cc*/ 	.short	0x0380
        /*00ce*/ 	.short	0x0048


	//----- nvinfo : EIATTR_SW_WAR
	.align		4
.L_2321:
        /*00d0*/ 	.byte	0x04, 0x36
        /*00d2*/ 	.short	(.L_2323 - .L_2322)
.L_2322:
        /*00d4*/ 	.word	0x00000008
.L_2323:


//--------------------- .nv.info._ZN13group_norm_v214gn_cuda_kernelI6__halfLi480ELi1ELi32ELi60ELi256ELb0ELi8ELi960ELi960ELi4ELb1ELi4ELb0ELb0ENS_16CompileConditionILi1000EEEEEvPT_PKS4_S7_S7_flPfS8_Pj --------------------------
	.section	.nv.info._ZN13group_norm_v214gn_cuda_kernelI6__halfLi480ELi1ELi32ELi60ELi256ELb0ELi8ELi960ELi960ELi4ELb1ELi4ELb0ELb0ENS_16CompileConditionILi1000EEEEEvPT_PKS4_S7_S7_flPfS8_Pj,"",@"SHT_CUDA_INFO"
	.sectionflags	@""
	.align	4


	//----- nvinfo : EIATTR_CUDA_API_VERSION
	.align		4
        /*0000*/ 	.byte	0x04, 0x37
        /*0002*/ 	.short	(.L_2325 - .L_2324)
.L_2324:
        /*0004*/ 	.word	0x00000082


	//----- nvinfo : EIATTR_KPARAM_INFO
	.align		4
.L_2325:
        /*0008*/ 	.byte	0x04, 0x17
        /*000a*/ 	.short	(.L_2327 - .L_2326)
.L_2326:
        /*000c*/ 	.word	0x00000000
        /*0010*/ 	.short	0x0008
        /*0012*/ 	.short	0x0040
        /*0014*/ 	.byte	0x00, 0xf5, 0x21, 0x00


	//----- nvinfo : EIATTR_KPARAM_INFO
	.align		4
.L_2327:
        /*0018*/ 	.byte	0x04, 0x17
        /*001a*/ 	.short	(.L_2329 - .L_2328)
.L_2328:
        /*001c*/ 	.word	0x00000000
        /*0020*/ 	.short	0x0007
        /*0022*/ 	.short	0x0038
        /*0024*/ 	.byte	0x00, 0xf5, 0x21, 0x00


	//----- nvinfo : EIATTR_KPARAM_INFO
	.align		4
.L_2329:
        /*0028*/ 	.byte	0x04, 0x17
        /*002a*/ 	.short	(.L_2331 - .L_2330)
.L_2330:
        /*002c*/ 	.word	0x00000000
        /*0030*/ 	.short	0x0006
        /*0032*/ 	.short	0x0030
        /*0034*/ 	.byte	0x00, 0xf5, 0x21, 0x00


	//----- nvinfo : EIATTR_KPARAM_INFO
	.align		4
.L_2331:
        /*0038*/ 	.byte	0x04, 0x17
        /*003a*/ 	.short	(.L_2333 - .L_2332)
.L_2332:
        /*003c*/ 	.word	0x00000000
        /*0040*/ 	.short	0x0005
        /*0042*/ 	.short	0x0028
        /*0044*/ 	.byte	0x00, 0xf0, 0x21, 0x00


	//----- nvinfo : EIATTR_KPARAM_INFO
	.align		4
.L_2333:
        /*0048*/ 	.byte	0x04, 0x17
        /*004a*/ 	.short	(.L_2335 - .L_2334)
.L_2334:
        /*004c*/ 	.word	0x00000000
        /*0050*/ 	.short	0x0004
        /*0052*/ 	.short	0x0020
        /*0054*/ 	.byte	0x00, 0xf0, 0x11, 0x00


	//----- nvinfo : EIATTR_KPARAM_INFO
	.align		4
.L_2335:
        /*0058*/ 	.byte	0x04, 0x17
        /*005a*/ 	.short	(.L_2337 - .L_2336)
.L_2336:
        /*005c*/ 	.word	0x00000000
        /*0060*/ 	.short	0x0003
        /*0062*/ 	.short	0x0018
        /*0064*/ 	.byte	0x00, 0xf5, 0x21, 0x00


	//----- nvinfo : EIATTR_KPARAM_INFO
	.align		4
.L_2337:
        /*0068*/ 	.byte	0x04, 0x17
        /*006a*/ 	.short	(.L_2339 - .L_2338)
.L_2338:
        /*006c*/ 	.word	0x00000000
        /*0070*/ 	.short	0x0002
        /*0072*/ 	.short	0x0010
        /*0074*/ 	.byte	0x00, 0xf5, 0x21, 0x00


	//----- nvinfo : EIATTR_KPARAM_INFO
	.align		4
.L_2339:
        /*0078*/ 	.byte	0x04, 0x17
        /*007a*/ 	.short	(.L_2341 - .L_2340)
.L_2340:
        /*007c*/ 	.word	0x00000000
        /*0080*/ 	.short	0x0001
        /*0082*/ 	.short	0x0008
        /*0084*/ 	.byte	0x00, 0xf5, 0x21, 0x00


	//----- nvinfo : EIATTR_KPARAM_INFO
	.align		4
.L_2341:
        /*0088*/ 	.byte	0x04, 0x17
        /*008a*/ 	.short	(.L_2343 - .L_2342)
.L_2342:
        /*008c*/ 	.word	0x00000000
        /*0090*/ 	.short	0x0000
        /*0092*/ 	.short	0x0000
        /*0094*/ 	.byte	0x00, 0xf5, 0x21, 0x00


	//----- nvinfo : EIATTR_SPARSE_MMA_MASK
	.align		4
.L_2343:
        /*0098*/ 	.byte	0x03, 0x50
        /*009a*/ 	.short	0x0000


	//----- nvinfo : EIATTR_MAXREG_COUNT
	.align		4
        /*009c*/ 	.byte	0x03, 0x1b
        /*009e*/ 	.short	0x0080


	//----- nvinfo : EIATTR_MERCURY_ISA_VERSION
	.align		4
        /*00a0*/ 	.byte	0x03, 0x5f
        /*00a2*/ 	.short	0x0101


	//----- nvinfo : EIATTR_VRC_CTA_INIT_COUNT
	.align		4
        /*00a4*/ 	.byte	0x02, 0x4a
	.zero		1
	.zero		1


	//----- nvinfo : EIATTR_EXIT_INSTR_OFFSETS
	.align		4
        /*00a8*/ 	.byte	0x04, 0x1c
        /*00aa*/ 	.short	(.L_2345 - .L_2344)


	//   ....[0]....
.L_2344:
        /*00ac*/ 	.word	0x00000010


	//----- nvinfo : EIATTR_MAX_THREADS
	.align		4
.L_2345:
        /*00b0*/ 	.byte	0x04, 0x05
        /*00b2*/ 	.short	(.L_2347 - .L_2346)
.L_2346:
        /*00b4*/ 	.word	0x000001e0
        /*00b8*/ 	.word	0x00000001
        /*00bc*/ 	.word	0x00000001


	//----- nvinfo : EIATTR_CBANK_PARAM_SIZE
	.align		4
.L_2347:
        /*00c0*/ 	.byte	0x03, 0x19
        /*00c2*/ 	.short	0x0048


	//----- nvinfo : EIATTR_PARAM_CBANK
	.align		4
        /*00c4*/ 	.byte	0x04, 0x0a
        /*00c6*/ 	.short	(.L_2349 - .L_2348)
	.align		4
.L_2348:
        /*00c8*/ 	.word	index@(.nv.constant0._ZN13group_norm_v214gn_cuda_kernelI6__halfLi480ELi1ELi32ELi60ELi256ELb0ELi8ELi960ELi960ELi4ELb1ELi4ELb0ELb0ENS_16CompileConditionILi1000EEEEEvPT_PKS4_S7_S7_flPfS8_Pj)
        /*00cc*/ 	.short	0x0380
        /*00ce*/ 	.short	0x0048


	//----- nvinfo : EIATTR_SW_WAR
	.align		4
.L_2349:
        /*00d0*/ 	.byte	0x04, 0x36
        /*00d2*/ 	.short	(.L_2351 - .L_2350)
.L_2350:
        /*00d4*/ 	.word	0x00000008
.L_2351:


//--------------------- .nv.info._ZN13group_norm_v214gn_cuda_kernelI6__halfLi480ELi3ELi32ELi60ELi256ELb0ELi8ELi960ELi960ELi4ELb1ELi10ELb0ELb0ENS_16CompileConditionILi1000EEEEEvPT_PKS4_S7_S7_flPfS8_Pj --------------------------
	.section	.nv.info._ZN13group_norm_v214gn_cuda_kernelI6__halfLi480ELi3ELi32ELi60ELi256ELb0ELi8ELi960ELi960ELi4ELb1ELi10ELb0ELb0ENS_16CompileConditionILi1000EEEEEvPT_PKS4_S7_S7_flPfS8_Pj,"",@"SHT_CUDA_INFO"
	.sectionflags	@""
	.align	4


	//----- nvinfo : EIATTR_CUDA_API_VERSION
	.align		4
        /*0000*/ 	.byte	0x04, 0x37
        /*0002*/ 	.short	(.L_2353 - .L_2352)
.L_2352:
        /*0004*/ 	.word	0x00000082


	//----- nvinfo : EIATTR_KPARAM_INFO
	.align		4
.L_2353:
        /*0008*/ 	.byte	0x04, 0x17
        /*000a*/ 	.short	(.L_2355 - .L_2354)
.L_2354:
        /*000c*/ 	.word	0x00000000
        /*0010*/ 	.short	0x0008
        /*0012*/ 	.short	0x0040
        /*0014*/ 	.byte	0x00, 0xf5, 0x21, 0x00


	//----- nvinfo : EIATTR_KPARAM_INFO
	.align		4
.L_2355:
        /*0018*/ 	.byte	0x04, 0x17
        /*001a*/ 	.short	(.L_2357 - .L_2356)
.L_2356:
        /*001c*/ 	.word	0x00000000
        /*0020*/ 	.short	0x0007
        /*0022*/ 	.short	0x0038
        /*0024*/ 	.byte	0x00, 0xf5, 0x21, 0x00


	//----- nvinfo : EIATTR_KPARAM_INFO
	.align		4
.L_2357:
        /*0028*/ 	.byte	0x04, 0x17
        /*002a*/ 	.short	(.L_2359 - .L_2358)
.L_2358:
        /*002c*/ 	.word	0x00000000
        /*0030*/ 	.short	0x0006
        /*0032*/ 	.short	0x0030
        /*0034*/ 	.byte	0x00, 0xf5, 0x21, 0x00


	//----- nvinfo : EIATTR_KPARAM_INFO
	.align		4
.L_2359:
        /*0038*/ 	.byte	0x04, 0x17
        /*003a*/ 	.short	(.L_2361 - .L_2360)
.L_2360:
        /*003c*/ 	.word	0x00000000
        /*0040*/ 	.short	0x0005
        /*0042*/ 	.short	0x0028
        /*0044*/ 	.byte	0x00, 0xf0, 0x21, 0x00


	//----- nvinfo : EIATTR_KPARAM_INFO
	.align		4
.L_2361:
        /*0048*/ 	.byte	0x04, 0x17
        /*004a*/ 	.short	(.L_2363 - .L_2362)
.L_2362:
        /*004c*/ 	.word	0x00000000
        /*0050*/ 	.short	0x0004
        /*0052*/ 	.short	0x0020
        /*0054*/ 	.byte	0x00, 0xf0, 0x11, 0x00


	//----- nvinfo : EIATTR_KPARAM_INFO
	.align		4
.L_2363:
        /*0058*/ 	.byte	0x04, 0x17
        /*005a*/ 	.short	(.L_2365 - .L_2364)
.L_2364:
        /*005c*/ 	.word	0x00000000
        /*0060*/ 	.short	0x0003
        /*0062*/ 	.short	0x0018
        /*0064*/ 	.byte	0x00, 0xf5, 0x21, 0x00


	//----- nvinfo : EIATTR_KPARAM_INFO
	.align		4
.L_2365:
        /*0068*/ 	.byte	0x04, 0x17
        /*006a*/ 	.short	(.L_2367 - .L_2366)
.L_2366:
        /*006c*/ 	.word	0x00000000
        /*0070*/ 	.short	0x0002
        /*0072*/ 	.short	0x0010
        /*0074*/ 	.byte	0x00, 0xf5, 0x21, 0x00


	//----- nvinfo : EIATTR_KPARAM_INFO
	.align		4
.L_2367:
        /*0078*/ 	.byte	0x04, 0x17
        /*007a*/ 	.short	(.L_2369 - .L_2368)
.L_2368:
        /*007c*/ 	.word	0x00000000
        /*0080*/ 	.short	0x0001
        /*0082*/ 	.short	0x0008
        /*0084*/ 	.byte	0x00, 0xf5, 0x21, 0x00


	//----- nvinfo : EIATTR_KPARAM_INFO
	.align		4
.L_2369:
        /*0088*/ 	.byte	0x04, 0x17
        /*008a*/ 	.short	(.L_2371 - .L_2370)
.L_2370:
        /*008c*/ 	.word	0x00000000
        /*0090*/ 	.short	0x0000
        /*0092*/ 	.short	0x0000
        /*0094*/ 	.byte	0x00, 0xf5, 0x21, 0x00


	//----- nvinfo : EIATTR_SPARSE_MMA_MASK
	.align		4
.L_2371:
        /*0098*/ 	.byte	0x03, 0x50
        /*009a*/ 	.short	0x0000


	//----- nvinfo : EIATTR_MAXREG_COUNT
	.align		4
        /*009c*/ 	.byte	0x03, 0x1b
        /*009e*/ 	.short	0x0028


	//----- nvinfo : EIATTR_MERCURY_ISA_VERSION
	.align		4
        /*00a0*/ 	.byte	0x03, 0x5f
        /*00a2*/ 	.short	0x0101


	//----- nvinfo : EIATTR_VRC_CTA_INIT_COUNT
	.align		4
        /*00a4*/ 	.byte	0x02, 0x4a
	.zero		1
	.zero		1


	//----- nvinfo : EIATTR_EXIT_INSTR_OFFSETS
	.align		4
        /*00a8*/ 	.byte	0x04, 0x1c
        /*00aa*/ 	.short	(.L_2373 - .L_2372)


	//   ....[0]....
.L_2372:
        /*00ac*/ 	.word	0x00000010


	//----- nvinfo : EIATTR_MAX_THREADS
	.align		4
.L_2373:
        /*00b0*/ 	.byte	0x04, 0x05
        /*00b2*/ 	.short	(.L_2375 - .L_2374)
.L_2374:
        /*00b4*/ 	.word	0x000001e0
        /*00b8*/ 	.word	0x00000001
        /*00bc*/ 	.word	0x00000001


	//----- nvinfo : EIATTR_CBANK_PARAM_SIZE
	.align		4
.L_2375:
        /*00c0*/ 	.byte	0x03, 0x19
        /*00c2*/ 	.short	0x0048


	//----- nvinfo : EIATTR_PARAM_CBANK
	.align		4
        /*00c4*/ 	.byte	0x04, 0x0a
        /*00c6*/ 	.short	(.L_2377 - .L_2376)
	.align		4
.L_2376:
        /*00c8*/ 	.word	index@(.nv.constant0._ZN13group_norm_v214gn_cuda_kernelI6__halfLi480ELi3ELi32ELi60ELi256ELb0ELi8ELi960ELi960ELi4ELb1ELi10ELb0ELb0ENS_16CompileConditionILi1000EEEEEvPT_PKS4_S7_S7_flPfS8_Pj)
        /*00cc*/ 	.short	0x0380
        /*00ce*/ 	.short	0x0048


	//----- nvinfo : EIATTR_SW_WAR
	.align		4
.L_2377:
        /*00d0*/ 	.byte	0x04, 0x36
        /*00d2*/ 	.short	(.L_2379 - .L_2378)
.L_2378:
        /*00d4*/ 	.word	0x00000008
.L_2379:


//--------------------- .nv.info._ZN13group_norm_v214gn_cuda_kernelI6__halfLi480ELi1ELi32ELi60ELi256ELb0ELi16ELi960ELi960ELi4ELb1ELi9ELb0ELb0ENS_16CompileConditionILi1000EEEEEvPT_PKS4_S7_S7_flPfS8_Pj --------------------------
	.section	.nv.info._ZN13group_norm_v214gn_cuda_kernelI6__halfLi480ELi1ELi32ELi60ELi256ELb0ELi16ELi960ELi960ELi4ELb1ELi9ELb0ELb0ENS_16CompileConditionILi1000EEEEEvPT_PKS4_S7_S7_flPfS8_Pj,"",@"SHT_CUDA_INFO"
	.sectionflags	@""
	.align	4


	//----- nvinfo : EIATTR_CUDA_API_VERSION
	.align		4
        /*0000*/ 	.byte	0x04, 0x37
        /*0002*/ 	.short	(.L_2381 - .L_2380)
.L_2380:
        /*0004*/ 	.word	0x00000082


	//----- nvinfo : EIATTR_KPARAM_INFO
	.align		4
.L_2381:
        /*0008*/ 	.byte	0x04, 0x17
        /*000a*/ 	.short	(.L_2383 - .L_2382)
.L_2382:
        /*000c*/ 	.word	0x00000000
        /*0010*/ 	.short	0x0008
        /*0012*/ 	.short	0x0040
        /*0014*/ 	.byte	0x00, 0xf5, 0x21, 0x00


	//----- nvinfo : EIATTR_KPARAM_INFO
	.align		4
.L_2383:
        /*0018*/ 	.byte	0x04, 0x17
        /*001a*/ 	.short	(.L_2385 - .L_2384)
.L_2384:
        /*001c*/ 	.word	0x00000000
        /*0020*/ 	.short	0x0007
        /*0022*/ 	.short	0x0038
        /*0024*/ 	.byte	0x00, 0xf5, 0x21, 0x00


	//----- nvinfo : EIATTR_KPARAM_INFO
	.align		4
.L_2385:
        /*0028*/ 	.byte	0x04, 0x17
        /*002a*/ 	.short	(.L_2387 - .L_2386)
.L_2386:
        /*002c*/ 	.word	0x00000000
        /*0030*/ 	.short	0x0006
        /*0032*/ 	.short	0x0030
        /*0034*/ 	.byte	0x00, 0xf5, 0x21, 0x00


	//----- nvinfo : EIATTR_KPARAM_INFO
	.align		4
.L_2387:
        /*0038*/ 	.byte	0x04, 0x17
        /*003a*/ 	.short	(.L_2389 - .L_2388)
.L_2388:
        /*003c*/ 	.word	0x00000000
        /*0040*/ 	.short	0x0005
        /*0042*/ 	.short	0x0028
        /*0044*/ 	.byte	0x00, 0xf0, 0x21, 0x00


	//----- nvinfo : EIATTR_KPARAM_INFO
	.align		4
.L_2389:
        /*0048*/ 	.byte	0x04, 0x17
        /*004a*/ 	.short	(.L_2391 - .L_2390)
.L_2390:
        /*004c*/ 	.word	0x00000000
        /*0050*/ 	.short	0x0004
        /*0052*/ 	.short	0x0020
        /*0054*/ 	.byte	0x00, 0xf0, 0x11, 0x00


	//----- nvinfo : EIATTR_KPARAM_INFO
	.align		4
.L_2391:
        /*0058*/ 	.byte	0x04, 0x17
        /*005a*/ 	.short	(.L_2393 - .L_2392)
.L_2392:
        /*005c*/ 	.word	0x00000000
        /*0060*/ 	.short	0x0003
        /*0062*/ 	.short	0x0018
        /*0064*/ 	.byte	0x00, 0xf5, 0x21, 0x00


	//----- nvinfo : EIATTR_KPARAM_INFO
	.align		4
.L_2393:
        /*0068*/ 	.byte	0x04, 0x17
        /*006a*/ 	.short	(.L_2395 - .L_2394)
.L_2394:
        /*006c*/ 	.word	0x00000000
        /*0070*/ 	.short	0x0002
        /*0072*/ 	.short	0x0010
        /*0074*/ 	.byte	0x00, 0xf5, 0x21, 0x00


	//----- nvinfo : EIATTR_KPARAM_INFO
	.align		4
.L_2395:
        /*0078*/ 	.byte	0x04, 0x17
        /*007a*/ 	.short	(.L_2397 - .L_2396)
.L_2396:
        /*007c*/ 	.word	0x00000000
        /*0080*/ 	.short	0x0001
        /*0082*/ 	.short	0x0008
        /*0084*/ 	.byte	0x00, 0xf5, 0x21, 0x00


	//----- nvinfo : EIATTR_KPARAM_INFO
	.align		4
.L_2397:
        /*0088*/ 	.byte	0x04, 0x17
        /*008a*/ 	.short	(.L_2399 - .L_2398)
.L_2398:
        /*008c*/ 	.word	0x00000000
        /*0090*/ 	.short	0x0000
        /*0092*/ 	.short	0x0000
        /*0094*/ 	.byte	0x00, 0xf5, 0x21, 0x00


	//----- nvinfo : EIATTR_SPARSE_MMA_MASK
	.align		4
.L_2399:
        /*0098*/ 	.byte	0x03, 0x50
        /*009a*/ 	.short	0x0000


	//----- nvinfo : EIATTR_MAXREG_COUNT
	.align		4
        /*009c*/ 	.byte	0x03, 0x1b
        /*009e*/ 	.short	0x0080


	//----- nvinfo : EIATTR_MERCURY_ISA_VERSION
	.align		4
        /*00a0*/ 	.byte	0x03, 0x5f
        /*00a2*/ 	.short	0x0101


	//----- nvinfo : EIATTR_VRC_CTA_INIT_COUNT
	.align		4
        /*00a4*/ 	.byte	0x02, 0x4a
	.zero		1
	.zero		1


	//----- nvinfo : EIATTR_EXIT_INSTR_OFFSETS
	.align		4
        /*00a8*/ 	.byte	0x04, 0x1c
        /*00aa*/ 	.short	(.L_2401 - .L_2400)


	//   ....[0]....
.L_2400:
        /*00ac*/ 	.word	0x00000010


	//----- nvinfo : EIATTR_MAX_THREADS
	.align		4
.L_2401:
        /*00b0*/ 	.byte	0x04, 0x05
        /*00b2*/ 	.short	(.L_2403 - .L_2402)
.L_2402:
        /*00b4*/ 	.word	0x000001e0
        /*00b8*/ 	.word	0x00000001
        /*00bc*/ 	.word	0x00000001


	//----- nvinfo : EIATTR_CBANK_PARAM_SIZE
	.align		4
.L_2403:
        /*00c0*/ 	.byte	0x03, 0x19
        /*00c2*/ 	.short	0x0048


	//----- nvinfo : EIATTR_PARAM_CBANK
	.align		4
        /*00c4*/ 	.byte	0x04, 0x0a
        /*00c6*/ 	.short	(.L_2405 - .L_2404)
	.align		4
.L_2404:
        /*00c8*/ 	.word	index@(.nv.constant0._ZN13group_norm_v214gn_cuda_kernelI6__halfLi480ELi1ELi32ELi60ELi256ELb0ELi16ELi960ELi960ELi4ELb1ELi9ELb0ELb0ENS_16CompileConditionILi1000EEEEEvPT_PKS4_S7_S7_flPfS8_Pj)
        /*00cc*/ 	.short	0x0380
        /*00ce*/ 	.short	0x0048


	//----- nvinfo : EIATTR_SW_WAR
	.align		4
.L_2405:
        /*00d0*/ 	.byte	0x04, 0x36
        /*00d2*/ 	.short	(.L_2407 - .L_2406)
.L_2406:
        /*00d4*/ 	.word	0x00000008
.L_2407:


//--------------------- .nv.info._ZN13group_norm_v214gn_cuda_kernelI6__halfLi480ELi3ELi32ELi60ELi256ELb0ELi16ELi960ELi960ELi4ELb1ELi21ELb0ELb0ENS_16CompileConditionILi1000EEEEEvPT_PKS4_S7_S7_flPfS8_Pj --------------------------
	.section	.nv.info._ZN13group_norm_v214gn_cuda_kernelI6__halfLi480ELi3ELi32ELi60ELi256ELb0ELi16ELi960ELi960ELi4ELb1ELi21ELb0ELb0ENS_16CompileConditionILi1000EEEEEvPT_PKS4_S7_S7_flPfS8_Pj,"",@"SHT_CUDA_INFO"
	.sectionflags	@""
	.align	4


	//----- nvinfo : EIATTR_CUDA_API_VERSION
	.align		4
        /*0000*/ 	.byte	0x04, 0x37
        /*0002*/ 	.short	(.L_2409 - .L_2408)
.L_2408:
        /*0004*/ 	.word	0x00000082


	//----- nvinfo : EIATTR_KPARAM_INFO
	.align		4
.L_2409:
        /*0008*/ 	.byte	0x04, 0x17
        /*000a*/ 	.short	(.L_2411 - .L_2410)
.L_2410:
        /*000c*/ 	.word	0x00000000
        /*0010*/ 	.short	0x0008
        /*0012*/ 	.short	0x0040
        /*0014*/ 	.byte	0x00, 0xf5, 0x21, 0x00


	//----- nvinfo : EIATTR_KPARAM_INFO
	.align		4
.L_2411:
        /*0018*/ 	.byte	0x04, 0x17
        /*001a*/ 	.short	(.L_2413 - .L_2412)
.L_2412:
        /*001c*/ 	.word	0x00000000
        /*0020*/ 	.short	0x0007
        /*0022*/ 	.short	0x0038
        /*0024*/ 	.byte	0x00, 0xf5, 0x21, 0x00


	//----- nvinfo : EIATTR_KPARAM_INFO
	.align		4
.L_2413:
        /*0028*/ 	.byte	0x04, 0x17
        /*002a*/ 	.short	(.L_2415 - .L_2414)
.L_2414:
        /*002c*/ 	.word	0x00000000
        /*0030*/ 	.short	0x0006
        /*0032*/ 	.short	0x0030
        /*0034*/ 	.byte	0x00, 0xf5, 0x21, 0x00


	//----- nvinfo : EIATTR_KPARAM_INFO
	.align		4
.L_2415:
        /*0038*/ 	.byte	0x04, 0x17
        /*003a*/ 	.short	(.L_2417 - .L_2416)
.L_2416:
        /*003c*/ 	.word	0x00000000
        /*0040*/ 	.short	0x0005
        /*0042*/ 	.short	0x0028
        /*0044*/ 	.byte	0x00, 0xf0, 0x21, 0x00


	//----- nvinfo : EIATTR_KPARAM_INFO
	.align		4
.L_2417:
        /*0048*/ 	.byte	0x04, 0x17
        /*004a*/ 	.short	(.L_2419 - .L_2418)
.L_2418:
        /*004c*/ 	.word	0x00000000
        /*0050*/ 	.short	0x0004
        /*0052*/ 	.short	0x0020
        /*0054*/ 	.byte	0x00, 0xf0, 0x11, 0x00


	//----- nvinfo : EIATTR_KPARAM_INFO
	.align		4
.L_2419:
        /*0058*/ 	.byte	0x04, 0x17
        /*005a*/ 	.short	(.L_2421 - .L_2420)
.L_2420:
        /*005c*/ 	.word	0x00000000
        /*0060*/ 	.short	0x0003
        /*0062*/ 	.short	0x0018
        /*0064*/ 	.byte	0x00, 0xf5, 0x21, 0x00


	//----- nvinfo : EIATTR_KPARAM_INFO
	.align		4
.L_2421:
        /*0068*/ 	.byte	0x04, 0x17
        /*006a*/ 	.short	(.L_2423 - .L_2422)
.L_2422:
        /*006c*/ 	.word	0x00000000
        /*0070*/ 	.short	0x0002
        /*0072*/ 	.short	0x0010
        /*0074*/ 	.byte	0x00, 0xf5, 0x21, 0x00


	//----- nvinfo : EIATTR_KPARAM_INFO
	.align		4
.L_2423:
        /*0078*/ 	.byte	0x04, 0x17
        /*007a*/ 	.short	(.L_2425 - .L_2424)
.L_2424:
        /*007c*/ 	.word	0x00000000
        /*0080*/ 	.short	0x0001
        /*0082*/ 	.short	0x0008
        /*0084*/ 	.byte	0x00, 0xf5, 0x21, 0x00


	//----- nvinfo : EIATTR_KPARAM_INFO
	.align		4
.L_2425:
        /*0088*/ 	.byte	0x04, 0x17
        /*008a*/ 	.short	(.L_2427 - .L_2426)
.L_2426:
        /*008c*/ 	.word	0x00000000
        /*0090*/ 	.short	0x0000
        /*0092*/ 	.short	0x0000
        /*0094*/ 	.byte	0x00, 0xf5, 0x21, 0x00


	//----- nvinfo : EIATTR_SPARSE_MMA_MASK
	.align		4
.L_2427:
        /*0098*/ 	.byte	0x03, 0x50
        /*009a*/ 	.short	0x0000


	//----- nvinfo : EIATTR_MAXREG_COUNT
	.align		4
        /*009c*/ 	.byte	0x03, 0x1b
        /*009e*/ 	.short	0x0028


	//----- nvinfo : EIATTR_MERCURY_ISA_VERSION
	.align		4
        /*00a0*/ 	.byte	0x03, 0x5f
        /*00a2*/ 	.short	0x0101


	//----- nvinfo : EIATTR_VRC_CTA_INIT_COUNT
	.align		4
        /*00a4*/ 	.byte	0x02, 0x4a
	.zero		1
	.zero		1


	//----- nvinfo : EIATTR_EXIT_INSTR_OFFSETS
	.align		4
        /*00a8*/ 	.byte	0x04, 0x1c
        /*00aa*/ 	.short	(.L_2429 - .L_2428)


	//   ....[0]....
.L_2428:
        /*00ac*/ 	.word	0x00000010


	//----- nvinfo : EIATTR_MAX_THREADS
	.align		4
.L_2429:
        /*00b0*/ 	.byte	0x04, 0x05
        /*00b2*/ 	.short	(.L_2431 - .L_2430)
.L_2430:
        /*00b4*/ 	.word	0x000001e0
        /*00b8*/ 	.word	0x00000001
        /*00bc*/ 	.word	0x00000001


	//----- nvinfo : EIATTR_CBANK_PARAM_SIZE
	.align		4
.L_2431:
        /*00c0*/ 	.byte	0x03, 0x19
        /*00c2*/ 	.short	0x0048


	//----- nvinfo : EIATTR_PARAM_CBANK
	.align		4
        /*00c4*/ 	.byte	0x04, 0x0a
        /*00c6*/ 	.short	(.L_2433 - .L_2432)
	.align		4
.L_2432:
        /*00c8*/ 	.word	index@(.nv.constant0._ZN13group_norm_v214gn_cuda_kernelI6__halfLi480ELi3ELi32ELi60ELi256ELb0ELi16ELi960ELi960ELi4ELb1ELi21ELb0ELb0ENS_16CompileConditionILi1000EEEEEvPT_PKS4_S7_S7_flPfS8_Pj)
        /*00cc*/ 	.short	0x0380
        /*00ce*/ 	.short	0x0048


	//----- nvinfo : EIATTR_SW_WAR
	.align		4
.L_2433:
        /*00d0*/ 	.byte	0x04, 0x36
        /*00d2*/ 	.short	(.L_2435 - .L_2434)
.L_2434:
        /*00d4*/ 	.word	0x00000008
.L_2435:


//--------------------- .nv.info._ZN13group_norm_v214gn_cuda_kernelI6__halfLi480ELi1ELi32ELi60ELi256ELb0ELi32ELi960ELi960ELi4ELb1ELi18ELb0ELb0ENS_16CompileConditionILi1000EEEEEvPT_PKS4_S7_S7_flPfS8_Pj --------------------------
	.section	.nv.info._ZN13group_norm_v214gn_cuda_kernelI6__halfLi480ELi1ELi32ELi60ELi256ELb0ELi32ELi960ELi960ELi4ELb1ELi18ELb0ELb0ENS_16CompileConditionILi1000EEEEEvPT_PKS4_S7_S7_flPfS8_Pj,"",@"SHT_CUDA_INFO"
	.sectionflags	@""
	.align	4


	//----- nvinfo : EIATTR_CUDA_API_VERSION
	.align		4
        /*0000*/ 	.byte	0x04, 0x37
        /*0002*/ 	.short	(.L_2437 - .L_2436)
.L_2436:
        /*0004*/ 	.word	0x00000082


	//----- nvinfo : EIATTR_KPARAM_INFO
	.align		4
.L_2437:
        /*0008*/ 	.byte	0x04, 0x17
        /*000a*/ 	.short	(.L_2439 - .L_2438)
.L_2438:
        /*000c*/ 	.word	0x00000000
        /*0010*/ 	.short	0x0008
        /*0012*/ 	.short	0x0040
        /*0014*/ 	.byte	0x00, 0xf5, 0x21, 0x00


	//----- nvinfo : EIATTR_KPARAM_INFO
	.align		4
.L_2439:
        /*0018*/ 	.byte	0x04, 0x17
        /*001a*/ 	.short	(.L_2441 - .L_2440)
.L_2440:
        /*001c*/ 	.word	0x00000000
        /*0020*/ 	.short	0x0007
        /*0022*/ 	.short	0x0038
        /*0024*/ 	.byte	0x00, 0xf5, 0x21, 0x00


	//----- nvinfo : EIATTR_KPARAM_INFO
	.align		4
.L_2441:
        /*0028*/ 	.byte	0x04, 0x17
        /*002a*/ 	.short	(.L_2443 - .L_2442)
.L_2442:
        /*002c*/ 	.word	0x00000000
        /*0030*/ 	.short	0x0006
        /*0032*/ 	.short	0x0030
        /*0034*/ 	.byte	0x00, 0xf5, 0x21, 0x00


	//----- nvinfo : EIATTR_KPARAM_INFO
	.align		4
.L_2443:
        /*0038*/ 	.byte	0x04, 0x17
        /*003a*/ 	.short	(.L_2445 - .L_2444)
.L_2444:
        /*003c*/ 	.word	0x00000000
        /*0040*/ 	.short	0x0005
        /*0042*/ 	.short	0x0028
        /*0044*/ 	.byte	0x00, 0xf0, 0x21, 0x00


	//----- nvinfo : EIATTR_KPARAM_INFO
	.align		4
.L_2445:
        /*0048*/ 	.byte	0x04, 0x17
        /*004a*/ 	.short	(.L_2447 - .L_2446)
.L_2446:
        /*004c*/ 	.word	0x00000000
        /*0050*/ 	.short	0x0004
        /*0052*/ 	.short	0x0020
        /*0054*/ 	.byte	0x00, 0xf0, 0x11, 0x00


	//----- nvinfo : EIATTR_KPARAM_INFO
	.align		4
.L_2447:
        /*0058*/ 	.byte	0x04, 0x17
        /*005a*/ 	.short	(.L_2449 - .L_2448)
.L_2448:
        /*005c*/ 	.word	0x00000000
        /*0060*/ 	.short	0x0003
        /*0062*/ 	.short	0x0018
        /*0064*/ 	.byte	0x00, 0xf5, 0x21, 0x00


	//----- nvinfo : EIATTR_KPARAM_INFO
	.align		4
.L_2449:
        /*0068*/ 	.byte	0x04, 0x17
        /*006a*/ 	.short	(.L_2451 - .L_2450)
.L_2450:
        /*006c*/ 	.word	0x00000000
        /*0070*/ 	.short	0x0002
        /*0072*/ 	.short	0x0010
        /*0074*/ 	.byte	0x00, 0xf5, 0x21, 0x00


	//----- nvinfo : EIATTR_KPARAM_INFO
	.align		4
.L_2451:
        /*0078*/ 	.byte	0x04, 0x17
        /*007a*/ 	.short	(.L_2453 - .L_2452)
.L_2452:
        /*007c*/ 	.word	0x00000000
        /*0080*/ 	.short	0x0001
        /*0082*/ 	.short	0x0008
        /*0084*/ 	.byte	0x00, 0xf5, 0x21, 0x00


	//----- nvinfo : EIATTR_KPARAM_INFO
	.align		4
.L_2453:
        /*0088*/ 	.byte	0x04, 0x17
        /*008a*/ 	.short	(.L_2455 - .L_2454)
.L_2454:
        /*008c*/ 	.word	0x00000000
        /*0090*/ 	.short	0x0000
        /*0092*/ 	.short	0x0000
        /*0094*/ 	.byte	0x00, 0xf5, 0x21, 0x00


	//----- nvinfo : EIATTR_SPARSE_MMA_MASK
	.align		4
.L_2455:
        /*0098*/ 	.byte	0x03, 0x50
        /*009a*/ 	.short	0x0000


	//----- nvinfo : EIATTR_MAXREG_COUNT
	.align		4
        /*009c*/ 	.byte	0x03, 0x1b
        /*009e*/ 	.short	0x0080


	//----- nvinfo : EIATTR_MERCURY_ISA_VERSION
	.align		4
        /*00a0*/ 	.byte	0x03, 0x5f
        /*00a2*/ 	.short	0x0101


	//----- nvinfo : EIATTR_VRC_CTA_INIT_COUNT
	.align		4
        /*00a4*/ 	.byte	0x02, 0x4a
	.zero		1
	.zero		1


	//----- nvinfo : EIATTR_EXIT_INSTR_OFFSETS
	.align		4
        /*00a8*/ 	.byte	0x04, 0x1c
        /*00aa*/ 	.short	(.L_2457 - .L_2456)


	//   ....[0]....
.L_2456:
        /*00ac*/ 	.word	0x00000010


	//----- nvinfo : EIATTR_MAX_THREADS
	.align		4
.L_2457:
        /*00b0*/ 	.byte	0x04, 0x05
        /*00b2*/ 	.short	(.L_2459 - .L_2458)
.L_2458:
        /*00b4*/ 	.word	0x000001e0
        /*00b8*/ 	.word	0x00000001
        /*00bc*/ 	.word	0x00000001


	//----- nvinfo : EIATTR_CBANK_PARAM_SIZE
	.align		4
.L_2459:
        /*00c0*/ 	.byte	0x03, 0x19
        /*00c2*/ 	.short	0x0048


	//----- nvinfo : EIATTR_PARAM_CBANK
	.align		4
        /*00c4*/ 	.byte	0x04, 0x0a
        /*00c6*/ 	.short	(.L_2461 - .L_2460)
	.align		4
.L_2460:
        /*00c8*/ 	.word	index@(.nv.constant0._ZN13group_norm_v214gn_cuda_kernelI6__halfLi480ELi1ELi32ELi60ELi256ELb0ELi32ELi960ELi960ELi4ELb1ELi18ELb0ELb0ENS_16CompileConditionILi1000EEEEEvPT_PKS4_S7_S7_flPfS8_Pj)
        /*00cc*/ 	.short	0x0380
        /*00ce*/ 	.short	0x0048


	//----- nvinfo : EIATTR_SW_WAR
	.align		4
.L_2461:
        /*00d0*/ 	.byte	0x04, 0x36
        /*00d2*/ 	.short	(.L_2463 - .L_2462)
.L_2462:
        /*00d4*/ 	.word	0x00000008
.L_2463:


//--------------------- .nv.info._ZN13group_norm_v214gn_cuda_kernelI6__halfLi480ELi2ELi32ELi60ELi256ELb0ELi32ELi960ELi960ELi4ELb1ELi29ELb0ELb0ENS_16CompileConditionILi1000EEEEEvPT_PKS4_S7_S7_flPfS8_Pj --------------------------
	.section	.nv.info._ZN13group_norm_v214gn_cuda_kernelI6__halfLi480ELi2ELi32ELi60ELi256ELb0ELi32ELi960ELi960ELi4ELb1ELi29ELb0ELb0ENS_16CompileConditionILi1000EEEEEvPT_PKS4_S7_S7_flPfS8_Pj,"",@"SHT_CUDA_INFO"
	.sectionflags	@""
	.align	4


	//----- nvinfo : EIATTR_CUDA_API_VERSION
	.align		4
        /*0000*/ 	.byte	0x04, 0x37
        /*0002*/ 	.short	(.L_2465 - .L_2464)
.L_2464:
        /*0004*/ 	.word	0x00000082


	//----- nvinfo : EIATTR_KPARAM_INFO
	.align		4
.L_2465:
        /*0008*/ 	.byte	0x04, 0x17
        /*000a*/ 	.short	(.L_2467 - .L_2466)
.L_2466:
        /*000c*/ 	.word	0x00000000
        /*0010*/ 	.short	0x0008
        /*0012*/ 	.short	0x0040
        /*0014*/ 	.byte	0x00, 0xf5, 0x21, 0x00


	//----- nvinfo : EIATTR_KPARAM_INFO
	.align		4
.L_2467:
        /*0018*/ 	.byte	0x04, 0x17
        /*001a*/ 	.short	(.L_2469 - .L_2468)
.L_2468:
        /*001c*/ 	.word	0x00000000
        /*0020*/ 	.short	0x0007
        /*0022*/ 	.short	0x0038
        /*0024*/ 	.byte	0x00, 0xf5, 0x21, 0x00


	//----- nvinfo : EIATTR_KPARAM_INFO
	.align		4
.L_2469:
        /*0028*/ 	.byte	0x04, 0x17
        /*002a*/ 	.short	(.L_2471 - .L_2470)
.L_2470:
        /*002c*/ 	.word	0x00000000
        /*0030*/ 	.short	0x0006
        /*0032*/ 	.short	0x0030
        /*0034*/ 	.byte	0x00, 0xf5, 0x21, 0x00


	//----- nvinfo : EIATTR_KPARAM_INFO
	.align		4
.L_2471:
        /*0038*/ 	.byte	0x04, 0x17
        /*003a*/ 	.short	(.L_2473 - .L_2472)
.L_2472:
        /*003c*/ 	.word	0x00000000
        /*0040*/ 	.short	0x0005
        /*0042*/ 	.short	0x0028
        /*0044*/ 	.byte	0x00, 0xf0, 0x21, 0x00


	//----- nvinfo : EIATTR_KPARAM_INFO
	.align		4
.L_2473:
        /*0048*/ 	.byte	0x04, 0x17
        /*004a*/ 	.short	(.L_2475 - .L_2474)
.L_2474:
        /*004c*/ 	.word	0x00000000
        /*0050*/ 	.short	0x0004
        /*0052*/ 	.short	0x0020
        /*0054*/ 	.byte	0x00, 0xf0, 0x11, 0x00


	//----- nvinfo : EIATTR_KPARAM_INFO
	.align		4
.L_2475:
        /*0058*/ 	.byte	0x04, 0x17
        /*005a*/ 	.short	(.L_2477 - .L_2476)
.L_2476:
        /*005c*/ 	.word	0x00000000
        /*0060*/ 	.short	0x0003
        /*0062*/ 	.short	0x0018
        /*0064*/ 	.byte	0x00, 0xf5, 0x21, 0x00


	//----- nvinfo : EIATTR_KPARAM_INFO
	.align		4
.L_2477:
        /*0068*/ 	.byte	0x04, 0x17
        /*006a*/ 	.short	(.L_2479 - .L_2478)
.L_2478:
        /*006c*/ 	.word	0x00000000
        /*0070*/ 	.short	0x0002
        /*0072*/ 	.short	0x0010
        /*0074*/ 	.byte	0x00, 0xf5, 0x21, 0x00


	//----- nvinfo : EIATTR_KPARAM_INFO
	.align		4
.L_2479:
        /*0078*/ 	.byte	0x04, 0x17
        /*007a*/ 	.short	(.L_2481 - .L_2480)
.L_2480:
        /*007c*/ 	.word	0x00000000
        /*0080*/ 	.short	0x0001
        /*0082*/ 	.short	0x0008
        /*0084*/ 	.byte	0x00, 0xf5, 0x21, 0x00


	//----- nvinfo : EIATTR_KPARAM_INFO
	.align		4
.L_2481:
        /*0088*/ 	.byte	0x04, 0x17
        /*008a*/ 	.short	(.L_2483 - .L_2482)
.L_2482:
        /*008c*/ 	.word	0x00000000
        /*0090*/ 	.short	0x0000
        /*0092*/ 	.short	0x0000
        /*0094*/ 	.byte	0x00, 0xf5, 0x21, 0x00


	//----- nvinfo : EIATTR_SPARSE_MMA_MASK
	.align		4
.L_2483:
        /*0098*/ 	.byte	0x03, 0x50
        /*009a*/ 	.short	0x0000


	//----- nvinfo : EIATTR_MAXREG_COUNT
	.align		4
        /*009c*/ 	.byte	0x03, 0x1b
        /*009e*/ 	.short	0x0040


	//----- nvinfo : EIATTR_MERCURY_ISA_VERSION
	.align		4
        /*00a0*/ 	.byte	0x03, 0x5f
        /*00a2*/ 	.short	0x0101


	//----- nvinfo : EIATTR_VRC_CTA_INIT_COUNT
	.align		4
        /*00a4*/ 	.byte	0x02, 0x4a
	.zero		1
	.zero		1


	//----- nvinfo : EIATTR_EXIT_INSTR_OFFSETS
	.align		4
        /*00a8*/ 	.byte	0x04, 0x1c
        /*00aa*/ 	.short	(.L_2485 - .L_2484)


	//   ....[0]....
.L_2484:
        /*00ac*/ 	.word	0x00000010


	//----- nvinfo : EIATTR_MAX_THREADS
	.align		4
.L_2485:
        /*00b0*/ 	.byte	0x04, 0x05
        /*00b2*/ 	.short	(.L_2487 - .L_2486)
.L_2486:
        /*00b4*/ 	.word	0x000001e0
        /*00b8*/ 	.word	0x00000001
        /*00bc*/ 	.word	0x00000001


	//----- nvinfo : EIATTR_CBANK_PARAM_SIZE
	.align		4
.L_2487:
        /*00c0*/ 	.byte	0x03, 0x19
        /*00c2*/ 	.short	0x0048


	//----- nvinfo : EIATTR_PARAM_CBANK
	.align		4
        /*00c4*/ 	.byte	0x04, 0x0a
        /*00c6*/ 	.short	(.L_2489 - .L_2488)
	.align		4
.L_2488:
        /*00c8*/ 	.word	index@(.nv.constant0._ZN13group_norm_v214gn_cuda_kernelI6__halfLi480ELi2ELi32ELi60ELi256ELb0ELi32ELi960ELi960ELi4ELb1ELi29ELb0ELb0ENS_16CompileConditionILi1000EEEEEvPT_PKS4_S7_S7_flPfS8_Pj)
        /*00cc*/ 	.short	0x0380
        /*00ce*/ 	.short	0x0048


	//----- nvinfo : EIATTR_SW_WAR
	.align		4
.L_2489:
        /*00d0*/ 	.byte	0x04, 0x36
        /*00d2*/ 	.short	(.L_2491 - .L_2490)
.L_2490:
        /*00d4*/ 	.word	0x00000008
.L_2491:


//--------------------- .nv.info._ZN13group_norm_v214gn_cuda_kernelI6__halfLi480ELi1ELi32ELi60ELi256ELb0ELi64ELi960ELi960ELi4ELb1ELi37ELb0ELb0ENS_16CompileConditionILi1000EEEEEvPT_PKS4_S7_S7_flPfS8_Pj --------------------------
	.section	.nv.info._ZN13group_norm_v214gn_cuda_kernelI6__halfLi480ELi1ELi32ELi60ELi256ELb0ELi64ELi960ELi960ELi4ELb1ELi37ELb0ELb0ENS_16CompileConditionILi1000EEEEEvPT_PKS4_S7_S7_flPfS8_Pj,"",@"SHT_CUDA_INFO"
	.sectionflags	@""
	.align	4


	//----- nvinfo : EIATTR_CUDA_API_VERSION
	.align		4
        /*0000*/ 	.byte	0x04, 0x37
        /*0002*/ 	.short	(.L_2493 - .L_2492)
.L_2492:
        /*0004*/ 	.word	0x00000082


	//----- nvinfo : EIATTR_KPARAM_INFO
	.align		4
.L_2493:
        /*0008*/ 	.byte	0x04, 0x17
        /*000a*/ 	.short	(.L_2495 - .L_2494)
.L_2494:
        /*000c*/ 	.word	0x00000000
        /*0010*/ 	.short	0x0008
        /*0012*/ 	.short	0x0040
        /*0014*/ 	.byte	0x00, 0xf5, 0x21, 0x00


	//----- nvinfo : EIATTR_KPARAM_INFO
	.align		4
.L_2495:
        /*0018*/ 	.byte	0x04, 0x17
        /*001a*/ 	.short	(.L_2497 - .L_2496)
.L_2496:
        /*001c*/ 	.word	0x00000000
        /*0020*/ 	.short	0x0007
        /*0022*/ 	.short	0x0038
        /*0024*/ 	.byte	0x00, 0xf5, 0x21, 0x00


	//----- nvinfo : EIATTR_KPARAM_INFO
	.align		4
.L_2497:
        /*0028*/ 	.byte	0x04, 0x17
        /*002a*/ 	.short	(.L_2499 - .L_2498)
.L_2498:
        /*002c*/ 	.word	0x00000000
        /*0030*/ 	.short	0x0006
        /*0032*/ 	.short	0x0030
        /*0034*/ 	.byte	0x00, 0xf5, 0x21, 0x00


	//----- nvinfo : EIATTR_KPARAM_INFO
	.align		4
.L_2499:
        /*0038*/ 	.byte	0x04, 0x17
        /*003a*/ 	.short	(.L_2501 - .L_2500)
.L_2500:
        /*003c*/ 	.word	0x00000000
        /*0040*/ 	.short	0x0005
        /*0042*/ 	.short	0x0028
        /*0044*/ 	.byte	0x00, 0xf0, 0x21, 0x00


	//----- nvinfo : EIATTR_KPARAM_INFO
	.align		4
.L_2501:
        /*0048*/ 	.byte	0x04, 0x17
        /*004a*/ 	.short	(.L_2503 - .L_2502)
.L_2502:
        /*004c*/ 	.word	0x00000000
        /*0050*/ 	.short	0x0004
        /*0052*/ 	.short	0x0020
        /*0054*/ 	.byte	0x00, 0xf0, 0x11, 0x00


	//----- nvinfo : EIATTR_KPARAM_INFO
	.align		4
.L_2503:
        /*0058*/ 	.byte	0x04, 0x17
        /*005a*/ 	.short	(.L_2505 - .L_2504)
.L_2504:
        /*005c*/ 	.word	0x00000000
        /*0060*/ 	.short	0x0003
        /*0062*/ 	.short	0x0018
        /*0064*/ 	.byte	0x00, 0xf5, 0x21, 0x00


	//----- nvinfo : EIATTR_KPARAM_INFO
	.align		4
.L_2505:
        /*0068*/ 	.byte	0x04, 0x17
        /*006a*/ 	.short	(.L_2507 - .L_2506)
.L_2506:
        /*006c*/ 	.word	0x00000000
        /*0070*/ 	.short	0x0002
        /*0072*/ 	.short	0x0010
        /*0074*/ 	.byte	0x00, 0xf5, 0x21, 0x00


	//----- nvinfo : EIATTR_KPARAM_INFO
	.align		4
.L_2507:
        /*0078*/ 	.byte	0x04, 0x17
        /*007a*/ 	.short	(.L_2509 - .L_2508)
.L_2508:
        /*007c*/ 	.word	0x00000000
        /*0080*/ 	.short	0x0001
        /*0082*/ 	.short	0x0008
        /*0084*/ 	.byte	0x00, 0xf5, 0x21, 0x00


	//----- nvinfo : EIATTR_KPARAM_INFO
	.align		4
.L_2509:
        /*0088*/ 	.byte	0x04, 0x17
        /*008a*/ 	.short	(.L_2511 - .L_2510)
.L_2510:
        /*008c*/ 	.word	0x00000000
        /*0090*/ 	.short	0x0000
        /*0092*/ 	.short	0x0000
        /*0094*/ 	.byte	0x00, 0xf5, 0x21, 0x00


	//----- nvinfo : EIATTR_SPARSE_MMA_MASK
	.align		4
.L_2511:
        /*0098*/ 	.byte	0x03, 0x50
        /*009a*/ 	.short	0x0000


	//----- nvinfo : EIATTR_MAXREG_COUNT
	.align		4
        /*009c*/ 	.byte	0x03, 0x1b
        /*009e*/ 	.short	0x0080


	//----- nvinfo : EIATTR_MERCURY_ISA_VERSION
	.align		4
        /*00a0*/ 	.byte	0x03, 0x5f
        /*00a2*/ 	.short	0x0101


	//----- nvinfo : EIATTR_VRC_CTA_INIT_COUNT
	.align		4
        /*00a4*/ 	.byte	0x02, 0x4a
	.zero		1
	.zero		1


	//----- nvinfo : EIATTR_EXIT_INSTR_OFFSETS
	.align		4
        /*00a8*/ 	.byte	0x04, 0x1c
        /*00aa*/ 	.short	(.L_2513 - .L_2512)


	//   ....[0]....
.L_2512:
        /*00ac*/ 	.word	0x00000010


	//----- nvinfo : EIATTR_MAX_THREADS
	.align		4
.L_2513:
        /*00b0*/ 	.byte	0x04, 0x05
        /*00b2*/ 	.short	(.L_2515 - .L_2514)
.L_2514:
        /*00b4*/ 	.word	0x000001e0
        /*00b8*/ 	.word	0x00000001
        /*00bc*/ 	.word	0x00000001


	//----- nvinfo : EIATTR_CBANK_PARAM_SIZE
	.align		4
.L_2515:
        /*00c0*/ 	.byte	0x03, 0x19
        /*00c2*/ 	.short	0x0048


	//----- nvinfo : EIATTR_PARAM_CBANK
	.align		4
        /*00c4*/ 	.byte	0x04, 0x0a
        /*00c6*/ 	.short	(.L_2517 - .L_2516)
	.align		4
.L_2516:
        /*00c8*/ 	.word	index@(.nv.constant0._ZN13group_norm_v214gn_cuda_kernelI6__halfLi480ELi1ELi32ELi60ELi256ELb0ELi64ELi960ELi960ELi4ELb1ELi37ELb0ELb0ENS_16CompileConditionILi1000EEEEEvPT_PKS4_S7_S7_flPfS8_Pj)
        /*00cc*/ 	.short	0x0380
        /*00ce*/ 	.short	0x0048


	//----- nvinfo : EIATTR_SW_WAR
	.align		4
.L_2517:
        /*00d0*/ 	.byte	0x04, 0x36
        /*00d2*/ 	.short	(.L_2519 - .L_2518)
.L_2518:
        /*00d4*/ 	.word	0x00000008
.L_2519:


//--------------------- .nv.info._ZN13group_norm_v214gn_cuda_kernelI6__halfLi480ELi3ELi16ELi120ELi256ELb1ELi2ELi960ELi960ELi4ELb1ELi2ELb0ELb0ENS_16CompileConditionILi1000EEEEEvPT_PKS4_S7_S7_flPfS8_Pj --------------------------
	.section	.nv.info._ZN13group_norm_v214gn_cuda_kernelI6__halfLi480ELi3ELi16ELi120ELi256ELb1ELi2ELi960ELi960ELi4ELb1ELi2ELb0ELb0ENS_16CompileConditionILi1000EEEEEvPT_PKS4_S7_S7_flPfS8_Pj,"",@"SHT_CUDA_INFO"
	.sectionflags	@""
	.align	4


	//----- nvinfo : EIATTR_CUDA_API_VERSION
	.align		4
        /*0000*/ 	.byte	0x04, 0x37
        /*0002*/ 	.short	(.L_2521 - .L_2520)
.L_2520:
        /*0004*/ 	.word	0x00000082


	//----- nvinfo : EIATTR_KPARAM_INFO
	.align		4
.L_2521:
        /*0008*/ 	.byte	0x04, 0x17
        /*000a*/ 	.short	(.L_2523 - .L_2522)
.L_2522:
        /*000c*/ 	.word	0x00000000
        /*0010*/ 	.short	0x0008
        /*0012*/ 	.short	0x0040
        /*0014*/ 	.byte	0x00, 0xf5, 0x21, 0x00


	//----- nvinfo : EIATTR_KPARAM_INFO
	.align		4
.L_2523:
        /*0018*/ 	.byte	0x04, 0x17
        /*001a*/ 	.short	(.L_2525 - .L_2524)
.L_2524:
        /*001c*/ 	.word	0x00000000
        /*0020*/ 	.short	0x0007
        /*0022*/ 	.short	0x0038
        /*0024*/ 	.byte	0x00, 0xf5, 0x21, 0x00


	//----- nvinfo : EIATTR_KPARAM_INFO
	.align		4
.L_2525:
        /*0028*/ 	.byte	0x04, 0x17
        /*002a*/ 	.short	(.L_2527 - .L_2526)
.L_2526:
        /*002c*/ 	.word	0x00000000
        /*0030*/ 	.short	0x0006
        /*0032*/ 	.short	0x0030
        /*0034*/ 	.byte	0x00, 0xf5, 0x21, 0x00


	//----- nvinfo : EIATTR_KPARAM_INFO
	.align		4
.L_2527:
        /*0038*/ 	.byte	0x04, 0x17
        /*003a*/ 	.short	(.L_2529 - .L_2528)
.L_2528:
        /*003c*/ 	.word	0x00000000
        /*0040*/ 	.short	0x0005
        /*0042*/ 	.short	0x0028
        /*0044*/ 	.byte	0x00, 0xf0, 0x21, 0x00


	//----- nvinfo : EIATTR_KPARAM_INFO
	.align		4
.L_2529:
        /*0048*/ 	.byte	0x04, 0x17
        /*004a*/ 	.short	(.L_2531 - .L_2530)
.L_2530:
        /*004c*/ 	.word	0x00000000
        /*0050*/ 	.short	0x0004
        /*0052*/ 	.short	0x0020
        /*0054*/ 	.byte	0x00, 0xf0, 0x11, 0x00


	//----- nvinfo : EIATTR_KPARAM_INFO
	.align		4
.L_2531:
        /*0058*/ 	.byte	0x04, 0x17
        /*005a*/ 	.short	(.L_2533 - .L_2532)
.L_2532:
        /*005c*/ 	.word	0x00000000
        /*0060*/ 	.short	0x0003
        /*0062*/ 	.short	0x0018
        /*0064*/ 	.byte	0x00, 0xf5, 0x21, 0x00


	//----- nvinfo : EIATTR_KPARAM_INFO
	.align		4
.L_2533:
        /*0068*/ 	.byte	0x04, 0x17
        /*006a*/ 	.short	(.L_2535 - .L_2534)
.L_2534:
        /*006c*/ 	.word	0x00000000
        /*0070*/ 	.short	0x0002
        /*0072*/ 	.short	0x0010
        /*0074*/ 	.byte	0x00, 0xf5, 0x21, 0x00


	//----- nvinfo : EIATTR_KPARAM_INFO
	.align		4
.L_2535:
        /*0078*/ 	.byte	0x04, 0x17
        /*007a*/ 	.short	(.L_2537 - .L_2536)
.L_2536:
        /*007c*/ 	.word	0x00000000
        /*0080*/ 	.short	0x0001
        /*0082*/ 	.short	0x0008
        /*0084*/ 	.byte	0x00, 0xf5, 0x21, 0x00


	//----- nvinfo : EIATTR_KPARAM_INFO
	.align		4
.L_2537:
        /*0088*/ 	.byte	0x04, 0x17
        /*008a*/ 	.short	(.L_2539 - .L_2538)
.L_2538:
        /*008c*/ 	.word	0x00000000
        /*0090*/ 	.short	0x0000
        /*0092*/ 	.short	0x0000
        /*0094*/ 	.byte	0x00, 0xf5, 0x21, 0x00


	//----- nvinfo : EIATTR_SPARSE_MMA_MASK
	.align		4
.L_2539:
        /*0098*/ 	.byte	0x03, 0x50
        /*009a*/ 	.short	0x0000


	//----- nvinfo : EIATTR_MAXREG_COUNT
	.align		4
        /*009c*/ 	.byte	0x03, 0x1b
        /*009e*/ 	.short	0x0028


	//----- nvinfo : EIATTR_MERCURY_ISA_VERSION
	.align		4
        /*00a0*/ 	.byte	0x03, 0x5f
        /*00a2*/ 	.short	0x0101


	//----- nvinfo : EIATTR_VRC_CTA_INIT_COUNT
	.align		4
        /*00a4*/ 	.byte	0x02, 0x4a
	.zero		1
	.zero		1


	//----- nvinfo : EIATTR_EXIT_INSTR_OFFSETS
	.align		4
        /*00a8*/ 	.byte	0x04, 0x1c
        /*00aa*/ 	.short	(.L_2541 - .L_2540)


	//   ....[0]....
.L_2540:
        /*00ac*/ 	.word	0x00000010


	//----- nvinfo : EIATTR_MAX_THREADS
	.align		4
.L_2541:
        /*00b0*/ 	.byte	0x04, 0x05
        /*00b2*/ 	.short	(.L_2543 - .L_2542)
.L_2542:
        /*00b4*/ 	.word	0x000001e0
        /*00b8*/ 	.word	0x00000001
        /*00bc*/ 	.word	0x00000001


	//----- nvinfo : EIATTR_CBANK_PARAM_SIZE
	.align		4
.L_2543:
        /*00c0*/ 	.byte	0x03, 0x19
        /*00c2*/ 	.short	0x0048


	//----- nvinfo : EIATTR_PARAM_CBANK
	.align		4
        /*00c4*/ 	.byte	0x04, 0x0a
        /*00c6*/ 	.short	(.L_2545 - .L_2544)
	.align		4
.L_2544:
        /*00c8*/ 	.word	index@(.nv.constant0._ZN13group_norm_v214gn_cuda_kernelI6__halfLi480ELi3ELi16ELi120ELi256ELb1ELi2ELi960ELi960ELi4ELb1ELi2ELb0ELb0ENS_16CompileConditionILi1000EEEEEvPT_PKS4_S7_S7_flPfS8_Pj)
        /*00cc*/ 	.short	0x0380
        /*00ce*/ 	.short	0x0048


	//----- nvinfo : EIATTR_SW_WAR
	.align		4
.L_2545:
        /*00d0*/ 	.byte	0x04, 0x36
        /*00d2*/ 	.short	(.L_2547 - .L_2546)
.L_2546:
        /*00d4*/ 	.word	0x00000008
.L_2547:


//--------------------- .nv.info._ZN13group_norm_v214gn_cuda_kernelI6__halfLi480ELi1ELi16ELi120ELi256ELb1ELi4ELi960ELi960ELi4ELb1ELi2ELb0ELb0ENS_16CompileConditionILi1000EEEEEvPT_PKS4_S7_S7_flPfS8_Pj --------------------------
	.section	.nv.info._ZN13group_norm_v214gn_cuda_kernelI6__halfLi480ELi1ELi16ELi120ELi256ELb1ELi4ELi960ELi960ELi4ELb1ELi2ELb0ELb0ENS_16CompileConditionILi1000EEEEEvPT_PKS4_S7_S7_flPfS8_Pj,"",@"SHT_CUDA_INFO"
	.sectionflags	@""
	.align	4


	//----- nvinfo : EIATTR_CUDA_API_VERSION
	.align		4
        /*0000*/ 	.byte	0x04, 0x37
        /*0002*/ 	.short	(.L_2549 - .L_2548)
.L_2548:
        /*0004*/ 	.word	0x00000082


	//----- nvinfo : EIATTR_KPARAM_INFO
	.align		4
.L_2549:
        /*0008*/ 	.byte	0x04, 0x17
        /*000a*/ 	.short	(.L_2551 - .L_2550)
.L_2550:
        /*000c*/ 	.word	0x00000000
        /*0010*/ 	.short	0x0008
        /*0012*/ 	.short	0x0040
        /*0014*/ 	.byte	0x00, 0xf5, 0x21, 0x00


	//----- nvinfo : EIATTR_KPARAM_INFO
	.align		4
.L_2551:
        /*0018*/ 	.byte	0x04, 0x17
        /*001a*/ 	.short	(.L_2553 - .L_2552)
.L_2552:
        /*001c*/ 	.word	0x00000000
        /*0020*/ 	.short	0x0007
        /*0022*/ 	.short	0x0038
        /*0024*/ 	.byte	0x00, 0xf5, 0x21, 0x00


	//----- nvinfo : EIATTR_KPARAM_INFO
	.align		4
.L_2553:
        /*0028*/ 	.byte	0x04, 0x17
        /*002a*/ 	.short	(.L_2555 - .L_2554)
.L_2554:
        /*002c*/ 	.word	0x00000000
        /*0030*/ 	.short	0x0006
        /*0032*/ 	.short	0x0030
        /*0034*/ 	.byte	0x00, 0xf5, 0x21, 0x00


	//----- nvinfo : EIATTR_KPARAM_INFO
	.align		4
.L_2555:
        /*0038*/ 	.byte	0x04, 0x17
        /*003a*/ 	.short	(.L_2557 - .L_2556)
.L_2556:
        /*003c*/ 	.word	0x00000000
        /*0040*/ 	.short	0x0005
        /*0042*/ 	.short	0x0028
        /*0044*/ 	.byte	0x00, 0xf0, 0x21, 0x00


	//----- nvinfo : EIATTR_KPARAM_INFO
	.align		4
.L_2557:
        /*0048*/ 	.byte	0x04, 0x17
        /*004a*/ 	.short	(.L_2559 - .L_2558)
.L_2558:
        /*004c*/ 	.word	0x00000000
        /*0050*/ 	.short	0x0004
        /*0052*/ 	.short	0x0020
        /*0054*/ 	.byte	0x00, 0xf0, 0x11, 0x00


	//----- nvinfo : EIATTR_KPARAM_INFO
	.align		4
.L_2559:
        /*0058*/ 	.byte	0x04, 0x17
        /*005a*/ 	.short	(.L_2561 - .L_2560)
.L_2560:
        /*005c*/ 	.word	0x00000000
        /*0060*/ 	.short	0x0003
        /*0062*/ 	.short	0x0018
        /*0064*/ 	.byte	0x00, 0xf5, 0x21, 0x00


	//----- nvinfo : EIATTR_KPARAM_INFO
	.align		4
.L_2561:
        /*0068*/ 	.byte	0x04, 0x17
        /*006a*/ 	.short	(.L_2563 - .L_2562)
.L_2562:
        /*006c*/ 	.word	0x00000000
        /*0070*/ 	.short	0x0002
        /*0072*/ 	.short	0x0010
        /*0074*/ 	.byte	0x00, 0xf5, 0x21, 0x00


	//----- nvinfo : EIATTR_KPARAM_INFO
	.align		4
.L_2563:
        /*0078*/ 	.byte	0x04, 0x17
        /*007a*/ 	.short	(.L_2565 - .L_2564)
.L_2564:
        /*007c*/ 	.word	0x00000000
        /*0080*/ 	.short	0x0001
        /*0082*/ 	.short	0x0008
        /*0084*/ 	.byte	0x00, 0xf5, 0x21, 0x00


	//----- nvinfo : EIATTR_KPARAM_INFO
	.align		4
.L_2565:
        /*0088*/ 	.byte	0x04, 0x17
        /*008a*/ 	.short	(.L_2567 - .L_2566)
.L_2566:
        /*008c*/ 	.word	0x00000000
        /*0090*/ 	.short	0x0000
        /*0092*/ 	.short	0x0000
        /*0094*/ 	.byte	0x00, 0xf5, 0x21, 0x00


	//----- nvinfo : EIATTR_SPARSE_MMA_MASK
	.align		4
.L_2567:
        /*0098*/ 	.byte	0x03, 0x50
        /*009a*/ 	.short	0x0000


	//----- nvinfo : EIATTR_MAXREG_COUNT
	.align		4
        /*009c*/ 	.byte	0x03, 0x1b
        /*009e*/ 	.short	0x0080


	//----- nvinfo : EIATTR_MERCURY_ISA_VERSION
	.align		4
        /*00a0*/ 	.byte	0x03, 0x5f
        /*00a2*/ 	.short	0x0101


	//----- nvinfo : EIATTR_VRC_CTA_INIT_COUNT
	.align		4
        /*00a4*/ 	.byte	0x02, 0x4a
	.zero		1
	.zero		1


	//----- nvinfo : EIATTR_EXIT_INSTR_OFFSETS
	.align		4
        /*00a8*/ 	.byte	0x04, 0x1c
        /*00aa*/ 	.short	(.L_2569 - .L_2568)


	//   ....[0]....
.L_2568:
        /*00ac*/ 	.word	0x00000010


	//----- nvinfo : EIATTR_MAX_THREADS
	.align		4
.L_2569:
        /*00b0*/ 	.byte	0x04, 0x05
        /*00b2*/ 	.short	(.L_2571 - .L_2570)
.L_2570:
        /*00b4*/ 	.word	0x000001e0
        /*00b8*/ 	.word	0x00000001
        /*00bc*/ 	.word	0x00000001


	//----- nvinfo : EIATTR_CBANK_PARAM_SIZE
	.align		4
.L_2571:
        /*00c0*/ 	.byte	0x03, 0x19
        /*00c2*/ 	.short	0x0048


	//----- nvinfo : EIATTR_PARAM_CBANK
	.align		4
        /*00c4*/ 	.byte	0x04, 0x0a
        /*00c6*/ 	.short	(.L_2573 - .L_2572)
	.align		4
.L_2572:
        /*00c8*/ 	.word	index@(.nv.constant0._ZN13group_norm_v214gn_cuda_kernelI6__halfLi480ELi1ELi16ELi120ELi256ELb1ELi4ELi960ELi960ELi4ELb1ELi2ELb0ELb0ENS_16CompileConditionILi1000EEEEEvPT_PKS4_S7_S7_flPfS8_Pj)
        /*00cc*/ 	.short	0x0380
        /*00ce*/ 	.short	0x0048


	//----- nvinfo : EIATTR_SW_WAR
	.align		4
.L_2573:
        /*00d0*/ 	.byte	0x04, 0x36
        /*00d2*/ 	.short	(.L_2575 - .L_2574)
.L_2574:
        /*00d4*/ 	.word	0x00000008
.L_2575:


//--------------------- .nv.info._ZN13group_norm_v214gn_cuda_kernelI6__halfLi480ELi3ELi16ELi120ELi256ELb1ELi4ELi960ELi960ELi4ELb1ELi5ELb0ELb0ENS_16CompileConditionILi1000EEEEEvPT_PKS4_S7_S7_flPfS8_Pj --------------------------
	.section	.nv.info._ZN13group_norm_v214gn_cuda_kernelI6__halfLi480ELi3ELi16ELi120ELi256ELb1ELi4ELi960ELi960ELi4ELb1ELi5ELb0ELb0ENS_16CompileConditionILi1000EEEEEvPT_PKS4_S7_S7_flPfS8_Pj,"",@"SHT_CUDA_INFO"
	.sectionflags	@""
	.align	4


	//----- nvinfo : EIATTR_CUDA_API_VERSION
	.align		4
        /*0000*/ 	.byte	0x04, 0x37
        /*0002*/ 	.short	(.L_2577 - .L_2576)
.L_2576:
        /*0004*/ 	.word	0x00000082


	//----- nvinfo : EIATTR_KPARAM_INFO
	.align		4
.L_2577:
        /*0008*/ 	.byte	0x04, 0x17
        /*000a*/ 	.short	(.L_2579 - .L_2578)
.L_2578:
        /*000c*/ 	.word	0x00000000
        /*0010*/ 	.short	0x0008
        /*0012*/ 	.short	0x0040
        /*0014*/ 	.byte	0x00, 0xf5, 0x21, 0x00


	//----- nvinfo : EIATTR_KPARAM_INFO
	.align		4
.L_2579:
        /*0018*/ 	.byte	0x04, 0x17
        /*001a*/ 	.short	(.L_2581 - .L_2580)
.L_2580:
        /*001c*/ 	.word	0x00000000
        /*0020*/ 	.short	0x0007
        /*0022*/ 	.short	0x0038
        /*0024*/ 	.byte	0x00, 0xf5, 0x21, 0x00


	//----- nvinfo : EIATTR_KPARAM_INFO
	.align		4
.L_2581:
        /*0028*/ 	.byte	0x04, 0x17
        /*002a*/ 	.short	(.L_2583 - .L_2582)
.L_2582:
        /*002c*/ 	.word	0x00000000
        /*0030*/ 	.short	0x0006
        /*0032*/ 	.short	0x0030
        /*0034*/ 	.byte	0x00, 0xf5, 0x21, 0x00


	//----- nvinfo : EIATTR_KPARAM_INFO
	.align		4
.L_2583:
        /*0038*/ 	.byte	0x04, 0x17
        /*003a*/ 	.short	(.L_2585 - .L_2584)
.L_2584:
        /*003c*/ 	.word	0x00000000
        /*0040*/ 	.short	0x0005
        /*0042*/ 	.short	0x0028
        /*0044*/ 	.byte	0x00, 0xf0, 0x21, 0x00


	//----- nvinfo : EIATTR_KPARAM_INFO
	.align		4
.L_2585:
        /*0048*/ 	.byte	0x04, 0x17
        /*004a*/ 	.short	(.L_2587 - .L_2586)
.L_2586:
        /*004c*/ 	.word	0x00000000
        /*0050*/ 	.short	0x0004
        /*0052*/ 	.short	0x0020
        /*0054*/ 	.byte	0x00, 0xf0, 0x11, 0x00


	//----- nvinfo : EIATTR_KPARAM_INFO
	.align		4
.L_2587:
        /*0058*/ 	.byte	0x04, 0x17
        /*005a*/ 	.short	(.L_2589 - .L_2588)
.L_2588:
        /*005c*/ 	.word	0x00000000
        /*0060*/ 	.short	0x0003
        /*0062*/ 	.short	0x0018
        /*0064*/ 	.byte	0x00, 0xf5, 0x21, 0x00


	//----- nvinfo : EIATTR_KPARAM_INFO
	.align		4
.L_2589:
        /*0068*/ 	.byte	0x04, 0x17
        /*006a*/ 	.short	(.L_2591 - .L_2590)
.L_2590:
        /*006c*/ 	.word	0x00000000
        /*0070*/ 	.short	0x0002
        /*0072*/ 	.short	0x0010
        /*0074*/ 	.byte	0x00, 0xf5, 0x21, 0x00


	//----- nvinfo : EIATTR_KPARAM_INFO
	.align		4
.L_2591:
        /*0078*/ 	.byte	0x04, 0x17
        /*007a*/ 	.short	(.L_2593 - .L_2592)
.L_2592:
        /*007c*/ 	.word	0x00000000
        /*0080*/ 	.short	0x0001
        /*0082*/ 	.short	0x0008
        /*0084*/ 	.byte	0x00, 0xf5, 0x21, 0x00


	//----- nvinfo : EIATTR_KPARAM_INFO
	.align		4
.L_2593:
        /*0088*/ 	.byte	0x04, 0x17
        /*008a*/ 	.short	(.L_2595 - .L_2594)
.L_2594:
        /*008c*/ 	.word	0x00000000
        /*0090*/ 	.short	0x0000
        /*0092*/ 	.short	0x0000
        /*0094*/ 	.byte	0x00, 0xf5, 0x21, 0x00


	//----- nvinfo : EIATTR_SPARSE_MMA_MASK
	.align		4
.L_2595:
        /*0098*/ 	.byte	0x03, 0x50
        /*009a*/ 	.short	0x0000


	//----- nvinfo : EIATTR_MAXREG_COUNT
	.align		4
        /*009c*/ 	.byte	0x03, 0x1b
        /*009e*/ 	.short	0x0028


	//----- nvinfo : EIATTR_MERCURY_ISA_VERSION
	.align		4
        /*00a0*/ 	.byte	0x03, 0x5f
        /*00a2*/ 	.short	0x0101


	//----- nvinfo : EIATTR_VRC_CTA_INIT_COUNT
	.align		4
        /*00a4*/ 	.byte	0x02, 0x4a
	.zero		1
	.zero		1


	//----- nvinfo : EIATTR_EXIT_INSTR_OFFSETS
	.align		4
        /*00a8*/ 	.byte	0x04, 0x1c
        /*00aa*/ 	.short	(.L_2597 - .L_2596)


	//   ....[0]....
.L_2596:
        /*00ac*/ 	.word	0x00000010


	//----- nvinfo : EIATTR_MAX_THREADS
	.align		4
.L_2597:
        /*00b0*/ 	.byte	0x04, 0x05
        /*00b2*/ 	.short	(.L_2599 - .L_2598)
.L_2598:
        /*00b4*/ 	.word	0x000001e0
        /*00b8*/ 	.word	0x00000001
        /*00bc*/ 	.word	0x00000001


	//----- nvinfo : EIATTR_CBANK_PARAM_SIZE
	.align		4
.L_2599:
        /*00c0*/ 	.byte	0x03, 0x19
        /*00c2*/ 	.short	0x0048


	//----- nvinfo : EIATTR_PARAM_CBANK
	.align		4
        /*00c4*/ 	.byte	0x04, 0x0a
        /*00c6*/ 	.short	(.L_2601 - .L_2600)
	.align		4
.L_2600:
        /*00c8*/ 	.word	index@(.nv.constant0._ZN13group_norm_v214gn_cuda_kernelI6__halfLi480ELi3ELi16ELi120ELi256ELb1ELi4ELi960ELi960ELi4ELb1ELi5ELb0ELb0ENS_16CompileConditionILi1000EEEEEvPT_PKS4_S7_S7_flPfS8_Pj)
        /*00cc*/ 	.short	0x0380
        /*00ce*/ 	.short	0x0048


	//----- nvinfo : EIATTR_SW_WAR
	.align		4
.L_2601:
        /*00d0*/ 	.byte	0x04, 0x36
        /*00d2*/ 	.short	(.L_2603 - .L_2602)
.L_2602:
        /*00d4*/ 	.word	0x00000008
.L_2603:


//--------------------- .nv.info._ZN13group_norm_v214gn_cuda_kernelI6__halfLi480ELi1ELi16ELi120ELi256ELb1ELi8ELi960ELi960ELi4ELb1ELi4ELb0ELb0ENS_16CompileConditionILi1000EEEEEvPT_PKS4_S7_S7_flPfS8_Pj --------------------------
	.section	.nv.info._ZN13group_norm_v214gn_cuda_kernelI6__halfLi480ELi1ELi16ELi120ELi256ELb1ELi8ELi960ELi960ELi4ELb1ELi4ELb0ELb0ENS_16CompileConditionILi1000EEEEEvPT_PKS4_S7_S7_flPfS8_Pj,"",@"SHT_CUDA_INFO"
	.sectionflags	@""
	.align	4


	//----- nvinfo : EIATTR_CUDA_API_VERSION
	.align		4
        /*0000*/ 	.byte	0x04, 0x37
        /*0002*/ 	.short	(.L_2605 - .L_2604)
.L_2604:
        /*0004*/ 	.word	0x00000082


	//----- nvinfo : EIATTR_KPARAM_INFO
	.align		4
.L_2605:
        /*0008*/ 	.byte	0x04, 0x17
        /*000a*/ 	.short	(.L_2607 - .L_2606)
.L_2606:
        /*000c*/ 	.word	0x00000000
        /*0010*/ 	.short	0x0008
        /*0012*/ 	.short	0x0040
        /*0014*/ 	.byte	0x00, 0xf5, 0x21, 0x00


	//----- nvinfo : EIATTR_KPARAM_INFO
	.align		4
.L_2607:
        /*0018*/ 	.byte	0x04, 0x17
        /*001a*/ 	.short	(.L_2609 - .L_2608)
.L_2608:
        /*001c*/ 	.word	0x00000000
        /*0020*/ 	.short	0x0007
        /*0022*/ 	.short	0x0038
        /*0024*/ 	.byte	0x00, 0xf5, 0x21, 0x00


	//----- nvinfo : EIATTR_KPARAM_INFO
	.align		4
.L_2609:
        /*0028*/ 	.byte	0x04, 0x17
        /*002a*/ 	.short	(.L_2611 - .L_2610)
.L_2610:
        /*002c*/ 	.word	0x00000000
        /*0030*/ 	.short	0x0006
        /*0032*/ 	.short	0x0030
        /*0034*/ 	.byte	0x00, 0xf5, 0x21, 0x00


	//----- nvinfo : EIATTR_KPARAM_INFO
	.align		4
.L_2611:
        /*0038*/ 	.byte	0x04, 0x17
        /*003a*/ 	.short	(.L_2613 - .L_2612)
.L_2612:
        /*003c*/ 	.word	0x00000000
        /*0040*/ 	.short	0x0005
        /*0042*/ 	.short	0x0028
        /*0044*/ 	.byte	0x00, 0xf0, 0x21, 0x00


	//----- nvinfo : EIATTR_KPARAM_INFO
	.align		4
.L_2613:
        /*0048*/ 	.byte	0x04, 0x17
        /*004a*/ 	.short	(.L_2615 - .L_2614)
.L_2614:
        /*004c*/ 	.word	0x00000000
        /*0050*/ 	.short	0x0004
        /*0052*/ 	.short	0x0020
        /*0054*/ 	.byte	0x00, 0xf0, 0x11, 0x00


	//----- nvinfo : EIATTR_KPARAM_INFO
	.align		4
.L_2615:
        /*0058*/ 	.byte	0x04, 0x17
        /*005a*/ 	.short	(.L_2617 - .L_2616)
.L_2616:
        /*005c*/ 	.word	0x00000000
        /*0060*/ 	.short	0x0003
        /*0062*/ 	.short	0x0018
        /*0064*/ 	.byte	0x00, 0xf5, 0x21, 0x00


	//----- nvinfo : EIATTR_KPARAM_INFO
	.align		4
.L_2617:
        /*0068*/ 	.byte	0x04, 0x17
        /*006a*/ 	.short	(.L_2619 - .L_2618)
.L_2618:
        /*006c*/ 	.word	0x00000000
        /*0070*/ 	.short	0x0002
        /*0072*/ 	.short	0x0010
        /*0074*/ 	.byte	0x00, 0xf5, 0x21, 0x00


	//----- nvinfo : EIATTR_KPARAM_INFO
	.align		4
.L_2619:
        /*0078*/ 	.byte	0x04, 0x17
        /*007a*/ 	.short	(.L_2621 - .L_2620)
.L_2620:
        /*007c*/ 	.word	0x00000000
        /*0080*/ 	.short	0x0001
        /*0082*/ 	.short	0x0008
        /*0084*/ 	.byte	0x00, 0xf5, 0x21, 0x00


	//----- nvinfo : EIATTR_KPARAM_INFO
	.align		4
.L_2621:
        /*0088*/ 	.byte	0x04, 0x17
        /*008a*/ 	.short	(.L_2623 - .L_2622)
.L_2622:
        /*008c*/ 	.word	0x00000000
        /*0090*/ 	.short	0x0000
        /*0092*/ 	.short	0x0000
        /*0094*/ 	.byte	0x00, 0xf5, 0x21, 0x00


	//----- nvinfo : EIATTR_SPARSE_MMA_MASK
	.align		4
.L_2623:
        /*0098*/ 	.byte	0x03, 0x50
        /*009a*/ 	.short	0x0000


	//----- nvinfo : EIATTR_MAXREG_COUNT
	.align		4
        /*009c*/ 	.byte	0x03, 0x1b
        /*009e*/ 	.short	0x0080


	//----- nvinfo : EIATTR_MERCURY_ISA_VERSION
	.align		4
        /*00a0*/ 	.byte	0x03, 0x5f
        /*00a2*/ 	.short	0x0101


	//----- nvinfo : EIATTR_VRC_CTA_INIT_COUNT
	.align		4
        /*00a4*/ 	.byte	0x02, 0x4a
	.zero		1
	.zero		1


	//----- nvinfo : EIATTR_EXIT_INSTR_OFFSETS
	.align		4
        /*00a8*/ 	.byte	0x04, 0x1c
        /*00aa*/ 	.short	(.L_2625 - .L_2624)


	//   ....[0]....
.L_2624:
        /*00ac*/ 	.word	0x00000010


	//----- nvinfo : EIATTR_MAX_THREADS
	.align		4
.L_2625:
        /*00b0*/ 	.byte	0x04, 0x05
        /*00b2*/ 	.short	(.L_2627 - .L_2626)
.L_2626:
        /*00b4*/ 	.word	0x000001e0
        /*00b8*/ 	.word	0x00000001
        /*00bc*/ 	.word	0x00000001


	//----- nvinfo : EIATTR_CBANK_PARAM_SIZE
	.align		4
.L_2627:
        /*00c0*/ 	.byte	0x03, 0x19
        /*00c2*/ 	.short	0x0048


	//----- nvinfo : EIATTR_PARAM_CBANK
	.align		4
        /*00c4*/ 	.byte	0x04, 0x0a
        /*00c6*/ 	.short	(.L_2629 - .L_2628)
	.align		4
.L_2628:
        /*00c8*/ 	.word	index@(.nv.constant0._ZN13group_norm_v214gn_cuda_kernelI6__halfLi480ELi1ELi16ELi120ELi256ELb1ELi8ELi960ELi960ELi4ELb1ELi4ELb0ELb0ENS_16CompileConditionILi1000EEEEEvPT_PKS4_S7_S7_flPfS8_Pj)
        /*00cc*/ 	.short	0x0380
        /*00ce*/ 	.short	0x0048


	//----- nvinfo : EIATTR_SW_WAR
	.align		4
.L_2629:
        /*00d0*/ 	.byte	0x04, 0x36
        /*00d2*/ 	.short	(.L_2631 - .L_2630)
.L_2630:
        /*00d4*/ 	.word	0x00000008
.L_2631:


//--------------------- .nv.info._ZN13group_norm_v214gn_cuda_kernelI6__halfLi480ELi3ELi16ELi120ELi256ELb1ELi8ELi960ELi960ELi4ELb1ELi10ELb0ELb0ENS_16CompileConditionILi1000EEEEEvPT_PKS4_S7_S7_flPfS8_Pj --------------------------
	.section	.nv.info._ZN13group_norm_v214gn_cuda_kernelI6__halfLi480ELi3ELi16ELi120ELi256ELb1ELi8ELi960ELi960ELi4ELb1ELi10ELb0ELb0ENS_16CompileConditionILi1000EEEEEvPT_PKS4_S7_S7_flPfS8_Pj,"",@"SHT_CUDA_INFO"
	.sectionflags	@""
	.align	4


	//----- nvinfo : EIATTR_CUDA_API_VERSION
	.align		4
        /*0000*/ 	.byte	0x04, 0x37
        /*0002*/ 	.short	(.L_2633 - .L_2632)
.L_2632:
        /*0004*/ 	.word	0x00000082


	//----- nvinfo : EIATTR_KPARAM_INFO
	.align		4
.L_2633:
        /*0008*/ 	.byte	0x04, 0x17
        /*000a*/ 	.short	(.L_2635 - .L_2634)
.L_2634:
        /*000c*/ 	.word	0x00000000
        /*0010*/ 	.short	0x0008
        /*0012*/ 	.short	0x0040
        /*0014*/ 	.byte	0x00, 0xf5, 0x21, 0x00


	//----- nvinfo : EIATTR_KPARAM_INFO
	.align		4
.L_2635:
        /*0018*/ 	.byte	0x04, 0x17
        /*001a*/ 	.short	(.L_2637 - .L_2636)
.L_2636:
        /*001c*/ 	.word	0x00000000
        /*0020*/ 	.short	0x0007
        /*0022*/ 	.short	0x0038
        /*0024*/ 	.byte	0x00, 0xf5, 0x21, 0x00


	//----- nvinfo : EIATTR_KPARAM_INFO
	.align		4
.L_2637:
        /*0028*/ 	.byte	0x04, 0x17
        /*002a*/ 	.short	(.L_2639 - .L_2638)
.L_2638:
        /*002c*/ 	.word	0x00000000
        /*0030*/ 	.short	0x0006
        /*0032*/ 	.short	0x0030
        /*0034*/ 	.byte	0x00, 0xf5, 0x21, 0x00


	//----- nvinfo : EIATTR_KPARAM_INFO
	.align		4
.L_2639:
        /*0038*/ 	.byte	0x04, 0x17
        /*003a*/ 	.short	(.L_2641 - .L_2640)
.L_2640:
        /*003c*/ 	.word	0x00000000
        /*0040*/ 	.short	0x0005
        /*0042*/ 	.short	0x0028
        /*0044*/ 	.byte	0x00, 0xf0, 0x21, 0x00


	//----- nvinfo : EIATTR_KPARAM_INFO
	.align		4
.L_2641:
        /*0048*/ 	.byte	0x04, 0x17
        /*004a*/ 	.short	(.L_2643 - .L_2642)
.L_2642:
        /*004c*/ 	.word	0x00000000
        /*0050*/ 	.short	0x0004
        /*0052*/ 	.short	0x0020
        /*0054*/ 	.byte	0x00, 0xf0, 0x11, 0x00


	//----- nvinfo : EIATTR_KPARAM_INFO
	.align		4
.L_2643:
        /*0058*/ 	.byte	0x04, 0x17
        /*005a*/ 	.short	(.L_2645 - .L_2644)
.L_2644:
        /*005c*/ 	.word	0x00000000
        /*0060*/ 	.short	0x0003
        /*0062*/ 	.short	0x0018
        /*0064*/ 	.byte	0x00, 0xf5, 0x21, 0x00


	//----- nvinfo : EIATTR_KPARAM_INFO
	.align		4
.L_2645:
        /*0068*/ 	.byte	0x04, 0x17
        /*006a*/ 	.short	(.L_2647 - .L_2646)
.L_2646:
        /*006c*/ 	.word	0x00000000
        /*0070*/ 	.short	0x0002
        /*0072*/ 	.short	0x0010
        /*0074*/ 	.byte	0x00, 0xf5, 0x21, 0x00


	//----- nvinfo : EIATTR_KPARAM_INFO
	.align		4
.L_2647:
        /*0078*/ 	.byte	0x04, 0x17
        /*007a*/ 	.short	(.L_2649 - .L_2648)
.L_2648:
        /*007c*/ 	.word	0x00000000
        /*0080*/ 	.short	0x0001
        /*0082*/ 	.short	0x0008
        /*0084*/ 	.byte	0x00, 0xf5, 0x21, 0x00


	//----- nvinfo : EIATTR_KPARAM_INFO
	.align		4
.L_2649:
        /*0088*/ 	.byte	0x04, 0x17
        /*008a*/ 	.short	(.L_2651 - .L_2650)
.L_2650:
        /*008c*/ 	.word	0x00000000
        /*0090*/ 	.short	0x0000
        /*0092*/ 	.short	0x0000
        /*0094*/ 	.byte	0x00, 0xf5, 0x21, 0x00


	//----- nvinfo : EIATTR_SPARSE_MMA_MASK
	.align		4
.L_2651:
        /*0098*/ 	.byte	0x03, 0x50
        /*009a*/ 	.short	0x0000


	//----- nvinfo : EIATTR_MAXREG_COUNT
	.align		4
        /*009c*/ 	.byte	0x03, 0x1b
        /*009e*/ 	.short	0x0028


	//----- nvinfo : EIATTR_MERCURY_ISA_VERSION
	.align		4
        /*00a0*/ 	.byte	0x03, 0x5f
        /*00a2*/ 	.short	0x0101


	//----- nvinfo : EIATTR_VRC_CTA_INIT_COUNT
	.align		4
        /*00a4*/ 	.byte	0x02, 0x4a
	.zero		1
	.zero		1


	//----- nvinfo : EIATTR_EXIT_INSTR_OFFSETS
	.align		4
        /*00a8*/ 	.byte	0x04, 0x1c
        /*00aa*/ 	.short	(.L_2653 - .L_2652)


	//   ....[0]....
.L_2652:
        /*00ac*/ 	.word	0x00000010


	//----- nvinfo : EIATTR_MAX_THREADS
	.align		4
.L_2653:
        /*00b0*/ 	.byte	0x04, 0x05
        /*00b2*/ 	.short	(.L_2655 - .L_2654)
.L_2654:
        /*00b4*/ 	.word	0x000001e0
        /*00b8*/ 	.word	0x00000001
        /*00bc*/ 	.word	0x00000001


	//----- nvinfo : EIATTR_CBANK_PARAM_SIZE
	.align		4
.L_2655:
        /*00c0*/ 	.byte	0x03, 0x19
        /*00c2*/ 	.short	0x0048


	//----- nvinfo : EIATTR_PARAM_CBANK
	.align		4
        /*00c4*/ 	.byte	0x04, 0x0a
        /*00c6*/ 	.short	(.L_2657 - .L_2656)
	.align		4
.L_2656:
        /*00c8*/ 	.word	index@(.nv.constant0._ZN13group_norm_v214gn_cuda_kernelI6__halfLi480ELi3ELi16ELi120ELi256ELb1ELi8ELi960ELi960ELi4ELb1ELi10ELb0ELb0ENS_16CompileConditionILi1000EEEEEvPT_PKS4_S7_S7_flPfS8_Pj)
        /*00cc*/ 	.short	0x0380
        /*00ce*/ 	.short	0x0048


	//----- nvinfo : EIATTR_SW_WAR
	.align		4
.L_2657:
        /*00d0*/ 	.byte	0x04, 0x36
        /*00d2*/ 	.short	(.L_2659 - .L_2658)
.L_2658:
        /*00d4*/ 	.word	0x00000008
.L_2659:


//--------------------- .nv.info._ZN13group_norm_v214gn_cuda_kernelI6__halfLi480ELi1ELi16ELi120ELi256ELb1ELi16ELi960ELi960ELi4ELb1ELi9ELb0ELb0ENS_16CompileConditionILi1000EEEEEvPT_PKS4_S7_S7_flPfS8_Pj --------------------------
	.section	.nv.info._ZN13group_norm_v214gn_cuda_kernelI6__halfLi480ELi1ELi16ELi120ELi256ELb1ELi16ELi960ELi960ELi4ELb1ELi9ELb0ELb0ENS_16CompileConditionILi1000EEEEEvPT_PKS4_S7_S7_flPfS8_Pj,"",@"SHT_CUDA_INFO"
	.sectionflags	@""
	.align	4


	//----- nvinfo : EIATTR_CUDA_API_VERSION
	.align		4
        /*0000*/ 	.byte	0x04, 0x37
        /*0002*/ 	.short	(.L_2661 - .L_2660)
.L_2660:
        /*0004*/ 	.word	0x00000082


	//----- nvinfo : EIATTR_KPARAM_INFO
	.align		4
.L_2661:
        /*0008*/ 	.byte	0x04, 0x17
        /*000a*/ 	.short	(.L_2663 - .L_2662)
.L_2662:
        /*000c*/ 	.word	0x00000000
        /*0010*/ 	.short	0x0008
        /*0012*/ 	.short	0x0040
        /*0014*/ 	.byte	0x00, 0xf5, 0x21, 0x00


	//----- nvinfo : EIATTR_KPARAM_INFO
	.align		4
.L_2663:
        /*0018*/ 	.byte	0x04, 0x17
        /*001a*/ 	.short	(.L_2665 - .L_2664)
.L_2664:
        /*001c*/ 	.word	0x00000000
        /*0020*/ 	.short	0x0007
        /*0022*/ 	.short	0x0038
        /*0024*/ 	.byte	0x00, 0xf5, 0x21, 0x00


	//----- nvinfo : EIATTR_KPARAM_INFO
	.align		4
.L_2665:
        /*0028*/ 	.byte	0x04, 0x17
        /*002a*/ 	.short	(.L_2667 - .L_2666)
.L_2666:
        /*002c*/ 	.word	0x00000000
        /*0030*/ 	.short	0x0006
        /*0032*/ 	.short	0x0030
        /*0034*/ 	.byte	0x00, 0xf5, 0x21, 0x00


	//----- nvinfo : EIATTR_KPARAM_INFO
	.align		4
.L_2667:
        /*0038*/ 	.byte	0x04, 0x17
        /*003a*/ 	.short	(.L_2669 - .L_2668)
.L_2668:
        /*003c*/ 	.word	0x00000000
        /*0040*/ 	.short	0x0005
        /*0042*/ 	.short	0x0028
        /*0044*/ 	.byte	0x00, 0xf0, 0x21, 0x00


	//----- nvinfo : EIATTR_KPARAM_INFO
	.align		4
.L_2669:
        /*0048*/ 	.byte	0x04, 0x17
        /*004a*/ 	.short	(.L_2671 - .L_2670)
.L_2670:
        /*004c*/ 	.word	0x00000000
        /*0050*/ 	.short	0x0004
        /*0052*/ 	.short	0x0020
        /*0054*/ 	.byte	0x00, 0xf0, 0x11, 0x00


	//----- nvinfo : EIATTR_KPARAM_INFO
	.align		4
.L_2671:
        /*0058*/ 	.byte	0x04, 0x17
        /*005a*/ 	.short	(.L_2673 - .L_2672)
.L_2672:
        /*005c*/ 	.word	0x00000000
        /*0060*/ 	.short	0x0003
        /*0062*/ 	.short	0x0018
        /*0064*/ 	.byte	0x00, 0xf5, 0x21, 0x00


	//----- nvinfo : EIATTR_KPARAM_INFO
	.align		4
.L_2673:
        /*0068*/ 	.byte	0x04, 0x17
        /*006a*/ 	.short	(.L_2675 - .L_2674)
.L_2674:
        /*006c*/ 	.word	0x00000000
        /*0070*/ 	.short	0x0002
        /*0072*/ 	.short	0x0010
        /*0074*/ 	.byte	0x00, 0xf5, 0x21, 0x00


	//----- nvinfo : EIATTR_KPARAM_INFO
	.align		4
.L_2675:
        /*0078*/ 	.byte	0x04, 0x17
        /*007a*/ 	.short	(.L_2677 - .L_2676)
.L_2676:
        /*007c*/ 	.word	0x00000000
        /*0080*/ 	.short	0x0001
        /*0082*/ 	.short	0x0008
        /*0084*/ 	.byte	0x00, 0xf5, 0x21, 0x00


	//----- nvinfo : EIATTR_KPARAM_INFO
	.align		4
.L_2677:
        /*0088*/ 	.byte	0x04, 0x17
        /*008a*/ 	.short	(.L_2679 - .L_2678)
.L_2678:
        /*008c*/ 	.word	0x00000000
        /*0090*/ 	.short	0x0000
        /*0092*/ 	.short	0x0000
        /*0094*/ 	.byte	0x00, 0xf5, 0x21, 0x00


	//----- nvinfo : EIATTR_SPARSE_MMA_MASK
	.align		4
.L_2679:
        /*0098*/ 	.byte	0x03, 0x50
        /*009a*/ 	.short	0x0000


	//----- nvinfo : EIATTR_MAXREG_COUNT
	.align		4
        /*009c*/ 	.byte	0x03, 0x1b
        /*009e*/ 	.short	0x0080


	//----- nvinfo : EIATTR_MERCURY_ISA_VERSION
	.align		4
        /*00a0*/ 	.byte	0x03, 0x5f
        /*00a2*/ 	.short	0x0101


	//----- nvinfo : EIATTR_VRC_CTA_INIT_COUNT
	.align		4
        /*00a4*/ 	.byte	0x02, 0x4a
	.zero		1
	.zero		1


	//----- nvinfo : EIATTR_EXIT_INSTR_OFFSETS
	.align		4
        /*00a8*/ 	.byte	0x04, 0x1c
        /*00aa*/ 	.short	(.L_2681 - .L_2680)


	//   ....[0]....
.L_2680:
        /*00ac*/ 	.word	0x00000010


	//----- nvinfo : EIATTR_MAX_THREADS
	.align		4
.L_2681:
        /*00b0*/ 	.byte	0x04, 0x05
        /*00b2*/ 	.short	(.L_2683 - .L_2682)
.L_2682:
        /*00b4*/ 	.word	0x000001e0
        /*00b8*/ 	.word	0x00000001
        /*00bc*/ 	.word	0x00000001


	//----- nvinfo : EIATTR_CBANK_PARAM_SIZE
	.align		4
.L_2683:
        /*00c0*/ 	.byte	0x03, 0x19
        /*00c2*/ 	.short	0x0048


	//----- nvinfo : EIATTR_PARAM_CBANK
	.align		4
        /*00c4*/ 	.byte	0x04, 0x0a
        /*00c6*/ 	.short	(.L_2685 - .L_2684)
	.align		4
.L_2684:
        /*00c8*/ 	.word	index@(.nv.constant0._ZN13group_norm_v214gn_cuda_kernelI6__halfLi480ELi1ELi16ELi120ELi256ELb1ELi16ELi960ELi960ELi4ELb1ELi9ELb0ELb0ENS_16CompileConditionILi1000EEEEEvPT_PKS4_S7_S7_flPfS8_Pj)
        /*00cc*/ 	.short	0x0380
        /*00ce*/ 	.short	0x0048


	//----- nvinfo : EIATTR_SW_WAR
	.align		4
.L_2685:
        /*00d0*/ 	.byte	0x04, 0x36
        /*00d2*/ 	.short	(.L_2687 - .L_2686)
.L_2686:
        /*00d4*/ 	.word	0x00000008
.L_2687:


//--------------------- .nv.info._ZN13group_norm_v214gn_cuda_kernelI6__halfLi480ELi3ELi16ELi120ELi256ELb1ELi16ELi960ELi960ELi4ELb1ELi21ELb0ELb0ENS_16CompileConditionILi1000EEEEEvPT_PKS4_S7_S7_flPfS8_Pj --------------------------
	.section	.nv.info._ZN13group_norm_v214gn_cuda_kernelI6__halfLi480ELi3ELi16ELi120ELi256ELb1ELi16ELi960ELi960ELi4ELb1ELi21ELb0ELb0ENS_16CompileConditionILi1000EEEEEvPT_PKS4_S7_S7_flPfS8_Pj,"",@"SHT_CUDA_INFO"
	.sectionflags	@""
	.align	4


	//----- nvinfo : EIATTR_CUDA_API_VERSION
	.align		4
        /*0000*/ 	.byte	0x04, 0x37
        /*0002*/ 	.short	(.L_2689 - .L_2688)
.L_2688:
        /*0004*/ 	.word	0x00000082


	//----- nvinfo : EIATTR_KPARAM_INFO
	.align		4
.L_2689:
        /*0008*/ 	.byte	0x04, 0x17
        /*000a*/ 	.short	(.L_2691 - .L_2690)
.L_2690:
        /*000c*/ 	.word	0x00000000
        /*0010*/ 	.short	0x0008
        /*0012*/ 	.short	0x0040
        /*0014*/ 	.byte	0x00, 0xf5, 0x21, 0x00


	//----- nvinfo : EIATTR_KPARAM_INFO
	.align		4
.L_2691:
        /*0018*/ 	.byte	0x04, 0x17
        /*001a*/ 	.short	(.L_2693 - .L_2692)
.L_2692:
        /*001c*/ 	.word	0x00000000
        /*0020*/ 	.short	0x0007
        /*0022*/ 	.short	0x0038
        /*0024*/ 	.byte	0x00, 0xf5, 0x21, 0x00


	//----- nvinfo : EIATTR_KPARAM_INFO
	.align		4
.L_2693:
        /*0028*/ 	.byte	0x04, 0x17
        /*002a*/ 	.short	(.L_2695 - .L_2694)
.L_2694:
        /*002c*/ 	.word	0x00000000
        /*0030*/ 	.short	0x0006
        /*0032*/ 	.short	0x0030
        /*0034*/ 	.byte	0x00, 0xf5, 0x21, 0x00


	//----- nvinfo : EIATTR_KPARAM_INFO
	.align		4
.L_2695:
        /*0038*/ 	.byte	0x04, 0x17
        /*003a*/ 	.short	(.L_2697 - .L_2696)
.L_2696:
        /*003c*/ 	.word	0x00000000
        /*0040*/ 	.short	0x0005
        /*0042*/ 	.short	0x0028
        /*0044*/ 	.byte	0x00, 0xf0, 0x21, 0x00


	//----- nvinfo : EIATTR_KPARAM_INFO
	.align		4
.L_2697:
        /*0048*/ 	.byte	0x04, 0x17
        /*004a*/ 	.short	(.L_2699 - .L_2698)
.L_2698:
        /*004c*/ 	.word	0x00000000
        /*0050*/ 	.short	0x0004
        /*0052*/ 	.short	0x0020
        /*0054*/ 	.byte	0x00, 0xf0, 0x11, 0x00


	//----- nvinfo : EIATTR_KPARAM_INFO
	.align		4
.L_2699:
        /*0058*/ 	.byte	0x04, 0x17
        /*005a*/ 	.short	(.L_2701 - .L_2700)
.L_2700:
        /*005c*/ 	.word	0x00000000
        /*0060*/ 	.short	0x0003
        /*0062*/ 	.short	0x0018
        /*0064*/ 	.byte	0x00, 0xf5, 0x21, 0x00


	//----- nvinfo : EIATTR_KPARAM_INFO
	.align		4
.L_2701:
        /*0068*/ 	.byte	0x04, 0x17
        /*006a*/ 	.short	(.L_2703 - .L_2702)
.L_2702:
        /*006c*/ 	.word	0x00000000
        /*0070*/ 	.short	0x0002
        /*0072*/ 	.short	0x0010
        /*0074*/ 	.byte	0x00, 0xf5, 0x21, 0x00


	//----- nvinfo : EIATTR_KPARAM_INFO
	.align		4
.L_2703:
        /*0078*/ 	.byte	0x04, 0x17
        /*007a*/ 	.short	(.L_2705 - .L_2704)
.L_2704:
        /*007c*/ 	.word	0x00000000
        /*0080*/ 	.short	0x0001
        /*0082*/ 	.short	0x0008
        /*0084*/ 	.byte	0x00, 0xf5, 0x21, 0x00


	//----- nvinfo : EIATTR_KPARAM_INFO
	.align		4
.L_2705:
        /*0088*/ 	.byte	0x04, 0x17
        /*008a*/ 	.short	(.L_2707 - .L_2706)
.L_2706:
        /*008c*/ 	.word	0x00000000
        /*0090*/ 	.short	0x0000
        /*0092*/ 	.short	0x0000
        /*0094*/ 	.byte	0x00, 0xf5, 0x21, 0x00


	//----- nvinfo : EIATTR_SPARSE_MMA_MASK
	.align		4
.L_2707:
        /*0098*/ 	.byte	0x03, 0x50
        /*009a*/ 	.short	0x0000


	//----- nvinfo : EIATTR_MAXREG_COUNT
	.align		4
        /*009c*/ 	.byte	0x03, 0x1b
        /*009e*/ 	.short	0x0028


	//----- nvinfo : EIATTR_MERCURY_ISA_VERSION
	.align		4
        /*00a0*/ 	.byte	0x03, 0x5f
        /*00a2*/ 	.short	0x0101


	//----- nvinfo : EIATTR_VRC_CTA_INIT_COUNT
	.align		4
        /*00a4*/ 	.byte	0x02, 0x4a
	.zero		1
	.zero		1


	//----- nvinfo : EIATTR_EXIT_INSTR_OFFSETS
	.align		4
        /*00a8*/ 	.byte	0x04, 0x1c
        /*00aa*/ 	.short	(.L_2709 - .L_2708)


	//   ....[0]....
.L_2708:
        /*00ac*/ 	.word	0x00000010


	//----- nvinfo : EIATTR_MAX_THREADS
	.align		4
.L_2709:
        /*00b0*/ 	.byte	0x04, 0x05
        /*00b2*/ 	.short	(.L_2711 - .L_2710)
.L_2710:
        /*00b4*/ 	.word	0x000001e0
        /*00b8*/ 	.word	0x00000001
        /*00bc*/ 	.word	0x00000001


	//----- nvinfo : EIATTR_CBANK_PARAM_SIZE
	.align		4
.L_2711:
        /*00c0*/ 	.byte	0x03, 0x19
        /*00c2*/ 	.short	0x0048


	//----- nvinfo : EIATTR_PARAM_CBANK
	.align		4
        /*00c4*/ 	.byte	0x04, 0x0a
        /*00c6*/ 	.short	(.L_2713 - .L_2712)
	.align		4
.L_2712:
        /*00c8*/ 	.word	index@(.nv.constant0._ZN13group_norm_v214gn_cuda_kernelI6__halfLi480ELi3ELi16ELi120ELi256ELb1ELi16ELi960ELi960ELi4ELb1ELi21ELb0ELb0ENS_16CompileConditionILi1000EEEEEvPT_PKS4_S7_S7_flPfS8_Pj)
        /*00cc*/ 	.short	0x0380
        /*00ce*/ 	.short	0x0048


	//----- nvinfo : EIATTR_SW_WAR
	.align		4
.L_2713:
        /*00d0*/ 	.byte	0x04, 0x36
        /*00d2*/ 	.short	(.L_2715 - .L_2714)
.L_2714:
        /*00d4*/ 	.word	0x00000008
.L_2715:


//--------------------- .nv.info._ZN13group_norm_v214gn_cuda_kernelI6__halfLi480ELi1ELi16ELi120ELi256ELb1ELi32ELi960ELi960ELi4ELb1ELi18ELb0ELb0ENS_16CompileConditionILi1000EEEEEvPT_PKS4_S7_S7_flPfS8_Pj --------------------------
	.section	.nv.info._ZN13group_norm_v214gn_cuda_kernelI6__halfLi480ELi1ELi16ELi120ELi256ELb1ELi32ELi960ELi960ELi4ELb1ELi18ELb0ELb0ENS_16CompileConditionILi1000EEEEEvPT_PKS4_S7_S7_flPfS8_Pj,"",@"SHT_CUDA_INFO"
	.sectionflags	@""
	.align	4


	//----- nvinfo : EIATTR_CUDA_API_VERSION
	.align		4
        /*0000*/ 	.byte	0x04, 0x37
        /*0002*/ 	.short	(.L_2717 - .L_2716)
.L_2716:
        /*0004*/ 	.word	0x00000082


	//----- nvinfo : EIATTR_KPARAM_INFO
	.align		4
.L_2717:
        /*0008*/ 	.byte	0x04, 0x17
        /*000a*/ 	.short	(.L_2719 - .L_2718)
.L_2718:
        /*000c*/ 	.word	0x00000000
        /*0010*/ 	.short	0x0008
        /*0012*/ 	.short	0x0040
        /*0014*/ 	.byte	0x00, 0xf5, 0x21, 0x00


	//----- nvinfo : EIATTR_KPARAM_INFO
	.align		4
.L_2719:
        /*0018*/ 	.byte	0x04, 0x17
        /*001a*/ 	.short	(.L_2721 - .L_2720)
.L_2720:
        /*001c*/ 	.word	0x00000000
        /*0020*/ 	.short	0x0007
        /*0022*/ 	.short	0x0038
        /*0024*/ 	.byte	0x00, 0xf5, 0x21, 0x00


	//----- nvinfo : EIATTR_KPARAM_INFO
	.align		4
.L_2721:
        /*0028*/ 	.byte	0x04, 0x17
        /*002a*/ 	.short	(.L_2723 - .L_2722)
.L_2722:
        /*002c*/ 	.word	0x00000000
        /*0030*/ 	.short	0x0006
        /*0032*/ 	.short	0x0030
        /*0034*/ 	.byte	0x00, 0xf5, 0x21, 0x00


	//----- nvinfo : EIATTR_KPARAM_INFO
	.align		4
.L_2723:
        /*0038*/ 	.byte	0x04, 0x17
        /*003a*/ 	.short	(.L_2725 - .L_2724)
.L_2724:
        /*003c*/ 	.word	0x00000000
        /*0040*/ 	.short	0x0005
        /*0042*/ 	.short	0x0028
        /*0044*/ 	.byte	0x00, 0xf0, 0x21, 0x00


	//----- nvinfo : EIATTR_KPARAM_INFO
	.align		4
.L_2725:
        /*0048*/ 	.byte	0x04, 0x17
        /*004a*/ 	.short	(.L_2727 - .L_2726)
.L_2726:
        /*004c*/ 	.word	0x00000000
        /*0050*/ 	.short	0x0004
        /*0052*/ 	.short	0x0020
        /*0054*/ 	.byte	0x00, 0xf0, 0x11, 0x00


	//----- nvinfo : EIATTR_KPARAM_INFO
	.align		4
.L_2727:
        /*0058*/ 	.byte	0x04, 0x17
        /*005a*/ 	.short	(.L_2729 - .L_2728)
.L_2728:
        /*005c*/ 	.word	0x00000000
        /*0060*/ 	.short	0x0003
        /*0062*/ 	.short	0x0018
        /*0064*/ 	.byte	0x00, 0xf5, 0x21, 0x00


	//----- nvinfo : EIATTR_KPARAM_INFO
	.align		4
.L_2729:
        /*0068*/ 	.byte	0x04, 0x17
        /*006a*/ 	.short	(.L_2731 - .L_2730)
.L_2730:
        /*006c*/ 	.word	0x00000000
        /*0070*/ 	.short	0x0002
        /*0072*/ 	.short	0x0010
        /*0074*/ 	.byte	0x00, 0xf5, 0x21, 0x00


	//----- nvinfo : EIATTR_KPARAM_INFO
	.align		4
.L_2731:
        /*0078*/ 	.byte	0x04, 0x17
        /*007a*/ 	.short	(.L_2733 - .L_2732)
.L_2732:
        /*007c*/ 	.word	0x00000000
        /*0080*/ 	.short	0x0001
        /*0082*/ 	.short	0x0008
        /*0084*/ 	.byte	0x00, 0xf5, 0x21, 0x00


	//----- nvinfo : EIATTR_KPARAM_INFO
	.align		4
.L_2733:
        /*0088*/ 	.byte	0x04, 0x17
        /*008a*/ 	.short	(.L_2735 - .L_2734)
.L_2734:
        /*008c*/ 	.word	0x00000000
        /*0090*/ 	.short	0x0000
        /*0092*/ 	.short	0x0000
        /*0094*/ 	.byte	0x00, 0xf5, 0x21, 0x00


	//----- nvinfo : EIATTR_SPARSE_MMA_MASK
	.align		4
.L_2735:
        /*0098*/ 	.byte	0x03, 0x50
        /*009a*/ 	.short	0x0000


	//----- nvinfo : EIATTR_MAXREG_COUNT
	.align		4
        /*009c*/ 	.byte	0x03, 0x1b
        /*009e*/ 	.short	0x0080


	//----- nvinfo : EIATTR_MERCURY_ISA_VERSION
	.align		4
        /*00a0*/ 	.byte	0x03, 0x5f
        /*00a2*/ 	.short	0x0101


	//----- nvinfo : EIATTR_VRC_CTA_INIT_COUNT
	.align		4
        /*00a4*/ 	.byte	0x02, 0x4a
	.zero		1
	.zero		1


	//----- nvinfo : EIATTR_EXIT_INSTR_OFFSETS
	.align		4
        /*00a8*/ 	.byte	0x04, 0x1c
        /*00aa*/ 	.short	(.L_2737 - .L_2736)


	//   ....[0]....
.L_2736:
        /*00ac*/ 	.word	0x00000010


	//----- nvinfo : EIATTR_MAX_THREADS
	.align		4
.L_2737:
        /*00b0*/ 	.byte	0x04, 0x05
        /*00b2*/ 	.short	(.L_2739 - .L_2738)
.L_2738:
        /*00b4*/ 	.word	0x000001e0
        /*00b8*/ 	.word	0x00000001
        /*00bc*/ 	.word	0x00000001


	//----- nvinfo : EIATTR_CBANK_PARAM_SIZE
	.align		4
.L_2739:
        /*00c0*/ 	.byte	0x03, 0x19
        /*00c2*/ 	.short	0x0048


	//----- nvinfo : EIATTR_PARAM_CBANK
	.align		4
        /*00c4*/ 	.byte	0x04, 0x0a
        /*00c6*/ 	.short	(.L_2741 - .L_2740)
	.align		4
.L_2740:
        /*00c8*/ 	.word	index@(.nv.constant0._ZN13group_norm_v214gn_cuda_kernelI6__halfLi480ELi1ELi16ELi120ELi256ELb1ELi32ELi960ELi960ELi4ELb1ELi18ELb0ELb0ENS_16CompileConditionILi1000EEEEEvPT_PKS4_S7_S7_flPfS8_Pj)
        /*00cc*/ 	.short	0x0380
        /*00ce*/ 	.short	0x0048


	//----- nvinfo : EIATTR_SW_WAR
	.align		4
.L_2741:
        /*00d0*/ 	.byte	0x04, 0x36
        /*00d2*/ 	.short	(.L_2743 - .L_2742)
.L_2742:
        /*00d4*/ 	.word	0x00000008
.L_2743:


//--------------------- .nv.info._ZN13group_norm_v214gn_cuda_kernelI6__halfLi480ELi2ELi16ELi120ELi256ELb1ELi32ELi960ELi960ELi4ELb1ELi29ELb0ELb0ENS_16CompileConditionILi1000EEEEEvPT_PKS4_S7_S7_flPfS8_Pj --------------------------
	.section	.nv.info._ZN13group_norm_v214gn_cuda_kernelI6__halfLi480ELi2ELi16ELi120ELi256ELb1ELi32ELi960ELi960ELi4ELb1ELi29ELb0ELb0ENS_16CompileConditionILi1000EEEEEvPT_PKS4_S7_S7_flPfS8_Pj,"",@"SHT_CUDA_INFO"
	.sectionflags	@""
	.align	4


	//----- nvinfo : EIATTR_CUDA_API_VERSION
	.align		4
        /*0000*/ 	.byte	0x04, 0x37
        /*0002*/ 	.short	(.L_2745 - .L_2744)
.L_2744:
        /*0004*/ 	.word	0x00000082


	//----- nvinfo : EIATTR_KPARAM_INFO
	.align		4
.L_2745:
        /*0008*/ 	.byte	0x04, 0x17
        /*000a*/ 	.short	(.L_2747 - .L_2746)
.L_2746:
        /*000c*/ 	.word	0x00000000
        /*0010*/ 	.short	0x0008
        /*0012*/ 	.short	0x0040
        /*0014*/ 	.byte	0x00, 0xf5, 0x21, 0x00


	//----- nvinfo : EIATTR_KPARAM_INFO
	.align		4
.L_2747:
        /*0018*/ 	.byte	0x04, 0x17
        /*001a*/ 	.short	(.L_2749 - .L_2748)
.L_2748:
        /*001c*/ 	.word	0x00000000
        /*0020*/ 	.short	0x0007
        /*0022*/ 	.short	0x0038
        /*0024*/ 	.byte	0x00, 0xf5, 0x21, 0x00


	//----- nvinfo : EIATTR_KPARAM_INFO
	.align		4
.L_2749:
        /*0028*/ 	.byte	0x04, 0x17
        /*002a*/ 	.short	(.L_2751 - .L_2750)
.L_2750:
        /*002c*/ 	.word	0x00000000
        /*0030*/ 	.short	0x0006
        /*0032*/ 	.short	0x0030
        /*0034*/ 	.byte	0x00, 0xf5, 0x21, 0x00


	//----- nvinfo : EIATTR_KPARAM_INFO
	.align		4
.L_2751:
        /*0038*/ 	.byte	0x04, 0x17
        /*003a*/ 	.short	(.L_2753 - .L_2752)
.L_2752:
        /*003c*/ 	.word	0x00000000
        /*0040*/ 	.short	0x0005
        /*0042*/ 	.short	0x0028
        /*0044*/ 	.byte	0x00, 0xf0, 0x21, 0x00


	//----- nvinfo : EIATTR_KPARAM_INFO
	.align		4
.L_2753:
        /*0048*/ 	.byte	0x04, 0x17
        /*004a*/ 	.short	(.L_2755 - .L_2754)
.L_2754:
        /*004c*/ 	.word	0x00000000
        /*0050*/ 	.short	0x0004
        /*0052*/ 	.short	0x0020
        /*0054*/ 	.byte	0x00, 0xf0, 0x11, 0x00


	//----- nvinfo : EIATTR_KPARAM_INFO
	.align		4
.L_2755:
        /*0058*/ 	.byte	0x04, 0x17
        /*005a*/ 	.short	(.L_2757 - .L_2756)
.L_2756:
        /*005c*/ 	.word	0x00000000
        /*0060*/ 	.short	0x0003
        /*0062*/ 	.short	0x0018
        /*0064*/ 	.byte	0x00, 0xf5, 0x21, 0x00


	//----- nvinfo : EIATTR_KPARAM_INFO
	.align		4
.L_2757:
        /*0068*/ 	.byte	0x04, 0x17
        /*006a*/ 	.short	(.L_2759 - .L_2758)
.L_2758:
        /*006c*/ 	.word	0x00000000
        /*0070*/ 	.short	0x0002
        /*0072*/ 	.short	0x0010
        /*0074*/ 	.byte	0x00, 0xf5, 0x21, 0x00


	//----- nvinfo : EIATTR_KPARAM_INFO
	.align		4
.L_2759:
        /*0078*/ 	.byte	0x04, 0x17
        /*007a*/ 	.short	(.L_2761 - .L_2760)
.L_2760:
        /*007c*/ 	.word	0x00000000
        /*0080*/ 	.short	0x0001
        /*0082*/ 	.short	0x0008
        /*0084*/ 	.byte	0x00, 0xf5, 0x21, 0x00


	//----- nvinfo : EIATTR_KPARAM_INFO
	.align		4
.L_2761:
        /*0088*/ 	.byte	0x04, 0x17
        /*008a*/ 	.short	(.L_2763 - .L_2762)
.L_2762:
        /*008c*/ 	.word	0x00000000
        /*0090*/ 	.short	0x0000
        /*0092*/ 	.short	0x0000
        /*0094*/ 	.byte	0x00, 0xf5, 0x21, 0x00


	//----- nvinfo : EIATTR_SPARSE_MMA_MASK
	.align		4
.L_2763:
        /*0098*/ 	.byte	0x03, 0x50
        /*009a*/ 	.short	0x0000


	//----- nvinfo : EIATTR_MAXREG_COUNT
	.align		4
        /*009c*/ 	.byte	0x03, 0x1b
        /*009e*/ 	.short	0x0040


	//----- nvinfo : EIATTR_MERCURY_ISA_VERSION
	.align		4
        /*00a0*/ 	.byte	0x03, 0x5f
        /*00a2*/ 	.short	0x0101


	//----- nvinfo : EIATTR_VRC_CTA_INIT_COUNT
	.align		4
        /*00a4*/ 	.byte	0x02, 0x4a
	.zero		1
	.zero		1


	//----- nvinfo : EIATTR_EXIT_INSTR_OFFSETS
	.align		4
        /*00a8*/ 	.byte	0x04, 0x1c
        /*00aa*/ 	.short	(.L_2765 - .L_2764)


	//   ....[0]....
.L_2764:
        /*00ac*/ 	.word	0x00000010


	//----- nvinfo : EIATTR_MAX_THREADS
	.align		4
.L_2765:
        /*00b0*/ 	.byte	0x04, 0x05
        /*00b2*/ 	.short	(.L_2767 - .L_2766)
.L_2766:
        /*00b4*/ 	.word	0x000001e0
        /*00b8*/ 	.word	0x00000001
        /*00bc*/ 	.word	0x00000001


	//----- nvinfo : EIATTR_CBANK_PARAM_SIZE
	.align		4
.L_2767:
        /*00c0*/ 	.byte	0x03, 0x19
        /*00c2*/ 	.short	0x0048


	//----- nvinfo : EIATTR_PARAM_CBANK
	.align		4
        /*00c4*/ 	.byte	0x04, 0x0a
        /*00c6*/ 	.short	(.L_2769 - .L_2768)
	.align		4
.L_2768:
        /*00c8*/ 	.word	index@(.nv.constant0._ZN13group_norm_v214gn_cuda_kernelI6__halfLi480ELi2ELi16ELi120ELi256ELb1ELi32ELi960ELi960ELi4ELb1ELi29ELb0ELb0ENS_16CompileConditionILi1000EEEEEvPT_PKS4_S7_S7_flPfS8_Pj)
        /*00cc*/ 	.short	0x0380
        /*00ce*/ 	.short	0x0048


	//----- nvinfo : EIATTR_SW_WAR
	.align		4
.L_2769:
        /*00d0*/ 	.byte	0x04, 0x36
        /*00d2*/ 	.short	(.L_2771 - .L_2770)
.L_2770:
        /*00d4*/ 	.word	0x00000008
.L_2771:


//--------------------- .nv.info._ZN13group_norm_v214gn_cuda_kernelI6__halfLi480ELi1ELi16ELi120ELi256ELb1ELi64ELi960ELi960ELi4ELb1ELi37ELb0ELb0ENS_16CompileConditionILi1000EEEEEvPT_PKS4_S7_S7_flPfS8_Pj --------------------------
	.section	.nv.info._ZN13group_norm_v214gn_cuda_kernelI6__halfLi480ELi1ELi16ELi120ELi256ELb1ELi64ELi960ELi960ELi4ELb1ELi37ELb0ELb0ENS_16CompileConditionILi1000EEEEEvPT_PKS4_S7_S7_flPfS8_Pj,"",@"SHT_CUDA_INFO"
	.sectionflags	@""
	.align	4


	//----- nvinfo : EIATTR_CUDA_API_VERSION
	.align		4
        /*0000*/ 	.byte	0x04, 0x37
        /*0002*/ 	.short	(.L_2773 - .L_2772)
.L_2772:
        /*0004*/ 	.word	0x00000082


	//----- nvinfo : EIATTR_KPARAM_INFO
	.align		4
.L_2773:
        /*0008*/ 	.byte	0x04, 0x17
        /*000a*/ 	.short	(.L_2775 - .L_2774)
.L_2774:
        /*000c*/ 	.word	0x00000000
        /*0010*/ 	.short	0x0008
        /*0012*/ 	.short	0x0040
        /*0014*/ 	.byte	0x00, 0xf5, 0x21, 0x00


	//----- nvinfo : EIATTR_KPARAM_INFO
	.align		4
.L_2775:
        /*0018*/ 	.byte	0x04, 0x17
        /*001a*/ 	.short	(.L_2777 - .L_2776)
.L_2776:
        /*001c*/ 	.word	0x00000000
        /*0020*/ 	.short	0x0007
        /*0022*/ 	.short	0x0038
        /*0024*/ 	.byte	0x00, 0xf5, 0x21, 0x00


	//----- nvinfo : EIATTR_KPARAM_INFO
	.align		4
.L_2777:
        /*0028*/ 	.byte	0x04, 0x17
        /*002a*/ 	.short	(.L_2779 - .L_2778)
.L_2778:
        /*002c*/ 	.word	0x00000000
        /*0030*/ 	.short	0x0006
        /*0032*/ 	.short	0x0030
        /*0034*/ 	.byte	0x00, 0xf5, 0x21, 0x00


	//----- nvinfo : EIATTR_KPARAM_INFO
	.align		4
.L_2779:
        /*0038*/ 	.byte	0x04, 0x17
        /*003a*/ 	.short	(.L_2781 - .L_2780)
.L_2780:
        /*003c*/ 	.word	0x00000000
        /*0040*/ 	.short	0x0005
        /*0042*/ 	.short	0x0028
        /*0044*/ 	.byte	0x00, 0xf0, 0x21, 0x00


	//----- nvinfo : EIATTR_KPARAM_INFO
	.align		4
.L_2781:
        /*0048*/ 	.byte	0x04, 0x17
        /*004a*/ 	.short	(.L_2783 - .L_2782)
.L_2782:
        /*004c*/ 	.word	0x00000000
        /*0050*/ 	.short	0x0004
        /*0052*/ 	.short	0x0020
        /*0054*/ 	.byte	0x00, 0xf0, 0x11, 0x00


	//----- nvinfo : EIATTR_KPARAM_INFO
	.align		4
.L_2783:
        /*0058*/ 	.byte	0x04, 0x17
        /*005a*/ 	.short	(.L_2785 - .L_2784)
.L_2784:
        /*005c*/ 	.word	0x00000000
        /*0060*/ 	.short	0x0003
        /*0062*/ 	.short	0x0018
        /*0064*/ 	.byte	0x00, 0xf5, 0x21, 0x00


	//----- nvinfo : EIATTR_KPARAM_INFO
	.align		4
.L_2785:
        /*0068*/ 	.byte	0x04, 0x17
        /*006a*/ 	.short	(.L_2787 - .L_2786)
.L_2786:
        /*006c*/ 	.word	0x00000000
        /*0070*/ 	.short	0x0002
        /*0072*/ 	.short	0x0010
        /*0074*/ 	.byte	0x00, 0xf5, 0x21, 0x00


	//----- nvinfo : EIATTR_KPARAM_INFO
	.align		4
.L_2787:
        /*0078*/ 	.byte	0x04, 0x17
        /*007a*/ 	.short	(.L_2789 - .L_2788)
.L_2788:
        /*007c*/ 	.word	0x00000000
        /*0080*/ 	.short	0x0001
        /*0082*/ 	.short	0x0008
        /*0084*/ 	.byte	0x00, 0xf5, 0x21, 0x00


	//----- nvinfo : EIATTR_KPARAM_INFO
	.align		4
.L_2789:
        /*0088*/ 	.byte	0x04, 0x17
        /*008a*/ 	.short	(.L_2791 - .L_2790)
.L_2790:
        /*008c*/ 	.word	0x00000000
        /*0090*/ 	.short	0x0000
        /*0092*/ 	.short	0x0000
        /*0094*/ 	.byte	0x00, 0xf5, 0x21, 0x00


	//----- nvinfo : EIATTR_SPARSE_MMA_MASK
	.align		4
.L_2791:
        /*0098*/ 	.byte	0x03, 0x50
        /*009a*/ 	.short	0x0000


	//----- nvinfo : EIATTR_MAXREG_COUNT
	.align		4
        /*009c*/ 	.byte	0x03, 0x1b
        /*009e*/ 	.short	0x0080


	//----- nvinfo : EIATTR_MERCURY_ISA_VERSION
	.align		4
        /*00a0*/ 	.byte	0x03, 0x5f
        /*00a2*/ 	.short	0x0101


	//----- nvinfo : EIATTR_VRC_CTA_INIT_COUNT
	.align		4
        /*00a4*/ 	.byte	0x02, 0x4a
	.zero		1
	.zero		1


	//----- nvinfo : EIATTR_EXIT_INSTR_OFFSETS
	.align		4
        /*00a8*/ 	.byte	0x04, 0x1c
        /*00aa*/ 	.short	(.L_2793 - .L_2792)


	//   ....[0]....
.L_2792:
        /*00ac*/ 	.word	0x00000010


	//----- nvinfo : EIATTR_MAX_THREADS
	.align		4
.L_2793:
        /*00b0*/ 	.byte	0x04, 0x05
        /*00b2*/ 	.short	(.L_2795 - .L_2794)
.L_2794:
        /*00b4*/ 	.word	0x000001e0
        /*00b8*/ 	.word	0x00000001
        /*00bc*/ 	.word	0x00000001


	//----- nvinfo : EIATTR_CBANK_PARAM_SIZE
	.align		4
.L_2795:
        /*00c0*/ 	.byte	0x03, 0x19
        /*00c2*/ 	.short	0x0048


	//----- nvinfo : EIATTR_PARAM_CBANK
	.align		4
        /*00c4*/ 	.byte	0x04, 0x0a
        /*00c6*/ 	.short	(.L_2797 - .L_2796)
	.align		4
.L_2796:
        /*00c8*/ 	.word	index@(.nv.constant0._ZN13group_norm_v214gn_cuda_kernelI6__halfLi480ELi1ELi16ELi120ELi256ELb1ELi64ELi960ELi960ELi4ELb1ELi37ELb0ELb0ENS_16CompileConditionILi1000EEEEEvPT_PKS4_S7_S7_flPfS8_Pj)
        /*00cc*/ 	.short	0x0380
        /*00ce*/ 	.short	0x0048


	//----- nvinfo : EIATTR_SW_WAR
	.align		4
.L_2797:
        /*00d0*/ 	.byte	0x04, 0x36
        /*00d2*/ 	.short	(.L_2799 - .L_2798)
.L_2798:
        /*00d4*/ 	.word	0x00000008
.L_2799:


//--------------------- .nv.callgraph             --------------------------
	.section	.nv.callgraph,"",@"SHT_CUDA_CALLGRAPH"
	.align	4
	.sectionentsize	8
	.align		4
        /*0000*/ 	.word	0x00000000
	.align		4
        /*0004*/ 	.word	0xffffffff
	.align		4
        /*0008*/ 	.word	0x00000000
	.align		4
        /*000c*/ 	.word	0xfffffffe
	.align		4
        /*0010*/ 	.word	0x00000000
	.align		4
        /*0014*/ 	.word	0xfffffffd
	.align		4
        /*0018*/ 	.word	0x00000000
	.align		4
        /*001c*/ 	.word	0xfffffffc


//--------------------- .text._ZN13group_norm_v218gn_bwd_cuda_kernelI13__nv_bfloat16Li480ELi3ELi32ELi60ELi256ELb0ELb1ELi2ELi960ELi960ELi4ELb1ELi2ELb0ELb0ELNS_15WgradSyncMethodE3ENS_16CompileConditionILi1000EEEEEvPT_S6_S6_PKS5_S8_S8_S8_PKfflPfPj --------------------------
	.section	.text._ZN13group_norm_v218gn_bwd_cuda_kernelI13__nv_bfloat16Li480ELi3ELi32ELi60ELi256ELb0ELb1ELi2ELi960ELi960ELi4ELb1ELi2ELb0ELb0ELNS_15WgradSyncMethodE3ENS_16CompileConditionILi1000EEEEEvPT_S6_S6_PKS5_S8_S8_S8_PKfflPfPj,"ax",@progbits
	.align	128
        .global         _ZN13group_norm_v218gn_bwd_cuda_kernelI13__nv_bfloat16Li480ELi3ELi32ELi60ELi256ELb0ELb1ELi2ELi960ELi960ELi4ELb1ELi2ELb0ELb0ELNS_15WgradSyncMethodE3ENS_16CompileConditionILi1000EEEEEvPT_S6_S6_PKS5_S8_S8_S8_PKfflPfPj
        .type           _ZN13group_norm_v218gn_bwd_cuda_kernelI13__nv_bfloat16Li480ELi3ELi32ELi60ELi256ELb0ELb1ELi2ELi960ELi960ELi4ELb1ELi2ELb0ELb0ELNS_15WgradSyncMethodE3ENS_16CompileConditionILi1000EEEEEvPT_S6_S6_PKS5_S8_S8_S8_PKfflPfPj,@function
        .size           _ZN13group_norm_v218gn_bwd_cuda_kernelI13__nv_bfloat16Li480ELi3ELi32ELi60ELi256ELb0ELb1ELi2ELi960ELi960ELi4ELb1ELi2ELb0ELb0ELNS_15WgradSyncMethodE3ENS_16CompileConditionILi1000EEEEEvPT_S6_S6_PKS5_S8_S8_S8_PKfflPfPj,(.L_x_76 - _ZN13group_norm_v218gn_bwd_cuda_kernelI13__nv_bfloat16Li480ELi3ELi32ELi60ELi256ELb0ELb1ELi2ELi960ELi960ELi4ELb1ELi2ELb0ELb0ELNS_15WgradSyncMethodE3ENS_16CompileConditionILi1000EEEEEvPT_S6_S6_PKS5_S8_S8_S8_PKfflPfPj)
        .other          _ZN13group_norm_v218gn_bwd_cuda_kernelI13__nv_bfloat16Li480ELi3ELi32ELi60ELi256ELb0ELb1ELi2ELi960ELi960ELi4ELb1ELi2ELb0ELb0ELNS_15WgradSyncMethodE3ENS_16CompileConditionILi1000EEEEEvPT_S6_S6_PKS5_S8_S8_S8_PKfflPfPj,@"STO_CUDA_ENTRY STV_DEFAULT"
_ZN13group_norm_v218gn_bwd_cuda_kernelI13__nv_bfloat16Li480ELi3ELi32ELi60ELi256ELb0ELb1ELi2ELi960ELi960ELi4ELb1ELi2ELb0ELb0ELNS_15WgradSyncMethodE3ENS_16CompileConditionILi1000EEEEEvPT_S6_S6_PKS5_S8_S8_S8_PKfflPfPj:
.text._ZN13group_norm_v218gn_bwd_cuda_kernelI13__nv_bfloat16Li480ELi3ELi32ELi60ELi256ELb0ELb1ELi2ELi960ELi960ELi4ELb1ELi2ELb0ELb0ELNS_15WgradSyncMethodE3ENS_16CompileConditionILi1000EEEEEvPT_S6_S6_PKS5_S8_S8_S8_PKfflPfPj:
[----:B------:R-:W-:Y:S01]  /*0000*/  LDC R1, c[0x0][0x37c] ;  /* 0x0000df00ff017b82 */ /* 0x000fe20000000800 */
[----:B------:R-:W-:Y:S05]  /*0010*/  EXIT ;  /* 0x000000000000794d */ /* 0x000fea0003800000 */
.L_x_0:
[----:B------:R-:W-:-:S00]  /*0020*/  BRA `(.L_x_0) ;  /* 0xfffffffc00fc7947 */ /* 0x000fc0000383ffff */
[----:B------:R-:W-:-:S00]  /*0030*/  NOP ;  /* 0x0000000000007918 */ /* 0x000fc00000000000 */
        /* <DEDUP_REMOVED lines=12> */
.L_x_76:


//--------------------- .text._ZN13group_norm_v218gn_bwd_cuda_kernelI13__nv_bfloat16Li480ELi1ELi32ELi60ELi256ELb0ELb1ELi4ELi960ELi960ELi4ELb1ELi2ELb0ELb0ELNS_15WgradSyncMethodE3ENS_16CompileConditionILi1000EEEEEvPT_S6_S6_PKS5_S8_S8_S8_PKfflPfPj --------------------------
	.section	.text._ZN13group_norm_v218gn_bwd_cuda_kernelI13__nv_bfloat16Li480ELi1ELi32ELi60ELi256ELb0ELb1ELi4ELi960ELi960ELi4ELb1ELi2ELb0ELb0ELNS_15WgradSyncMethodE3ENS_16CompileConditionILi1000EEEEEvPT_S6_S6_PKS5_S8_S8_S8_PKfflPfPj,"ax",@progbits
	.align	128
        .global         _ZN13group_norm_v218gn_bwd_cuda_kernelI13__nv_bfloat16Li480ELi1ELi32ELi60ELi256ELb0ELb1ELi4ELi960ELi960ELi4ELb1ELi2ELb0ELb0ELNS_15WgradSyncMethodE3ENS_16CompileConditionILi1000EEEEEvPT_S6_S6_PKS5_S8_S8_S8_PKfflPfPj
        .type           _ZN13group_norm_v218gn_bwd_cuda_kernelI13__nv_bfloat16Li480ELi1ELi32ELi60ELi256ELb0ELb1ELi4ELi960ELi960ELi4ELb1ELi2ELb0ELb0ELNS_15WgradSyncMethodE3ENS_16CompileConditionILi1000EEEEEvPT_S6_S6_PKS5_S8_S8_S8_PKfflPfPj,@function
        .size           _ZN13group_norm_v218gn_bwd_cuda_kernelI13__nv_bfloat16Li480ELi1ELi32ELi60ELi256ELb0ELb1ELi4ELi960ELi960ELi4ELb1ELi2ELb0ELb0ELNS_15WgradSyncMethodE3ENS_16CompileConditionILi1000EEEEEvPT_S6_S6_PKS5_S8_S8_S8_PKfflPfPj,(.L_x_77 - _ZN13group_norm_v218gn_bwd_cuda_kernelI13__nv_bfloat16Li480ELi1ELi32ELi60ELi256ELb0ELb1ELi4ELi960ELi960ELi4ELb1ELi2ELb0ELb0ELNS_15WgradSyncMethodE3ENS_16CompileConditionILi1000EEEEEvPT_S6_S6_PKS5_S8_S8_S8_PKfflPfPj)
        .other          _ZN13group_norm_v218gn_bwd_cuda_kernelI13__nv_bfloat16Li480ELi1ELi32ELi60ELi256ELb0ELb1ELi4ELi960ELi960ELi4ELb1ELi2ELb0ELb0ELNS_15WgradSyncMethodE3ENS_16CompileConditionILi1000EEEEEvPT_S6_S6_PKS5_S8_S8_S8_PKfflPfPj,@"STO_CUDA_ENTRY STV_DEFAULT"
_ZN13group_norm_v218gn_bwd_cuda_kernelI13__nv_bfloat16Li480ELi1ELi32ELi60ELi256ELb0ELb1ELi4ELi960ELi960ELi4ELb1ELi2ELb0ELb0ELNS_15WgradSyncMethodE3ENS_16CompileConditionILi1000EEEEEvPT_S6_S6_PKS5_S8_S8_S8_PKfflPfPj:
.text._ZN13group_norm_v218gn_bwd_cuda_kernelI13__nv_bfloat16Li480ELi1ELi32ELi60ELi256ELb0ELb1ELi4ELi960ELi960ELi4ELb1ELi2ELb0ELb0ELNS_15WgradSyncMethodE3ENS_16CompileConditionILi1000EEEEEvPT_S6_S6_PKS5_S8_S8_S8_PKfflPfPj:
[----:B------:R-:W-:Y:S01]  /*0000*/  LDC R1, c[0x0][0x37c] ;  /* 0x0000df00ff017b82 */ /* 0x000fe20000000800 */
[----:B------:R-:W-:Y:S05]  /*0010*/  EXIT ;  /* 0x000000000000794d */ /* 0x000fea0003800000 */
.L_x_1:
        /* <DEDUP_REMOVED lines=14> */
.L_x_77:


//--------------------- .text._ZN13group_norm_v218gn_bwd_cuda_kernelI13__nv_bfloat16Li480ELi3ELi32ELi60ELi256ELb0ELb1ELi4ELi960ELi960ELi4ELb1ELi4ELb0ELb0ELNS_15WgradSyncMethodE3ENS_16CompileConditionILi1000EEEEEvPT_S6_S6_PKS5_S8_S8_S8_PKfflPfPj --------------------------
	.section	.text._ZN13group_norm_v218gn_bwd_cuda_kernelI13__nv_bfloat16Li480ELi3ELi32ELi60ELi256ELb0ELb1ELi4ELi960ELi960ELi4ELb1ELi4ELb0ELb0ELNS_15WgradSyncMethodE3ENS_16CompileConditionILi1000EEEEEvPT_S6_S6_PKS5_S8_S8_S8_PKfflPfPj,"ax",@progbits
	.align	128
        .global         _ZN13group_norm_v218gn_bwd_cuda_kernelI13__nv_bfloat16Li480ELi3ELi32ELi60ELi256ELb0ELb1ELi4ELi960ELi960ELi4ELb1ELi4ELb0ELb0ELNS_15WgradSyncMethodE3ENS_16CompileConditionILi1000EEEEEvPT_S6_S6_PKS5_S8_S8_S8_PKfflPfPj
        .type           _ZN13group_norm_v218gn_bwd_cuda_kernelI13__nv_bfloat16Li480ELi3ELi32ELi60ELi256ELb0ELb1ELi4ELi960ELi960ELi4ELb1ELi4ELb0ELb0ELNS_15WgradSyncMethodE3ENS_16CompileConditionILi1000EEEEEvPT_S6_S6_PKS5_S8_S8_S8_PKfflPfPj,@function
        .size           _ZN13group_norm_v218gn_bwd_cuda_kernelI13__nv_bfloat16Li480ELi3ELi32ELi60ELi256ELb0ELb1ELi4ELi960ELi960ELi4ELb1ELi4ELb0ELb0ELNS_15WgradSyncMethodE3ENS_16CompileConditionILi1000EEEEEvPT_S6_S6_PKS5_S8_S8_S8_PKfflPfPj,(.L_x_78 - _ZN13group_norm_v218gn_bwd_cuda_kernelI13__nv_bfloat16Li480ELi3ELi32ELi60ELi256ELb0ELb1ELi4ELi960ELi960ELi4ELb1ELi4ELb0ELb0ELNS_15WgradSyncMethodE3ENS_16CompileConditionILi1000EEEEEvPT_S6_S6_PKS5_S8_S8_S8_PKfflPfPj)
        .other          _ZN13group_norm_v218gn_bwd_cuda_kernelI13__nv_bfloat16Li480ELi3ELi32ELi60ELi256ELb0ELb1ELi4ELi960ELi960ELi4ELb1ELi4ELb0ELb0ELNS_15WgradSyncMethodE3ENS_16CompileConditionILi1000EEEEEvPT_S6_S6_PKS5_S8_S8_S8_PKfflPfPj,@"STO_CUDA_ENTRY STV_DEFAULT"
_ZN13group_norm_v218gn_bwd_cuda_kernelI13__nv_bfloat16Li480ELi3ELi32ELi60ELi256ELb0ELb1ELi4ELi960ELi960ELi4ELb1ELi4ELb0ELb0ELNS_15WgradSyncMethodE3ENS_16CompileConditionILi1000EEEEEvPT_S6_S6_PKS5_S8_S8_S8_PKfflPfPj:
.text._ZN13group_norm_v218gn_bwd_cuda_kernelI13__nv_bfloat16Li480ELi3ELi32ELi60ELi256ELb0ELb1ELi4ELi960ELi960ELi4ELb1ELi4ELb0ELb0ELNS_15WgradSyncMethodE3ENS_16CompileConditionILi1000EEEEEvPT_S6_S6_PKS5_S8_S8_S8_PKfflPfPj:
[----:B------:R-:W-:Y:S01]  /*0000*/  LDC R1, c[0x0][0x37c] ;  /* 0x0000df00ff017b82 */ /* 0x000fe20000000800 */
[----:B------:R-:W-:Y:S05]  /*0010*/  EXIT ;  /* 0x000000000000794d */ /* 0x000fea0003800000 */
.L_x_2:
        /* <DEDUP_REMOVED lines=14> */
.L_x_78:


//--------------------- .text._ZN13group_norm_v218gn_bwd_cuda_kernelI13__nv_bfloat16Li480ELi1ELi32ELi60ELi256ELb0ELb1ELi8ELi960ELi960ELi4ELb1ELi4ELb0ELb0ELNS_15WgradSyncMethodE3ENS_16CompileConditionILi1000EEEEEvPT_S6_S6_PKS5_S8_S8_S8_PKfflPfPj --------------------------
	.section	.text._ZN13group_norm_v218gn_bwd_cuda_kernelI13__nv_bfloat16Li480ELi1ELi32ELi60ELi256ELb0ELb1ELi8ELi960ELi960ELi4ELb1ELi4ELb0ELb0ELNS_15WgradSyncMethodE3ENS_16CompileConditionILi1000EEEEEvPT_S6_S6_PKS5_S8_S8_S8_PKfflPfPj,"ax",@progbits
	.align	128
        .global         _ZN13group_norm_v218gn_bwd_cuda_kernelI13__nv_bfloat16Li480ELi1ELi32ELi60ELi256ELb0ELb1ELi8ELi960ELi960ELi4ELb1ELi4ELb0ELb0ELNS_15WgradSyncMethodE3ENS_16CompileConditionILi1000EEEEEvPT_S6_S6_PKS5_S8_S8_S8_PKfflPfPj
        .type           _ZN13group_norm_v218gn_bwd_cuda_kernelI13__nv_bfloat16Li480ELi1ELi32ELi60ELi256ELb0ELb1ELi8ELi960ELi960ELi4ELb1ELi4ELb0ELb0ELNS_15WgradSyncMethodE3ENS_16CompileConditionILi1000EEEEEvPT_S6_S6_PKS5_S8_S8_S8_PKfflPfPj,@function
        .size           _ZN13group_norm_v218gn_bwd_cuda_kernelI13__nv_bfloat16Li480ELi1ELi32ELi60ELi256ELb0ELb1ELi8ELi960ELi960ELi4ELb1ELi4ELb0ELb0ELNS_15WgradSyncMethodE3ENS_16CompileConditionILi1000EEEEEvPT_S6_S6_PKS5_S8_S8_S8_PKfflPfPj,(.L_x_79 - _ZN13group_norm_v218gn_bwd_cuda_kernelI13__nv_bfloat16Li480ELi1ELi32ELi60ELi256ELb0ELb1ELi8ELi960ELi960ELi4ELb1ELi4ELb0ELb0ELNS_15WgradSyncMethodE3ENS_16CompileConditionILi1000EEEEEvPT_S6_S6_PKS5_S8_S8_S8_PKfflPfPj)
        .other          _ZN13group_norm_v218gn_bwd_cuda_kernelI13__nv_bfloat16Li480ELi1ELi32ELi60ELi256ELb0ELb1ELi8ELi960ELi960ELi4ELb1ELi4ELb0ELb0ELNS_15WgradSyncMethodE3ENS_16CompileConditionILi1000EEEEEvPT_S6_S6_PKS5_S8_S8_S8_PKfflPfPj,@"STO_CUDA_ENTRY STV_DEFAULT"
_ZN13group_norm_v218gn_bwd_cuda_kernelI13__nv_bfloat16Li480ELi1ELi32ELi60ELi256ELb0ELb1ELi8ELi960ELi960ELi4ELb1ELi4ELb0ELb0ELNS_15WgradSyncMethodE3ENS_16CompileConditionILi1000EEEEEvPT_S6_S6_PKS5_S8_S8_S8_PKfflPfPj:
.text._ZN13group_norm_v218gn_bwd_cuda_kernelI13__nv_bfloat16Li480ELi1ELi32ELi60ELi256ELb0ELb1ELi8ELi960ELi960ELi4ELb1ELi4ELb0ELb0ELNS_15WgradSyncMethodE3ENS_16CompileConditionILi1000EEEEEvPT_S6_S6_PKS5_S8_S8_S8_PKfflPfPj:
[----:B------:R-:W-:Y:S01]  /*0000*/  LDC R1, c[0x0][0x37c] ;  /* 0x0000df00ff017b82 */ /* 0x000fe20000000800 */
[----:B------:R-:W-:Y:S05]  /*0010*/  EXIT ;  /* 0x000000000000794d */ /* 0x000fea0003800000 */
.L_x_3:
        /* <DEDUP_REMOVED lines=14> */
.L_x_79:


//--------------------- .text._ZN13group_norm_v218gn_bwd_cuda_kernelI13__nv_bfloat16Li480ELi3ELi32ELi60ELi256ELb0ELb1ELi8ELi960ELi960ELi4ELb1ELi10ELb0ELb0ELNS_15WgradSyncMethodE3ENS_16CompileConditionILi1000EEEEEvPT_S6_S6_PKS5_S8_S8_S8_PKfflPfPj --------------------------
	.section	.text._ZN13group_norm_v218gn_bwd_cuda_kernelI13__nv_bfloat16Li480ELi3ELi32ELi60ELi256ELb0ELb1ELi8ELi960ELi960ELi4ELb1ELi10ELb0ELb0ELNS_15WgradSyncMethodE3ENS_16CompileConditionILi1000EEEEEvPT_S6_S6_PKS5_S8_S8_S8_PKfflPfPj,"ax",@progbits
	.align	128
        .global         _ZN13group_norm_v218gn_bwd_cuda_kernelI13__nv_bfloat16Li480ELi3ELi32ELi60ELi256ELb0ELb1ELi8ELi960ELi960ELi4ELb1ELi10ELb0ELb0ELNS_15WgradSyncMethodE3ENS_16CompileConditionILi1000EEEEEvPT_S6_S6_PKS5_S8_S8_S8_PKfflPfPj
        .type           _ZN13group_norm_v218gn_bwd_cuda_kernelI13__nv_bfloat16Li480ELi3ELi32ELi60ELi256ELb0ELb1ELi8ELi960ELi960ELi4ELb1ELi10ELb0ELb0ELNS_15WgradSyncMethodE3ENS_16CompileConditionILi1000EEEEEvPT_S6_S6_PKS5_S8_S8_S8_PKfflPfPj,@function
        .size           _ZN13group_norm_v218gn_bwd_cuda_kernelI13__nv_bfloat16Li480ELi3ELi32ELi60ELi256ELb0ELb1ELi8ELi960ELi960ELi4ELb1ELi10ELb0ELb0ELNS_15WgradSyncMethodE3ENS_16CompileConditionILi1000EEEEEvPT_S6_S6_PKS5_S8_S8_S8_PKfflPfPj,(.L_x_80 - _ZN13group_norm_v218gn_bwd_cuda_kernelI13__nv_bfloat16Li480ELi3ELi32ELi60ELi256ELb0ELb1ELi8ELi960ELi960ELi4ELb1ELi10ELb0ELb0ELNS_15WgradSyncMethodE3ENS_16CompileConditionILi1000EEEEEvPT_S6_S6_PKS5_S8_S8_S8_PKfflPfPj)
        .other          _ZN13group_norm_v218gn_bwd_cuda_kernelI13__nv_bfloat16Li480ELi3ELi32ELi60ELi256ELb0ELb1ELi8ELi960ELi960ELi4ELb1ELi10ELb0ELb0ELNS_15WgradSyncMethodE3ENS_16CompileConditionILi1000EEEEEvPT_S6_S6_PKS5_S8_S8_S8_PKfflPfPj,@"STO_CUDA_ENTRY STV_DEFAULT"
_ZN13group_norm_v218gn_bwd_cuda_kernelI13__nv_bfloat16Li480ELi3ELi32ELi60ELi256ELb0ELb1ELi8ELi960ELi960ELi4ELb1ELi10ELb0ELb0ELNS_15WgradSyncMethodE3ENS_16CompileConditionILi1000EEEEEvPT_S6_S6_PKS5_S8_S8_S8_PKfflPfPj:
.text._ZN13group_norm_v218gn_bwd_cuda_kernelI13__nv_bfloat16Li480ELi3ELi32ELi60ELi256ELb0ELb1ELi8ELi960ELi960ELi4ELb1ELi10ELb0ELb0ELNS_15WgradSyncMethodE3ENS_16CompileConditionILi1000EEEEEvPT_S6_S6_PKS5_S8_S8_S8_PKfflPfPj:
[----:B------:R-:W-:Y:S01]  /*0000*/  LDC R1, c[0x0][0x37c] ;  /* 0x0000df00ff017b82 */ /* 0x000fe20000000800 */
[----:B------:R-:W-:Y:S05]  /*0010*/  EXIT ;  /* 0x000000000000794d */ /* 0x000fea0003800000 */
.L_x_4:
        /* <DEDUP_REMOVED lines=14> */
.L_x_80:


//--------------------- .text._ZN13group_norm_v218gn_bwd_cuda_kernelI13__nv_bfloat16Li480ELi1ELi32ELi60ELi256ELb0ELb1ELi16ELi960ELi960ELi4ELb1ELi8ELb0ELb0ELNS_15WgradSyncMethodE3ENS_16CompileConditionILi1000EEEEEvPT_S6_S6_PKS5_S8_S8_S8_PKfflPfPj --------------------------
	.section	.text._ZN13group_norm_v218gn_bwd_cuda_kernelI13__nv_bfloat16Li480ELi1ELi32ELi60ELi256ELb0ELb1ELi16ELi960ELi960ELi4ELb1ELi8ELb0ELb0ELNS_15WgradSyncMethodE3ENS_16CompileConditionILi1000EEEEEvPT_S6_S6_PKS5_S8_S8_S8_PKfflPfPj,"ax",@progbits
	.align	128
        .global         _ZN13group_norm_v218gn_bwd_cuda_kernelI13__nv_bfloat16Li480ELi1ELi32ELi60ELi256ELb0ELb1ELi16ELi960ELi960ELi4ELb1ELi8ELb0ELb0ELNS_15WgradSyncMethodE3ENS_16CompileConditionILi1000EEEEEvPT_S6_S6_PKS5_S8_S8_S8_PKfflPfPj
        .type           _ZN13group_norm_v218gn_bwd_cuda_kernelI13__nv_bfloat16Li480ELi1ELi32ELi60ELi256ELb0ELb1ELi16ELi960ELi960ELi4ELb1ELi8ELb0ELb0ELNS_15WgradSyncMethodE3ENS_16CompileConditionILi1000EEEEEvPT_S6_S6_PKS5_S8_S8_S8_PKfflPfPj,@function
        .size           _ZN13group_norm_v218gn_bwd_cuda_kernelI13__nv_bfloat16Li480ELi1ELi32ELi60ELi256ELb0ELb1ELi16ELi960ELi960ELi4ELb1ELi8ELb0ELb0ELNS_15WgradSyncMethodE3ENS_16CompileConditionILi1000EEEEEvPT_S6_S6_PKS5_S8_S8_S8_PKfflPfPj,(.L_x_81 - _ZN13group_norm_v218gn_bwd_cuda_kernelI13__nv_bfloat16Li480ELi1ELi32ELi60ELi256ELb0ELb1ELi16ELi960ELi960ELi4ELb1ELi8ELb0ELb0ELNS_15WgradSyncMethodE3ENS_16CompileConditionILi1000EEEEEvPT_S6_S6_PKS5_S8_S8_S8_PKfflPfPj)
        .other          _ZN13group_norm_v218gn_bwd_cuda_kernelI13__nv_bfloat16Li480ELi1ELi32ELi60ELi256ELb0ELb1ELi16ELi960ELi960ELi4ELb1ELi8ELb0ELb0ELNS_15WgradSyncMethodE3ENS_16CompileConditionILi1000EEEEEvPT_S6_S6_PKS5_S8_S8_S8_PKfflPfPj,@"STO_CUDA_ENTRY STV_DEFAULT"
_ZN13group_norm_v218gn_bwd_cuda_kernelI13__nv_bfloat16Li480ELi1ELi32ELi60ELi256ELb0ELb1ELi16ELi960ELi960ELi4ELb1ELi8ELb0ELb0ELNS_15WgradSyncMethodE3ENS_16CompileConditionILi1000EEEEEvPT_S6_S6_PKS5_S8_S8_S8_PKfflPfPj:
.text._ZN13group_norm_v218gn_bwd_cuda_kernelI13__nv_bfloat16Li480ELi1ELi32ELi60ELi256ELb0ELb1ELi16ELi960ELi960ELi4ELb1ELi8ELb0ELb0ELNS_15WgradSyncMethodE3ENS_16CompileConditionILi1000EEEEEvPT_S6_S6_PKS5_S8_S8_S8_PKfflPfPj:
[----:B------:R-:W-:Y:S01]  /*0000*/  LDC R1, c[0x0][0x37c] ;  /* 0x0000df00ff017b82 */ /* 0x000fe20000000800 */
[----:B------:R-:W-:Y:S05]  /*0010*/  EXIT ;  /* 0x000000000000794d */ /* 0x000fea0003800000 */
.L_x_5:
        /* <DEDUP_REMOVED lines=14> */
.L_x_81:


//--------------------- .text._ZN13group_norm_v218gn_bwd_cuda_kernelI13__nv_bfloat16Li480ELi1ELi32ELi60ELi256ELb0ELb1ELi32ELi960ELi960ELi4ELb1ELi18ELb0ELb0ELNS_15WgradSyncMethodE3ENS_16CompileConditionILi1000EEEEEvPT_S6_S6_PKS5_S8_S8_S8_PKfflPfPj --------------------------
	.section	.text._ZN13group_norm_v218gn_bwd_cuda_kernelI13__nv_bfloat16Li480ELi1ELi32ELi60ELi256ELb0ELb1ELi32ELi960ELi960ELi4ELb1ELi18ELb0ELb0ELNS_15WgradSyncMethodE3ENS_16CompileConditionILi1000EEEEEvPT_S6_S6_PKS5_S8_S8_S8_PKfflPfPj,"ax",@progbits
	.align	128
        .global         _ZN13group_norm_v218gn_bwd_cuda_kernelI13__nv_bfloat16Li480ELi1ELi32ELi60ELi256ELb0ELb1ELi32ELi960ELi960ELi4ELb1ELi18ELb0ELb0ELNS_15WgradSyncMethodE3ENS_16CompileConditionILi1000EEEEEvPT_S6_S6_PKS5_S8_S8_S8_PKfflPfPj
        .type           _ZN13group_norm_v218gn_bwd_cuda_kernelI13__nv_bfloat16Li480ELi1ELi32ELi60ELi256ELb0ELb1ELi32ELi960ELi960ELi4ELb1ELi18ELb0ELb0ELNS_15WgradSyncMethodE3ENS_16CompileConditionILi1000EEEEEvPT_S6_S6_PKS5_S8_S8_S8_PKfflPfPj,@function
        .size           _ZN13group_norm_v218gn_bwd_cuda_kernelI13__nv_bfloat16Li480ELi1ELi32ELi60ELi256ELb0ELb1ELi32ELi960ELi960ELi4ELb1ELi18ELb0ELb0ELNS_15WgradSyncMethodE3ENS_16CompileConditionILi1000EEEEEvPT_S6_S6_PKS5_S8_S8_S8_PKfflPfPj,(.L_x_82 - _ZN13group_norm_v218gn_bwd_cuda_kernelI13__nv_bfloat16Li480ELi1ELi32ELi60ELi256ELb0ELb1ELi32ELi960ELi960ELi4ELb1ELi18ELb0ELb0ELNS_15WgradSyncMethodE3ENS_16CompileConditionILi1000EEEEEvPT_S6_S6_PKS5_S8_S8_S8_PKfflPfPj)
        .other          _ZN13group_norm_v218gn_bwd_cuda_kernelI13__nv_bfloat16Li480ELi1ELi32ELi60ELi256ELb0ELb1ELi32ELi960ELi960ELi4ELb1ELi18ELb0ELb0ELNS_15WgradSyncMethodE3ENS_16CompileConditionILi1000EEEEEvPT_S6_S6_PKS5_S8_S8_S8_PKfflPfPj,@"STO_CUDA_ENTRY STV_DEFAULT"
_ZN13group_norm_v218gn_bwd_cuda_kernelI13__nv_bfloat16Li480ELi1ELi32ELi60ELi256ELb0ELb1ELi32ELi960ELi960ELi4ELb1ELi18ELb0ELb0ELNS_15WgradSyncMethodE3ENS_16CompileConditionILi1000EEEEEvPT_S6_S6_PKS5_S8_S8_S8_PKfflPfPj:
.text._ZN13group_norm_v218gn_bwd_cuda_kernelI13__nv_bfloat16Li480ELi1ELi32ELi60ELi256ELb0ELb1ELi32ELi960ELi960ELi4ELb1ELi18ELb0ELb0ELNS_15WgradSyncMethodE3ENS_16CompileConditionILi1000EEEEEvPT_S6_S6_PKS5_S8_S8_S8_PKfflPfPj:
[----:B------:R-:W-:Y:S01]  /*0000*/  LDC R1, c[0x0][0x37c] ;  /* 0x0000df00ff017b82 */ /* 0x000fe20000000800 */
[----:B------:R-:W-:Y:S05]  /*0010*/  EXIT ;  /* 0x000000000000794d */ /* 0x000fea0003800000 */
.L_x_6:
        /* <DEDUP_REMOVED lines=14> */
.L_x_82:


//--------------------- .text._ZN13group_norm_v218gn_bwd_cuda_kernelI13__nv_bfloat16Li480ELi2ELi32ELi60ELi256ELb0ELb1ELi16ELi960ELi960ELi4ELb1ELi14ELb0ELb0ELNS_15WgradSyncMethodE3ENS_16CompileConditionILi1000EEEEEvPT_S6_S6_PKS5_S8_S8_S8_PKfflPfPj --------------------------
	.section	.text._ZN13group_norm_v218gn_bwd_cuda_kernelI13__nv_bfloat16Li480ELi2ELi32ELi60ELi256ELb0ELb1ELi16ELi960ELi960ELi4ELb1ELi14ELb0ELb0ELNS_15WgradSyncMethodE3ENS_16CompileConditionILi1000EEEEEvPT_S6_S6_PKS5_S8_S8_S8_PKfflPfPj,"ax",@progbits
	.align	128
        .global         _ZN13group_norm_v218gn_bwd_cuda_kernelI13__nv_bfloat16Li480ELi2ELi32ELi60ELi256ELb0ELb1ELi16ELi960ELi960ELi4ELb1ELi14ELb0ELb0ELNS_15WgradSyncMethodE3ENS_16CompileConditionILi1000EEEEEvPT_S6_S6_PKS5_S8_S8_S8_PKfflPfPj
        .type           _ZN13group_norm_v218gn_bwd_cuda_kernelI13__nv_bfloat16Li480ELi2ELi32ELi60ELi256ELb0ELb1ELi16ELi960ELi960ELi4ELb1ELi14ELb0ELb0ELNS_15WgradSyncMethodE3ENS_16CompileConditionILi1000EEEEEvPT_S6_S6_PKS5_S8_S8_S8_PKfflPfPj,@function
        .size           _ZN13group_norm_v218gn_bwd_cuda_kernelI13__nv_bfloat16Li480ELi2ELi32ELi60ELi256ELb0ELb1ELi16ELi960ELi960ELi4ELb1ELi14ELb0ELb0ELNS_15WgradSyncMethodE3ENS_16CompileConditionILi1000EEEEEvPT_S6_S6_PKS5_S8_S8_S8_PKfflPfPj,(.L_x_83 - _ZN13group_norm_v218gn_bwd_cuda_kernelI13__nv_bfloat16Li480ELi2ELi32ELi60ELi256ELb0ELb1ELi16ELi960ELi960ELi4ELb1ELi14ELb0ELb0ELNS_15WgradSyncMethodE3ENS_16CompileConditionILi1000EEEEEvPT_S6_S6_PKS5_S8_S8_S8_PKfflPfPj)
        .other          _ZN13group_norm_v218gn_bwd_cuda_kernelI13__nv_bfloat16Li480ELi2ELi32ELi60ELi256ELb0ELb1ELi16ELi960ELi960ELi4ELb1ELi14ELb0ELb0ELNS_15WgradSyncMethodE3ENS_16CompileConditionILi1000EEEEEvPT_S6_S6_PKS5_S8_S8_S8_PKfflPfPj,@"STO_CUDA_ENTRY STV_DEFAULT"
_ZN13group_norm_v218gn_bwd_cuda_kernelI13__nv_bfloat16Li480ELi2ELi32ELi60ELi256ELb0ELb1ELi16ELi960ELi960ELi4ELb1ELi14ELb0ELb0ELNS_15WgradSyncMethodE3ENS_16CompileConditionILi1000EEEEEvPT_S6_S6_PKS5_S8_S8_S8_PKfflPfPj:
.text._ZN13group_norm_v218gn_bwd_cuda_kernelI13__nv_bfloat16Li480ELi2ELi32ELi60ELi256ELb0ELb1ELi16ELi960ELi960ELi4ELb1ELi14ELb0ELb0ELNS_15WgradSyncMethodE3ENS_16CompileConditionILi1000EEEEEvPT_S6_S6_PKS5_S8_S8_S8_PKfflPfPj:
[----:B------:R-:W-:Y:S01]  /*0000*/  LDC R1, c[0x0][0x37c] ;  /* 0x0000df00ff017b82 */ /* 0x000fe20000000800 */
[----:B------:R-:W-:Y:S05]  /*0010*/  EXIT ;  /* 0x000000000000794d */ /* 0x000fea0003800000 */
.L_x_7:
        /* <DEDUP_REMOVED lines=14> */
.L_x_83:


//--------------------- .text._ZN13group_norm_v218gn_bwd_cuda_kernelI13__nv_bfloat16Li480ELi2ELi32ELi60ELi256ELb0ELb1ELi16ELi960ELi960ELi4ELb1ELi18ELb0ELb0ELNS_15WgradSyncMethodE3ENS_16CompileConditionILi1000EEEEEvPT_S6_S6_PKS5_S8_S8_S8_PKfflPfPj --------------------------
	.section	.text._ZN13group_norm_v218gn_bwd_cuda_kernelI13__nv_bfloat16Li480ELi2ELi32ELi60ELi256ELb0ELb1ELi16ELi960ELi960ELi4ELb1ELi18ELb0ELb0ELNS_15WgradSyncMethodE3ENS_16CompileConditionILi1000EEEEEvPT_S6_S6_PKS5_S8_S8_S8_PKfflPfPj,"ax",@progbits
	.align	128
        .global         _ZN13group_norm_v218gn_bwd_cuda_kernelI13__nv_bfloat16Li480ELi2ELi32ELi60ELi256ELb0ELb1ELi16ELi960ELi960ELi4ELb1ELi18ELb0ELb0ELNS_15WgradSyncMethodE3ENS_16CompileConditionILi1000EEEEEvPT_S6_S6_PKS5_S8_S8_S8_PKfflPfPj
        .type           _ZN13group_norm_v218gn_bwd_cuda_kernelI13__nv_bfloat16Li480ELi2ELi32ELi60ELi256ELb0ELb1ELi16ELi960ELi960ELi4ELb1ELi18ELb0ELb0ELNS_15WgradSyncMethodE3ENS_16CompileConditionILi1000EEEEEvPT_S6_S6_PKS5_S8_S8_S8_PKfflPfPj,@function
        .size           _ZN13group_norm_v218gn_bwd_cuda_kernelI13__nv_bfloat16Li480ELi2ELi32ELi60ELi256ELb0ELb1ELi16ELi960ELi960ELi4ELb1ELi18ELb0ELb0ELNS_15WgradSyncMethodE3ENS_16CompileConditionILi1000EEEEEvPT_S6_S6_PKS5_S8_S8_S8_PKfflPfPj,(.L_x_84 - _ZN13group_norm_v218gn_bwd_cuda_kernelI13__nv_bfloat16Li480ELi2ELi32ELi60ELi256ELb0ELb1ELi16ELi960ELi960ELi4ELb1ELi18ELb0ELb0ELNS_15WgradSyncMethodE3ENS_16CompileConditionILi1000EEEEEvPT_S6_S6_PKS5_S8_S8_S8_PKfflPfPj)
        .other          _ZN13group_norm_v218gn_bwd_cuda_kernelI13__nv_bfloat16Li480ELi2ELi32ELi60ELi256ELb0ELb1ELi16ELi960ELi960ELi4ELb1ELi18ELb0ELb0ELNS_15WgradSyncMethodE3ENS_16CompileConditionILi1000EEEEEvPT_S6_S6_PKS5_S8_S8_S8_PKfflPfPj,@"STO_CUDA_ENTRY STV_DEFAULT"
_ZN13group_norm_v218gn_bwd_cuda_kernelI13__nv_bfloat16Li480ELi2ELi32ELi60ELi256ELb0ELb1ELi16ELi960ELi960ELi4ELb1ELi18ELb0ELb0ELNS_15WgradSyncMethodE3ENS_16CompileConditionILi1000EEEEEvPT_S6_S6_PKS5_S8_S8_S8_PKfflPfPj:
.text._ZN13group_norm_v218gn_bwd_cuda_kernelI13__nv_bfloat16Li480ELi2ELi32ELi60ELi256ELb0ELb1ELi16ELi960ELi960ELi4ELb1ELi18ELb0ELb0ELNS_15WgradSyncMethodE3ENS_16CompileConditionILi1000EEEEEvPT_S6_S6_PKS5_S8_S8_S8_PKfflPfPj:
[----:B------:R-:W-:Y:S01]  /*0000*/  LDC R1, c[0x0][0x37c] ;  /* 0x0000df00ff017b82 */ /* 0x000fe20000000800 */
[----:B------:R-:W-:Y:S05]  /*0010*/  EXIT ;  /* 0x000000000000794d */ /* 0x000fea0003800000 */
.L_x_8:
        /* <DEDUP_REMOVED lines=14> */
.L_x_84:


//--------------------- .text._ZN13group_norm_v218gn_bwd_cuda_kernelI13__nv_bfloat16Li480ELi3ELi16ELi120ELi256ELb1ELb1ELi2ELi960ELi960ELi4ELb1ELi2ELb0ELb0ELNS_15WgradSyncMethodE3ENS_16CompileConditionILi1000EEEEEvPT_S6_S6_PKS5_S8_S8_S8_PKfflPfPj --------------------------
	.section	.text._ZN13group_norm_v218gn_bwd_cuda_kernelI13__nv_bfloat16Li480ELi3ELi16ELi120ELi256ELb1ELb1ELi2ELi960ELi960ELi4ELb1ELi2ELb0ELb0ELNS_15WgradSyncMethodE3ENS_16CompileConditionILi1000EEEEEvPT_S6_S6_PKS5_S8_S8_S8_PKfflPfPj,"ax",@progbits
	.align	128
        .global         _ZN13group_norm_v218gn_bwd_cuda_kernelI13__nv_bfloat16Li480ELi3ELi16ELi120ELi256ELb1ELb1ELi2ELi960ELi960ELi4ELb1ELi2ELb0ELb0ELNS_15WgradSyncMethodE3ENS_16CompileConditionILi1000EEEEEvPT_S6_S6_PKS5_S8_S8_S8_PKfflPfPj
        .type           _ZN13group_norm_v218gn_bwd_cuda_kernelI13__nv_bfloat16Li480ELi3ELi16ELi120ELi256ELb1ELb1ELi2ELi960ELi960ELi4ELb1ELi2ELb0ELb0ELNS_15WgradSyncMethodE3ENS_16CompileConditionILi1000EEEEEvPT_S6_S6_PKS5_S8_S8_S8_PKfflPfPj,@function
        .size           _ZN13group_norm_v218gn_bwd_cuda_kernelI13__nv_bfloat16Li480ELi3ELi16ELi120ELi256ELb1ELb1ELi2ELi960ELi960ELi4ELb1ELi2ELb0ELb0ELNS_15WgradSyncMethodE3ENS_16CompileConditionILi1000EEEEEvPT_S6_S6_PKS5_S8_S8_S8_PKfflPfPj,(.L_x_85 - _ZN13group_norm_v218gn_bwd_cuda_kernelI13__nv_bfloat16Li480ELi3ELi16ELi120ELi256ELb1ELb1ELi2ELi960ELi960ELi4ELb1ELi2ELb0ELb0ELNS_15WgradSyncMethodE3ENS_16CompileConditionILi1000EEEEEvPT_S6_S6_PKS5_S8_S8_S8_PKfflPfPj)
        .other          _ZN13group_norm_v218gn_bwd_cuda_kernelI13__nv_bfloat16Li480ELi3ELi16ELi120ELi256ELb1ELb1ELi2ELi960ELi960ELi4ELb1ELi2ELb0ELb0ELNS_15WgradSyncMethodE3ENS_16CompileConditionILi1000EEEEEvPT_S6_S6_PKS5_S8_S8_S8_PKfflPfPj,@"STO_CUDA_ENTRY STV_DEFAULT"
_ZN13group_norm_v218gn_bwd_cuda_kernelI13__nv_bfloat16Li480ELi3ELi16ELi120ELi256ELb1ELb1ELi2ELi960ELi960ELi4ELb1ELi2ELb0ELb0ELNS_15WgradSyncMethodE3ENS_16CompileConditionILi1000EEEEEvPT_S6_S6_PKS5_S8_S8_S8_PKfflPfPj:
.text._ZN13group_norm_v218gn_bwd_cuda_kernelI13__nv_bfloat16Li480ELi3ELi16ELi120ELi256ELb1ELb1ELi2ELi960ELi960ELi4ELb1ELi2ELb0ELb0ELNS_15WgradSyncMethodE3ENS_16CompileConditionILi1000EEEEEvPT_S6_S6_PKS5_S8_S8_S8_PKfflPfPj:
[----:B------:R-:W-:Y:S01]  /*0000*/  LDC R1, c[0x0][0x37c] ;  /* 0x0000df00ff017b82 */ /* 0x000fe20000000800 */
[----:B------:R-:W-:Y:S05]  /*0010*/  EXIT ;  /* 0x000000000000794d */ /* 0x000fea0003800000 */
.L_x_9:
        /* <DEDUP_REMOVED lines=14> */
.L_x_85:


//--------------------- .text._ZN13group_norm_v218gn_bwd_cuda_kernelI13__nv_bfloat16Li480ELi1ELi16ELi120ELi256ELb1ELb1ELi4ELi960ELi960ELi4ELb1ELi2ELb0ELb0ELNS_15WgradSyncMethodE3ENS_16CompileConditionILi1000EEEEEvPT_S6_S6_PKS5_S8_S8_S8_PKfflPfPj --------------------------
	.section	.text._ZN13group_norm_v218gn_bwd_cuda_kernelI13__nv_bfloat16Li480ELi1ELi16ELi120ELi256ELb1ELb1ELi4ELi960ELi960ELi4ELb1ELi2ELb0ELb0ELNS_15WgradSyncMethodE3ENS_16CompileConditionILi1000EEEEEvPT_S6_S6_PKS5_S8_S8_S8_PKfflPfPj,"ax",@progbits
	.align	128
        .global         _ZN13group_norm_v218gn_bwd_cuda_kernelI13__nv_bfloat16Li480ELi1ELi16ELi120ELi256ELb1ELb1ELi4ELi960ELi960ELi4ELb1ELi2ELb0ELb0ELNS_15WgradSyncMethodE3ENS_16CompileConditionILi1000EEEEEvPT_S6_S6_PKS5_S8_S8_S8_PKfflPfPj
        .type           _ZN13group_norm_v218gn_bwd_cuda_kernelI13__nv_bfloat16Li480ELi1ELi16ELi120ELi256ELb1ELb1ELi4ELi960ELi960ELi4ELb1ELi2ELb0ELb0ELNS_15WgradSyncMethodE3ENS_16CompileConditionILi1000EEEEEvPT_S6_S6_PKS5_S8_S8_S8_PKfflPfPj,@function
        .size           _ZN13group_norm_v218gn_bwd_cuda_kernelI13__nv_bfloat16Li480ELi1ELi16ELi120ELi256ELb1ELb1ELi4ELi960ELi960ELi4ELb1ELi2ELb0ELb0ELNS_15WgradSyncMethodE3ENS_16CompileConditionILi1000EEEEEvPT_S6_S6_PKS5_S8_S8_S8_PKfflPfPj,(.L_x_86 - _ZN13group_norm_v218gn_bwd_cuda_kernelI13__nv_bfloat16Li480ELi1ELi16ELi120ELi256ELb1ELb1ELi4ELi960ELi960ELi4ELb1ELi2ELb0ELb0ELNS_15WgradSyncMethodE3ENS_16CompileConditionILi1000EEEEEvPT_S6_S6_PKS5_S8_S8_S8_PKfflPfPj)
        .other          _ZN13group_norm_v218gn_bwd_cuda_kernelI13__nv_bfloat16Li480ELi1ELi16ELi120ELi256ELb1ELb1ELi4ELi960ELi960ELi4ELb1ELi2ELb0ELb0ELNS_15WgradSyncMethodE3ENS_16CompileConditionILi1000EEEEEvPT_S6_S6_PKS5_S8_S8_S8_PKfflPfPj,@"STO_CUDA_ENTRY STV_DEFAULT"
_ZN13group_norm_v218gn_bwd_cuda_kernelI13__nv_bfloat16Li480ELi1ELi16ELi120ELi256ELb1ELb1ELi4ELi960ELi960ELi4ELb1ELi2ELb0ELb0ELNS_15WgradSyncMethodE3ENS_16CompileConditionILi1000EEEEEvPT_S6_S6_PKS5_S8_S8_S8_PKfflPfPj:
.text._ZN13group_norm_v218gn_bwd_cuda_kernelI13__nv_bfloat16Li480ELi1ELi16ELi120ELi256ELb1ELb1ELi4ELi960ELi960ELi4ELb1ELi2ELb0ELb0ELNS_15WgradSyncMethodE3ENS_16CompileConditionILi1000EEEEEvPT_S6_S6_PKS5_S8_S8_S8_PKfflPfPj:
[----:B------:R-:W-:Y:S01]  /*0000*/  LDC R1, c[0x0][0x37c] ;  /* 0x0000df00ff017b82 */ /* 0x000fe20000000800 */
[----:B------:R-:W-:Y:S05]  /*0010*/  EXIT ;  /* 0x000000000000794d */ /* 0x000fea0003800000 */
.L_x_10:
        /* <DEDUP_REMOVED lines=14> */
.L_x_86:


//--------------------- .text._ZN13group_norm_v218gn_bwd_cuda_kernelI13__nv_bfloat16Li480ELi3ELi16ELi120ELi256ELb1ELb1ELi4ELi960ELi960ELi4ELb1ELi4ELb0ELb0ELNS_15WgradSyncMethodE3ENS_16CompileConditionILi1000EEEEEvPT_S6_S6_PKS5_S8_S8_S8_PKfflPfPj --------------------------
	.section	.text._ZN13group_norm_v218gn_bwd_cuda_kernelI13__nv_bfloat16Li480ELi3ELi16ELi120ELi256ELb1ELb1ELi4ELi960ELi960ELi4ELb1ELi4ELb0ELb0ELNS_15WgradSyncMethodE3ENS_16CompileConditionILi1000EEEEEvPT_S6_S6_PKS5_S8_S8_S8_PKfflPfPj,"ax",@progbits
	.align	128
        .global         _ZN13group_norm_v218gn_bwd_cuda_kernelI13__nv_bfloat16Li480ELi3ELi16ELi120ELi256ELb1ELb1ELi4ELi960ELi960ELi4ELb1ELi4ELb0ELb0ELNS_15WgradSyncMethodE3ENS_16CompileConditionILi1000EEEEEvPT_S6_S6_PKS5_S8_S8_S8_PKfflPfPj
        .type           _ZN13group_norm_v218gn_bwd_cuda_kernelI13__nv_bfloat16Li480ELi3ELi16ELi120ELi256ELb1ELb1ELi4ELi960ELi960ELi4ELb1ELi4ELb0ELb0ELNS_15WgradSyncMethodE3ENS_16CompileConditionILi1000EEEEEvPT_S6_S6_PKS5_S8_S8_S8_PKfflPfPj,@function
        .size           _ZN13group_norm_v218gn_bwd_cuda_kernelI13__nv_bfloat16Li480ELi3ELi16ELi120ELi256ELb1ELb1ELi4ELi960ELi960ELi4ELb1ELi4ELb0ELb0ELNS_15WgradSyncMethodE3ENS_16CompileConditionILi1000EEEEEvPT_S6_S6_PKS5_S8_S8_S8_PKfflPfPj,(.L_x_87 - _ZN13group_norm_v218gn_bwd_cuda_kernelI13__nv_bfloat16Li480ELi3ELi16ELi120ELi256ELb1ELb1ELi4ELi960ELi960ELi4ELb1ELi4ELb0ELb0ELNS_15WgradSyncMethodE3ENS_16CompileConditionILi1000EEEEEvPT_S6_S6_PKS5_S8_S8_S8_PKfflPfPj)
        .other          _ZN13group_norm_v218gn_bwd_cuda_kernelI13__nv_bfloat16Li480ELi3ELi16ELi120ELi256ELb1ELb1ELi4ELi960ELi960ELi4ELb1ELi4ELb0ELb0ELNS_15WgradSyncMethodE3ENS_16CompileConditionILi1000EEEEEvPT_S6_S6_PKS5_S8_S8_S8_PKfflPfPj,@"STO_CUDA_ENTRY STV_DEFAULT"
_ZN13group_norm_v218gn_bwd_cuda_kernelI13__nv_bfloat16Li480ELi3ELi16ELi120ELi256ELb1ELb1ELi4ELi960ELi960ELi4ELb1ELi4ELb0ELb0ELNS_15WgradSyncMethodE3ENS_16CompileConditionILi1000EEEEEvPT_S6_S6_PKS5_S8_S8_S8_PKfflPfPj:
.text._ZN13group_norm_v218gn_bwd_cuda_kernelI13__nv_bfloat16Li480ELi3ELi16ELi120ELi256ELb1ELb1ELi4ELi960ELi960ELi4ELb1ELi4ELb0ELb0ELNS_15WgradSyncMethodE3ENS_16CompileConditionILi1000EEEEEvPT_S6_S6_PKS5_S8_S8_S8_PKfflPfPj:
[----:B------:R-:W-:Y:S01]  /*0000*/  LDC R1, c[0x0][0x37c] ;  /* 0x0000df00ff017b82 */ /* 0x000fe20000000800 */
[----:B------:R-:W-:Y:S05]  /*0010*/  EXIT ;  /* 0x000000000000794d */ /* 0x000fea0003800000 */
.L_x_11:
        /* <DEDUP_REMOVED lines=14> */
.L_x_87:


//--------------------- .text._ZN13group_norm_v218gn_bwd_cuda_kernelI13__nv_bfloat16Li480ELi1ELi16ELi120ELi256ELb1ELb1ELi8ELi960ELi960ELi4ELb1ELi4ELb0ELb0ELNS_15WgradSyncMethodE3ENS_16CompileConditionILi1000EEEEEvPT_S6_S6_PKS5_S8_S8_S8_PKfflPfPj --------------------------
	.section	.text._ZN13group_norm_v218gn_bwd_cuda_kernelI13__nv_bfloat16Li480ELi1ELi16ELi120ELi256ELb1ELb1ELi8ELi960ELi960ELi4ELb1ELi4ELb0ELb0ELNS_15WgradSyncMethodE3ENS_16CompileConditionILi1000EEEEEvPT_S6_S6_PKS5_S8_S8_S8_PKfflPfPj,"ax",@progbits
	.align	128
        .global         _ZN13group_norm_v218gn_bwd_cuda_kernelI13__nv_bfloat16Li480ELi1ELi16ELi120ELi256ELb1ELb1ELi8ELi960ELi960ELi4ELb1ELi4ELb0ELb0ELNS_15WgradSyncMethodE3ENS_16CompileConditionILi1000EEEEEvPT_S6_S6_PKS5_S8_S8_S8_PKfflPfPj
        .type           _ZN13group_norm_v218gn_bwd_cuda_kernelI13__nv_bfloat16Li480ELi1ELi16ELi120ELi256ELb1ELb1ELi8ELi960ELi960ELi4ELb1ELi4ELb0ELb0ELNS_15WgradSyncMethodE3ENS_16CompileConditionILi1000EEEEEvPT_S6_S6_PKS5_S8_S8_S8_PKfflPfPj,@function
        .size           _ZN13group_norm_v218gn_bwd_cuda_kernelI13__nv_bfloat16Li480ELi1ELi16ELi120ELi256ELb1ELb1ELi8ELi960ELi960ELi4ELb1ELi4ELb0ELb0ELNS_15WgradSyncMethodE3ENS_16CompileConditionILi1000EEEEEvPT_S6_S6_PKS5_S8_S8_S8_PKfflPfPj,(.L_x_88 - _ZN13group_norm_v218gn_bwd_cuda_kernelI13__nv_bfloat16Li480ELi1ELi16ELi120ELi256ELb1ELb1ELi8ELi960ELi960ELi4ELb1ELi4ELb0ELb0ELNS_15WgradSyncMethodE3ENS_16CompileConditionILi1000EEEEEvPT_S6_S6_PKS5_S8_S8_S8_PKfflPfPj)
        .other          _ZN13group_norm_v218gn_bwd_cuda_kernelI13__nv_bfloat16Li480ELi1ELi16ELi120ELi256ELb1ELb1ELi8ELi960ELi960ELi4ELb1ELi4ELb0ELb0ELNS_15WgradSyncMethodE3ENS_16CompileConditionILi1000EEEEEvPT_S6_S6_PKS5_S8_S8_S8_PKfflPfPj,@"STO_CUDA_ENTRY STV_DEFAULT"
_ZN13group_norm_v218gn_bwd_cuda_kernelI13__nv_bfloat16Li480ELi1ELi16ELi120ELi256ELb1ELb1ELi8ELi960ELi960ELi4ELb1ELi4ELb0ELb0ELNS_15WgradSyncMethodE3ENS_16CompileConditionILi1000EEEEEvPT_S6_S6_PKS5_S8_S8_S8_PKfflPfPj:
.text._ZN13group_norm_v218gn_bwd_cuda_kernelI13__nv_bfloat16Li480ELi1ELi16ELi120ELi256ELb1ELb1ELi8ELi960ELi960ELi4ELb1ELi4ELb0ELb0ELNS_15WgradSyncMethodE3ENS_16CompileConditionILi1000EEEEEvPT_S6_S6_PKS5_S8_S8_S8_PKfflPfPj:
[----:B------:R-:W-:Y:S01]  /*0000*/  LDC R1, c[0x0][0x37c] ;  /* 0x0000df00ff017b82 */ /* 0x000fe20000000800 */
[----:B------:R-:W-:Y:S05]  /*0010*/  EXIT ;  /* 0x000000000000794d */ /* 0x000fea0003800000 */
.L_x_12:
        /* <DEDUP_REMOVED lines=14> */
.L_x_88:


//--------------------- .text._ZN13group_norm_v218gn_bwd_cuda_kernelI13__nv_bfloat16Li480ELi3ELi16ELi120ELi256ELb1ELb1ELi8ELi960ELi960ELi4ELb1ELi10ELb0ELb0ELNS_15WgradSyncMethodE3ENS_16CompileConditionILi1000EEEEEvPT_S6_S6_PKS5_S8_S8_S8_PKfflPfPj --------------------------
	.section	.text._ZN13group_norm_v218gn_bwd_cuda_kernelI13__nv_bfloat16Li480ELi3ELi16ELi120ELi256ELb1ELb1ELi8ELi960ELi960ELi4ELb1ELi10ELb0ELb0ELNS_15WgradSyncMethodE3ENS_16CompileConditionILi1000EEEEEvPT_S6_S6_PKS5_S8_S8_S8_PKfflPfPj,"ax",@progbits
	.align	128
        .global         _ZN13group_norm_v218gn_bwd_cuda_kernelI13__nv_bfloat16Li480ELi3ELi16ELi120ELi256ELb1ELb1ELi8ELi960ELi960ELi4ELb1ELi10ELb0ELb0ELNS_15WgradSyncMethodE3ENS_16CompileConditionILi1000EEEEEvPT_S6_S6_PKS5_S8_S8_S8_PKfflPfPj
        .type           _ZN13group_norm_v218gn_bwd_cuda_kernelI13__nv_bfloat16Li480ELi3ELi16ELi120ELi256ELb1ELb1ELi8ELi960ELi960ELi4ELb1ELi10ELb0ELb0ELNS_15WgradSyncMethodE3ENS_16CompileConditionILi1000EEEEEvPT_S6_S6_PKS5_S8_S8_S8_PKfflPfPj,@function
        .size           _ZN13group_norm_v218gn_bwd_cuda_kernelI13__nv_bfloat16Li480ELi3ELi16ELi120ELi256ELb1ELb1ELi8ELi960ELi960ELi4ELb1ELi10ELb0ELb0ELNS_15WgradSyncMethodE3ENS_16CompileConditionILi1000EEEEEvPT_S6_S6_PKS5_S8_S8_S8_PKfflPfPj,(.L_x_89 - _ZN13group_norm_v218gn_bwd_cuda_kernelI13__nv_bfloat16Li480ELi3ELi16ELi120ELi256ELb1ELb1ELi8ELi960ELi960ELi4ELb1ELi10ELb0ELb0ELNS_15WgradSyncMethodE3ENS_16CompileConditionILi1000EEEEEvPT_S6_S6_PKS5_S8_S8_S8_PKfflPfPj)
        .other          _ZN13group_norm_v218gn_bwd_cuda_kernelI13__nv_bfloat16Li480ELi3ELi16ELi120ELi256ELb1ELb1ELi8ELi960ELi960ELi4ELb1ELi10ELb0ELb0ELNS_15WgradSyncMethodE3ENS_16CompileConditionILi1000EEEEEvPT_S6_S6_PKS5_S8_S8_S8_PKfflPfPj,@"STO_CUDA_ENTRY STV_DEFAULT"
_ZN13group_norm_v218gn_bwd_cuda_kernelI13__nv_bfloat16Li480ELi3ELi16ELi120ELi256ELb1ELb1ELi8ELi960ELi960ELi4ELb1ELi10ELb0ELb0ELNS_15WgradSyncMethodE3ENS_16CompileConditionILi1000EEEEEvPT_S6_S6_PKS5_S8_S8_S8_PKfflPfPj:
.text._ZN13group_norm_v218gn_bwd_cuda_kernelI13__nv_bfloat16Li480ELi3ELi16ELi120ELi256ELb1ELb1ELi8ELi960ELi960ELi4ELb1ELi10ELb0ELb0ELNS_15WgradSyncMethodE3ENS_16CompileConditionILi1000EEEEEvPT_S6_S6_PKS5_S8_S8_S8_PKfflPfPj:
[----:B------:R-:W-:Y:S01]  /*0000*/  LDC R1, c[0x0][0x37c] ;  /* 0x0000df00ff017b82 */ /* 0x000fe20000000800 */
[----:B------:R-:W-:Y:S05]  /*0010*/  EXIT ;  /* 0x000000000000794d */ /* 0x000fea0003800000 */
.L_x_13:
        /* <DEDUP_REMOVED lines=14> */
.L_x_89:


//--------------------- .text._ZN13group_norm_v218gn_bwd_cuda_kernelI13__nv_bfloat16Li480ELi1ELi16ELi120ELi256ELb1ELb1ELi16ELi960ELi960ELi4ELb1ELi8ELb0ELb0ELNS_15WgradSyncMethodE3ENS_16CompileConditionILi1000EEEEEvPT_S6_S6_PKS5_S8_S8_S8_PKfflPfPj --------------------------
	.section	.text._ZN13group_norm_v218gn_bwd_cuda_kernelI13__nv_bfloat16Li480ELi1ELi16ELi120ELi256ELb1ELb1ELi16ELi960ELi960ELi4ELb1ELi8ELb0ELb0ELNS_15WgradSyncMethodE3ENS_16CompileConditionILi1000EEEEEvPT_S6_S6_PKS5_S8_S8_S8_PKfflPfPj,"ax",@progbits
	.align	128
        .global         _ZN13group_norm_v218gn_bwd_cuda_kernelI13__nv_bfloat16Li480ELi1ELi16ELi120ELi256ELb1ELb1ELi16ELi960ELi960ELi4ELb1ELi8ELb0ELb0ELNS_15WgradSyncMethodE3ENS_16CompileConditionILi1000EEEEEvPT_S6_S6_PKS5_S8_S8_S8_PKfflPfPj
        .type           _ZN13group_norm_v218gn_bwd_cuda_kernelI13__nv_bfloat16Li480ELi1ELi16ELi120ELi256ELb1ELb1ELi16ELi960ELi960ELi4ELb1ELi8ELb0ELb0ELNS_15WgradSyncMethodE3ENS_16CompileConditionILi1000EEEEEvPT_S6_S6_PKS5_S8_S8_S8_PKfflPfPj,@function
        .size           _ZN13group_norm_v218gn_bwd_cuda_kernelI13__nv_bfloat16Li480ELi1ELi16ELi120ELi256ELb1ELb1ELi16ELi960ELi960ELi4ELb1ELi8ELb0ELb0ELNS_15WgradSyncMethodE3ENS_16CompileConditionILi1000EEEEEvPT_S6_S6_PKS5_S8_S8_S8_PKfflPfPj,(.L_x_90 - _ZN13group_norm_v218gn_bwd_cuda_kernelI13__nv_bfloat16Li480ELi1ELi16ELi120ELi256ELb1ELb1ELi16ELi960ELi960ELi4ELb1ELi8ELb0ELb0ELNS_15WgradSyncMethodE3ENS_16CompileConditionILi1000EEEEEvPT_S6_S6_PKS5_S8_S8_S8_PKfflPfPj)
        .other          _ZN13group_norm_v218gn_bwd_cuda_kernelI13__nv_bfloat16Li480ELi1ELi16ELi120ELi256ELb1ELb1ELi16ELi960ELi960ELi4ELb1ELi8ELb0ELb0ELNS_15WgradSyncMethodE3ENS_16CompileConditionILi1000EEEEEvPT_S6_S6_PKS5_S8_S8_S8_PKfflPfPj,@"STO_CUDA_ENTRY STV_DEFAULT"
_ZN13group_norm_v218gn_bwd_cuda_kernelI13__nv_bfloat16Li480ELi1ELi16ELi120ELi256ELb1ELb1ELi16ELi960ELi960ELi4ELb1ELi8ELb0ELb0ELNS_15WgradSyncMethodE3ENS_16CompileConditionILi1000EEEEEvPT_S6_S6_PKS5_S8_S8_S8_PKfflPfPj:
.text._ZN13group_norm_v218gn_bwd_cuda_kernelI13__nv_bfloat16Li480ELi1ELi16ELi120ELi256ELb1ELb1ELi16ELi960ELi960ELi4ELb1ELi8ELb0ELb0ELNS_15WgradSyncMethodE3ENS_16CompileConditionILi1000EEEEEvPT_S6_S6_PKS5_S8_S8_S8_PKfflPfPj:
[----:B------:R-:W-:Y:S01]  /*0000*/  LDC R1, c[0x0][0x37c] ;  /* 0x0000df00ff017b82 */ /* 0x000fe20000000800 */
[----:B------:R-:W-:Y:S05]  /*0010*/  EXIT ;  /* 0x000000000000794d */ /* 0x000fea0003800000 */
.L_x_14:
        /* <DEDUP_REMOVED lines=14> */
.L_x_90:


//--------------------- .text._ZN13group_norm_v218gn_bwd_cuda_kernelI13__nv_bfloat16Li480ELi1ELi16ELi120ELi256ELb1ELb1ELi32ELi960ELi960ELi4ELb1ELi18ELb0ELb0ELNS_15WgradSyncMethodE3ENS_16CompileConditionILi1000EEEEEvPT_S6_S6_PKS5_S8_S8_S8_PKfflPfPj --------------------------
	.section	.text._ZN13group_norm_v218gn_bwd_cuda_kernelI13__nv_bfloat16Li480ELi1ELi16ELi120ELi256ELb1ELb1ELi32ELi960ELi960ELi4ELb1ELi18ELb0ELb0ELNS_15WgradSyncMethodE3ENS_16CompileConditionILi1000EEEEEvPT_S6_S6_PKS5_S8_S8_S8_PKfflPfPj,"ax",@progbits
	.align	128
        .global         _ZN13group_norm_v218gn_bwd_cuda_kernelI13__nv_bfloat16Li480ELi1ELi16ELi120ELi256ELb1ELb1ELi32ELi960ELi960ELi4ELb1ELi18ELb0ELb0ELNS_15WgradSyncMethodE3ENS_16CompileConditionILi1000EEEEEvPT_S6_S6_PKS5_S8_S8_S8_PKfflPfPj
        .type           _ZN13group_norm_v218gn_bwd_cuda_kernelI13__nv_bfloat16Li480ELi1ELi16ELi120ELi256ELb1ELb1ELi32ELi960ELi960ELi4ELb1ELi18ELb0ELb0ELNS_15WgradSyncMethodE3ENS_16CompileConditionILi1000EEEEEvPT_S6_S6_PKS5_S8_S8_S8_PKfflPfPj,@function
        .size           _ZN13group_norm_v218gn_bwd_cuda_kernelI13__nv_bfloat16Li480ELi1ELi16ELi120ELi256ELb1ELb1ELi32ELi960ELi960ELi4ELb1ELi18ELb0ELb0ELNS_15WgradSyncMethodE3ENS_16CompileConditionILi1000EEEEEvPT_S6_S6_PKS5_S8_S8_S8_PKfflPfPj,(.L_x_91 - _ZN13group_norm_v218gn_bwd_cuda_kernelI13__nv_bfloat16Li480ELi1ELi16ELi120ELi256ELb1ELb1ELi32ELi960ELi960ELi4ELb1ELi18ELb0ELb0ELNS_15WgradSyncMethodE3ENS_16CompileConditionILi1000EEEEEvPT_S6_S6_PKS5_S8_S8_S8_PKfflPfPj)
        .other          _ZN13group_norm_v218gn_bwd_cuda_kernelI13__nv_bfloat16Li480ELi1ELi16ELi120ELi256ELb1ELb1ELi32ELi960ELi960ELi4ELb1ELi18ELb0ELb0ELNS_15WgradSyncMethodE3ENS_16CompileConditionILi1000EEEEEvPT_S6_S6_PKS5_S8_S8_S8_PKfflPfPj,@"STO_CUDA_ENTRY STV_DEFAULT"
_ZN13group_norm_v218gn_bwd_cuda_kernelI13__nv_bfloat16Li480ELi1ELi16ELi120ELi256ELb1ELb1ELi32ELi960ELi960ELi4ELb1ELi18ELb0ELb0ELNS_15WgradSyncMethodE3ENS_16CompileConditionILi1000EEEEEvPT_S6_S6_PKS5_S8_S8_S8_PKfflPfPj:
.text._ZN13group_norm_v218gn_bwd_cuda_kernelI13__nv_bfloat16Li480ELi1ELi16ELi120ELi256ELb1ELb1ELi32ELi960ELi960ELi4ELb1ELi18ELb0ELb0ELNS_15WgradSyncMethodE3ENS_16CompileConditionILi1000EEEEEvPT_S6_S6_PKS5_S8_S8_S8_PKfflPfPj:
[----:B------:R-:W-:Y:S01]  /*0000*/  LDC R1, c[0x0][0x37c] ;  /* 0x0000df00ff017b82 */ /* 0x000fe20000000800 */
[----:B------:R-:W-:Y:S05]  /*0010*/  EXIT ;  /* 0x000000000000794d */ /* 0x000fea0003800000 */
.L_x_15:
        /* <DEDUP_REMOVED lines=14> */
.L_x_91:


//--------------------- .text._ZN13group_norm_v218gn_bwd_cuda_kernelI13__nv_bfloat16Li480ELi2ELi16ELi120ELi256ELb1ELb1ELi16ELi960ELi960ELi4ELb1ELi14ELb0ELb0ELNS_15WgradSyncMethodE3ENS_16CompileConditionILi1000EEEEEvPT_S6_S6_PKS5_S8_S8_S8_PKfflPfPj --------------------------
	.section	.text._ZN13group_norm_v218gn_bwd_cuda_kernelI13__nv_bfloat16Li480ELi2ELi16ELi120ELi256ELb1ELb1ELi16ELi960ELi960ELi4ELb1ELi14ELb0ELb0ELNS_15WgradSyncMethodE3ENS_16CompileConditionILi1000EEEEEvPT_S6_S6_PKS5_S8_S8_S8_PKfflPfPj,"ax",@progbits
	.align	128
        .global         _ZN13group_norm_v218gn_bwd_cuda_kernelI13__nv_bfloat16Li480ELi2ELi16ELi120ELi256ELb1ELb1ELi16ELi960ELi960ELi4ELb1ELi14ELb0ELb0ELNS_15WgradSyncMethodE3ENS_16CompileConditionILi1000EEEEEvPT_S6_S6_PKS5_S8_S8_S8_PKfflPfPj
        .type           _ZN13group_norm_v218gn_bwd_cuda_kernelI13__nv_bfloat16Li480ELi2ELi16ELi120ELi256ELb1ELb1ELi16ELi960ELi960ELi4ELb1ELi14ELb0ELb0ELNS_15WgradSyncMethodE3ENS_16CompileConditionILi1000EEEEEvPT_S6_S6_PKS5_S8_S8_S8_PKfflPfPj,@function
        .size           _ZN13group_norm_v218gn_bwd_cuda_kernelI13__nv_bfloat16Li480ELi2ELi16ELi120ELi256ELb1ELb1ELi16ELi960ELi960ELi4ELb1ELi14ELb0ELb0ELNS_15WgradSyncMethodE3ENS_16CompileConditionILi1000EEEEEvPT_S6_S6_PKS5_S8_S8_S8_PKfflPfPj,(.L_x_92 - _ZN13group_norm_v218gn_bwd_cuda_kernelI13__nv_bfloat16Li480ELi2ELi16ELi120ELi256ELb1ELb1ELi16ELi960ELi960ELi4ELb1ELi14ELb0ELb0ELNS_15WgradSyncMethodE3ENS_16CompileConditionILi1000EEEEEvPT_S6_S6_PKS5_S8_S8_S8_PKfflPfPj)
        .other          _ZN13group_norm_v218gn_bwd_cuda_kernelI13__nv_bfloat16Li480ELi2ELi16ELi120ELi256ELb1ELb1ELi16ELi960ELi960ELi4ELb1ELi14ELb0ELb0ELNS_15WgradSyncMethodE3ENS_16CompileConditionILi1000EEEEEvPT_S6_S6_PKS5_S8_S8_S8_PKfflPfPj,@"STO_CUDA_ENTRY STV_DEFAULT"
_ZN13group_norm_v218gn_bwd_cuda_kernelI13__nv_bfloat16Li480ELi2ELi16ELi120ELi256ELb1ELb1ELi16ELi960ELi960ELi4ELb1ELi14ELb0ELb0ELNS_15WgradSyncMethodE3ENS_16CompileConditionILi1000EEEEEvPT_S6_S6_PKS5_S8_S8_S8_PKfflPfPj:
.text._ZN13group_norm_v218gn_bwd_cuda_kernelI13__nv_bfloat16Li480ELi2ELi16ELi120ELi256ELb1ELb1ELi16ELi960ELi960ELi4ELb1ELi14ELb0ELb0ELNS_15WgradSyncMethodE3ENS_16CompileConditionILi1000EEEEEvPT_S6_S6_PKS5_S8_S8_S8_PKfflPfPj:
[----:B------:R-:W-:Y:S01]  /*0000*/  LDC R1, c[0x0][0x37c] ;  /* 0x0000df00ff017b82 */ /* 0x000fe20000000800 */
[----:B------:R-:W-:Y:S05]  /*0010*/  EXIT ;  /* 0x000000000000794d */ /* 0x000fea0003800000 */
.L_x_16:
        /* <DEDUP_REMOVED lines=14> */
.L_x_92:


//--------------------- .text._ZN13group_norm_v218gn_bwd_cuda_kernelI13__nv_bfloat16Li480ELi2ELi16ELi120ELi256ELb1ELb1ELi16ELi960ELi960ELi4ELb1ELi18ELb0ELb0ELNS_15WgradSyncMethodE3ENS_16CompileConditionILi1000EEEEEvPT_S6_S6_PKS5_S8_S8_S8_PKfflPfPj --------------------------
	.section	.text._ZN13group_norm_v218gn_bwd_cuda_kernelI13__nv_bfloat16Li480ELi2ELi16ELi120ELi256ELb1ELb1ELi16ELi960ELi960ELi4ELb1ELi18ELb0ELb0ELNS_15WgradSyncMethodE3ENS_16CompileConditionILi1000EEEEEvPT_S6_S6_PKS5_S8_S8_S8_PKfflPfPj,"ax",@progbits
	.align	128
        .global         _ZN13group_norm_v218gn_bwd_cuda_kernelI13__nv_bfloat16Li480ELi2ELi16ELi120ELi256ELb1ELb1ELi16ELi960ELi960ELi4ELb1ELi18ELb0ELb0ELNS_15WgradSyncMethodE3ENS_16CompileConditionILi1000EEEEEvPT_S6_S6_PKS5_S8_S8_S8_PKfflPfPj
        .type           _ZN13group_norm_v218gn_bwd_cuda_kernelI13__nv_bfloat16Li480ELi2ELi16ELi120ELi256ELb1ELb1ELi16ELi960ELi960ELi4ELb1ELi18ELb0ELb0ELNS_15WgradSyncMethodE3ENS_16CompileConditionILi1000EEEEEvPT_S6_S6_PKS5_S8_S8_S8_PKfflPfPj,@function
        .size           _ZN13group_norm_v218gn_bwd_cuda_kernelI13__nv_bfloat16Li480ELi2ELi16ELi120ELi256ELb1ELb1ELi16ELi960ELi960ELi4ELb1ELi18ELb0ELb0ELNS_15WgradSyncMethodE3ENS_16CompileConditionILi1000EEEEEvPT_S6_S6_PKS5_S8_S8_S8_PKfflPfPj,(.L_x_93 - _ZN13group_norm_v218gn_bwd_cuda_kernelI13__nv_bfloat16Li480ELi2ELi16ELi120ELi256ELb1ELb1ELi16ELi960ELi960ELi4ELb1ELi18ELb0ELb0ELNS_15WgradSyncMethodE3ENS_16CompileConditionILi1000EEEEEvPT_S6_S6_PKS5_S8_S8_S8_PKfflPfPj)
        .other          _ZN13group_norm_v218gn_bwd_cuda_kernelI13__nv_bfloat16Li480ELi2ELi16ELi120ELi256ELb1ELb1ELi16ELi960ELi960ELi4ELb1ELi18ELb0ELb0ELNS_15WgradSyncMethodE3ENS_16CompileConditionILi1000EEEEEvPT_S6_S6_PKS5_S8_S8_S8_PKfflPfPj,@"STO_CUDA_ENTRY STV_DEFAULT"
_ZN13group_norm_v218gn_bwd_cuda_kernelI13__nv_bfloat16Li480ELi2ELi16ELi120ELi256ELb1ELb1ELi16ELi960ELi960ELi4ELb1ELi18ELb0ELb0ELNS_15WgradSyncMethodE3ENS_16CompileConditionILi1000EEEEEvPT_S6_S6_PKS5_S8_S8_S8_PKfflPfPj:
.text._ZN13group_norm_v218gn_bwd_cuda_kernelI13__nv_bfloat16Li480ELi2ELi16ELi120ELi256ELb1ELb1ELi16ELi960ELi960ELi4ELb1ELi18ELb0ELb0ELNS_15WgradSyncMethodE3ENS_16CompileConditionILi1000EEEEEvPT_S6_S6_PKS5_S8_S8_S8_PKfflPfPj:
[----:B------:R-:W-:Y:S01]  /*0000*/  LDC R1, c[0x0][0x37c] ;  /* 0x0000df00ff017b82 */ /* 0x000fe20000000800 */
[----:B------:R-:W-:Y:S05]  /*0010*/  EXIT ;  /* 0x000000000000794d */ /* 0x000fea0003800000 */
.L_x_17:
        /* <DEDUP_REMOVED lines=14> */
.L_x_93:


//--------------------- .text._ZN13group_norm_v214gn_cuda_kernelI13__nv_bfloat16Li480ELi3ELi32ELi60ELi256ELb0ELi2ELi960ELi960ELi4ELb1ELi2ELb0ELb0ENS_16CompileConditionILi1000EEEEEvPT_PKS4_S7_S7_flPfS8_Pj --------------------------
	.section	.text._ZN13group_norm_v214gn_cuda_kernelI13__nv_bfloat16Li480ELi3ELi32ELi60ELi256ELb0ELi2ELi960ELi960ELi4ELb1ELi2ELb0ELb0ENS_16CompileConditionILi1000EEEEEvPT_PKS4_S7_S7_flPfS8_Pj,"ax",@progbits
	.align	128
        .global         _ZN13group_norm_v214gn_cuda_kernelI13__nv_bfloat16Li480ELi3ELi32ELi60ELi256ELb0ELi2ELi960ELi960ELi4ELb1ELi2ELb0ELb0ENS_16CompileConditionILi1000EEEEEvPT_PKS4_S7_S7_flPfS8_Pj
        .type           _ZN13group_norm_v214gn_cuda_kernelI13__nv_bfloat16Li480ELi3ELi32ELi60ELi256ELb0ELi2ELi960ELi960ELi4ELb1ELi2ELb0ELb0ENS_16CompileConditionILi1000EEEEEvPT_PKS4_S7_S7_flPfS8_Pj,@function
        .size           _ZN13group_norm_v214gn_cuda_kernelI13__nv_bfloat16Li480ELi3ELi32ELi60ELi256ELb0ELi2ELi960ELi960ELi4ELb1ELi2ELb0ELb0ENS_16CompileConditionILi1000EEEEEvPT_PKS4_S7_S7_flPfS8_Pj,(.L_x_94 - _ZN13group_norm_v214gn_cuda_kernelI13__nv_bfloat16Li480ELi3ELi32ELi60ELi256ELb0ELi2ELi960ELi960ELi4ELb1ELi2ELb0ELb0ENS_16CompileConditionILi1000EEEEEvPT_PKS4_S7_S7_flPfS8_Pj)
        .other          _ZN13group_norm_v214gn_cuda_kernelI13__nv_bfloat16Li480ELi3ELi32ELi60ELi256ELb0ELi2ELi960ELi960ELi4ELb1ELi2ELb0ELb0ENS_16CompileConditionILi1000EEEEEvPT_PKS4_S7_S7_flPfS8_Pj,@"STO_CUDA_ENTRY STV_DEFAULT"
_ZN13group_norm_v214gn_cuda_kernelI13__nv_bfloat16Li480ELi3ELi32ELi60ELi256ELb0ELi2ELi960ELi960ELi4ELb1ELi2ELb0ELb0ENS_16CompileConditionILi1000EEEEEvPT_PKS4_S7_S7_flPfS8_Pj:
.text._ZN13group_norm_v214gn_cuda_kernelI13__nv_bfloat16Li480ELi3ELi32ELi60ELi256ELb0ELi2ELi960ELi960ELi4ELb1ELi2ELb0ELb0ENS_16CompileConditionILi1000EEEEEvPT_PKS4_S7_S7_flPfS8_Pj:
[----:B------:R-:W-:Y:S01]  /*0000*/  LDC R1, c[0x0][0x37c] ;  /* 0x0000df00ff017b82 */ /* 0x000fe20000000800 */
[----:B------:R-:W-:Y:S05]  /*0010*/  EXIT ;  /* 0x000000000000794d */ /* 0x000fea0003800000 */
.L_x_18:
        /* <DEDUP_REMOVED lines=14> */
.L_x_94:


//--------------------- .text._ZN13group_norm_v214gn_cuda_kernelI13__nv_bfloat16Li480ELi1ELi32ELi60ELi256ELb0ELi4ELi960ELi960ELi4ELb1ELi2ELb0ELb0ENS_16CompileConditionILi1000EEEEEvPT_PKS4_S7_S7_flPfS8_Pj --------------------------
	.section	.text._ZN13group_norm_v214gn_cuda_kernelI13__nv_bfloat16Li480ELi1ELi32ELi60ELi256ELb0ELi4ELi960ELi960ELi4ELb1ELi2ELb0ELb0ENS_16CompileConditionILi1000EEEEEvPT_PKS4_S7_S7_flPfS8_Pj,"ax",@progbits
	.align	128
        .global         _ZN13group_norm_v214gn_cuda_kernelI13__nv_bfloat16Li480ELi1ELi32ELi60ELi256ELb0ELi4ELi960ELi960ELi4ELb1ELi2ELb0ELb0ENS_16CompileConditionILi1000EEEEEvPT_PKS4_S7_S7_flPfS8_Pj
        .type           _ZN13group_norm_v214gn_cuda_kernelI13__nv_bfloat16Li480ELi1ELi32ELi60ELi256ELb0ELi4ELi960ELi960ELi4ELb1ELi2ELb0ELb0ENS_16CompileConditionILi1000EEEEEvPT_PKS4_S7_S7_flPfS8_Pj,@function
        .size           _ZN13group_norm_v214gn_cuda_kernelI13__nv_bfloat16Li480ELi1ELi32ELi60ELi256ELb0ELi4ELi960ELi960ELi4ELb1ELi2ELb0ELb0ENS_16CompileConditionILi1000EEEEEvPT_PKS4_S7_S7_flPfS8_Pj,(.L_x_95 - _ZN13group_norm_v214gn_cuda_kernelI13__nv_bfloat16Li480ELi1ELi32ELi60ELi256ELb0ELi4ELi960ELi960ELi4ELb1ELi2ELb0ELb0ENS_16CompileConditionILi1000EEEEEvPT_PKS4_S7_S7_flPfS8_Pj)
        .other          _ZN13group_norm_v214gn_cuda_kernelI13__nv_bfloat16Li480ELi1ELi32ELi60ELi256ELb0ELi4ELi960ELi960ELi4ELb1ELi2ELb0ELb0ENS_16CompileConditionILi1000EEEEEvPT_PKS4_S7_S7_flPfS8_Pj,@"STO_CUDA_ENTRY STV_DEFAULT"
_ZN13group_norm_v214gn_cuda_kernelI13__nv_bfloat16Li480ELi1ELi32ELi60ELi256ELb0ELi4ELi960ELi960ELi4ELb1ELi2ELb0ELb0ENS_16CompileConditionILi1000EEEEEvPT_PKS4_S7_S7_flPfS8_Pj:
.text._ZN13group_norm_v214gn_cuda_kernelI13__nv_bfloat16Li480ELi1ELi32ELi60ELi256ELb0ELi4ELi960ELi960ELi4ELb1ELi2ELb0ELb0ENS_16CompileConditionILi1000EEEEEvPT_PKS4_S7_S7_flPfS8_Pj:
[----:B------:R-:W-:Y:S01]  /*0000*/  LDC R1, c[0x0][0x37c] ;  /* 0x0000df00ff017b82 */ /* 0x000fe20000000800 */
[----:B------:R-:W-:Y:S05]  /*0010*/  EXIT ;  /* 0x000000000000794d */ /* 0x000fea0003800000 */
.L_x_19:
        /* <DEDUP_REMOVED lines=14> */
.L_x_95:


//--------------------- .text._ZN13group_norm_v214gn_cuda_kernelI13__nv_bfloat16Li480ELi3ELi32ELi60ELi256ELb0ELi4ELi960ELi960ELi4ELb1ELi5ELb0ELb0ENS_16CompileConditionILi1000EEEEEvPT_PKS4_S7_S7_flPfS8_Pj --------------------------
	.section	.text._ZN13group_norm_v214gn_cuda_kernelI13__nv_bfloat16Li480ELi3ELi32ELi60ELi256ELb0ELi4ELi960ELi960ELi4ELb1ELi5ELb0ELb0ENS_16CompileConditionILi1000EEEEEvPT_PKS4_S7_S7_flPfS8_Pj,"ax",@progbits
	.align	128
        .global         _ZN13group_norm_v214gn_cuda_kernelI13__nv_bfloat16Li480ELi3ELi32ELi60ELi256ELb0ELi4ELi960ELi960ELi4ELb1ELi5ELb0ELb0ENS_16CompileConditionILi1000EEEEEvPT_PKS4_S7_S7_flPfS8_Pj
        .type           _ZN13group_norm_v214gn_cuda_kernelI13__nv_bfloat16Li480ELi3ELi32ELi60ELi256ELb0ELi4ELi960ELi960ELi4ELb1ELi5ELb0ELb0ENS_16CompileConditionILi1000EEEEEvPT_PKS4_S7_S7_flPfS8_Pj,@function
        .size           _ZN13group_norm_v214gn_cuda_kernelI13__nv_bfloat16Li480ELi3ELi32ELi60ELi256ELb0ELi4ELi960ELi960ELi4ELb1ELi5ELb0ELb0ENS_16CompileConditionILi1000EEEEEvPT_PKS4_S7_S7_flPfS8_Pj,(.L_x_96 - _ZN13group_norm_v214gn_cuda_kernelI13__nv_bfloat16Li480ELi3ELi32ELi60ELi256ELb0ELi4ELi960ELi960ELi4ELb1ELi5ELb0ELb0ENS_16CompileConditionILi1000EEEEEvPT_PKS4_S7_S7_flPfS8_Pj)
        .other          _ZN13group_norm_v214gn_cuda_kernelI13__nv_bfloat16Li480ELi3ELi32ELi60ELi256ELb0ELi4ELi960ELi960ELi4ELb1ELi5ELb0ELb0ENS_16CompileConditionILi1000EEEEEvPT_PKS4_S7_S7_flPfS8_Pj,@"STO_CUDA_ENTRY STV_DEFAULT"
_ZN13group_norm_v214gn_cuda_kernelI13__nv_bfloat16Li480ELi3ELi32ELi60ELi256ELb0ELi4ELi960ELi960ELi4ELb1ELi5ELb0ELb0ENS_16CompileConditionILi1000EEEEEvPT_PKS4_S7_S7_flPfS8_Pj:
.text._ZN13group_norm_v214gn_cuda_kernelI13__nv_bfloat16Li480ELi3ELi32ELi60ELi256ELb0ELi4ELi960ELi960ELi4ELb1ELi5ELb0ELb0ENS_16CompileConditionILi1000EEEEEvPT_PKS4_S7_S7_flPfS8_Pj:
[----:B------:R-:W-:Y:S01]  /*0000*/  LDC R1, c[0x0][0x37c] ;  /* 0x0000df00ff017b82 */ /* 0x000fe20000000800 */
[----:B------:R-:W-:Y:S05]  /*0010*/  EXIT ;  /* 0x000000000000794d */ /* 0x000fea0003800000 */
.L_x_20:
        /* <DEDUP_REMOVED lines=14> */
.L_x_96:


//--------------------- .text._ZN13group_norm_v214gn_cuda_kernelI13__nv_bfloat16Li480ELi1ELi32ELi60ELi256ELb0ELi8ELi960ELi960ELi4ELb1ELi4ELb0ELb0ENS_16CompileConditionILi1000EEEEEvPT_PKS4_S7_S7_flPfS8_Pj --------------------------
	.section	.text._ZN13group_norm_v214gn_cuda_kernelI13__nv_bfloat16Li480ELi1ELi32ELi60ELi256ELb0ELi8ELi960ELi960ELi4ELb1ELi4ELb0ELb0ENS_16CompileConditionILi1000EEEEEvPT_PKS4_S7_S7_flPfS8_Pj,"ax",@progbits
	.align	128
        .global         _ZN13group_norm_v214gn_cuda_kernelI13__nv_bfloat16Li480ELi1ELi32ELi60ELi256ELb0ELi8ELi960ELi960ELi4ELb1ELi4ELb0ELb0ENS_16CompileConditionILi1000EEEEEvPT_PKS4_S7_S7_flPfS8_Pj
        .type           _ZN13group_norm_v214gn_cuda_kernelI13__nv_bfloat16Li480ELi1ELi32ELi60ELi256ELb0ELi8ELi960ELi960ELi4ELb1ELi4ELb0ELb0ENS_16CompileConditionILi1000EEEEEvPT_PKS4_S7_S7_flPfS8_Pj,@function
        .size           _ZN13group_norm_v214gn_cuda_kernelI13__nv_bfloat16Li480ELi1ELi32ELi60ELi256ELb0ELi8ELi960ELi960ELi4ELb1ELi4ELb0ELb0ENS_16CompileConditionILi1000EEEEEvPT_PKS4_S7_S7_flPfS8_Pj,(.L_x_97 - _ZN13group_norm_v214gn_cuda_kernelI13__nv_bfloat16Li480ELi1ELi32ELi60ELi256ELb0ELi8ELi960ELi960ELi4ELb1ELi4ELb0ELb0ENS_16CompileConditionILi1000EEEEEvPT_PKS4_S7_S7_flPfS8_Pj)
        .other          _ZN13group_norm_v214gn_cuda_kernelI13__nv_bfloat16Li480ELi1ELi32ELi60ELi256ELb0ELi8ELi960ELi960ELi4ELb1ELi4ELb0ELb0ENS_16CompileConditionILi1000EEEEEvPT_PKS4_S7_S7_flPfS8_Pj,@"STO_CUDA_ENTRY STV_DEFAULT"
_ZN13group_norm_v214gn_cuda_kernelI13__nv_bfloat16Li480ELi1ELi32ELi60ELi256ELb0ELi8ELi960ELi960ELi4ELb1ELi4ELb0ELb0ENS_16CompileConditionILi1000EEEEEvPT_PKS4_S7_S7_flPfS8_Pj:
.text._ZN13group_norm_v214gn_cuda_kernelI13__nv_bfloat16Li480ELi1ELi32ELi60ELi256ELb0ELi8ELi960ELi960ELi4ELb1ELi4ELb0ELb0ENS_16CompileConditionILi1000EEEEEvPT_PKS4_S7_S7_flPfS8_Pj:
[----:B------:R-:W-:Y:S01]  /*0000*/  LDC R1, c[0x0][0x37c] ;  /* 0x0000df00ff017b82 */ /* 0x000fe20000000800 */
[----:B------:R-:W-:Y:S05]  /*0010*/  EXIT ;  /* 0x000000000000794d */ /* 0x000fea0003800000 */
.L_x_21:
        /* <DEDUP_REMOVED lines=14> */
.L_x_97:


//--------------------- .text._ZN13group_norm_v214gn_cuda_kernelI13__nv_bfloat16Li480ELi3ELi32ELi60ELi256ELb0ELi8ELi960ELi960ELi4ELb1ELi10ELb0ELb0ENS_16CompileConditionILi1000EEEEEvPT_PKS4_S7_S7_flPfS8_Pj --------------------------
	.section	.text._ZN13group_norm_v214gn_cuda_kernelI13__nv_bfloat16Li480ELi3ELi32ELi60ELi256ELb0ELi8ELi960ELi960ELi4ELb1ELi10ELb0ELb0ENS_16CompileConditionILi1000EEEEEvPT_PKS4_S7_S7_flPfS8_Pj,"ax",@progbits
	.align	128
        .global         _ZN13group_norm_v214gn_cuda_kernelI13__nv_bfloat16Li480ELi3ELi32ELi60ELi256ELb0ELi8ELi960ELi960ELi4ELb1ELi10ELb0ELb0ENS_16CompileConditionILi1000EEEEEvPT_PKS4_S7_S7_flPfS8_Pj
        .type           _ZN13group_norm_v214gn_cuda_kernelI13__nv_bfloat16Li480ELi3ELi32ELi60ELi256ELb0ELi8ELi960ELi960ELi4ELb1ELi10ELb0ELb0ENS_16CompileConditionILi1000EEEEEvPT_PKS4_S7_S7_flPfS8_Pj,@function
        .size           _ZN13group_norm_v214gn_cuda_kernelI13__nv_bfloat16Li480ELi3ELi32ELi60ELi256ELb0ELi8ELi960ELi960ELi4ELb1ELi10ELb0ELb0ENS_16CompileConditionILi1000EEEEEvPT_PKS4_S7_S7_flPfS8_Pj,(.L_x_98 - _ZN13group_norm_v214gn_cuda_kernelI13__nv_bfloat16Li480ELi3ELi32ELi60ELi256ELb0ELi8ELi960ELi960ELi4ELb1ELi10ELb0ELb0ENS_16CompileConditionILi1000EEEEEvPT_PKS4_S7_S7_flPfS8_Pj)
        .other          _ZN13group_norm_v214gn_cuda_kernelI13__nv_bfloat16Li480ELi3ELi32ELi60ELi256ELb0ELi8ELi960ELi960ELi4ELb1ELi10ELb0ELb0ENS_16CompileConditionILi1000EEEEEvPT_PKS4_S7_S7_flPfS8_Pj,@"STO_CUDA_ENTRY STV_DEFAULT"
_ZN13group_norm_v214gn_cuda_kernelI13__nv_bfloat16Li480ELi3ELi32ELi60ELi256ELb0ELi8ELi960ELi960ELi4ELb1ELi10ELb0ELb0ENS_16CompileConditionILi1000EEEEEvPT_PKS4_S7_S7_flPfS8_Pj:
.text._ZN13group_norm_v214gn_cuda_kernelI13__nv_bfloat16Li480ELi3ELi32ELi60ELi256ELb0ELi8ELi960ELi960ELi4ELb1ELi10ELb0ELb0ENS_16CompileConditionILi1000EEEEEvPT_PKS4_S7_S7_flPfS8_Pj:
[----:B------:R-:W-:Y:S01]  /*0000*/  LDC R1, c[0x0][0x37c] ;  /* 0x0000df00ff017b82 */ /* 0x000fe20000000800 */
[----:B------:R-:W-:Y:S05]  /*0010*/  EXIT ;  /* 0x000000000000794d */ /* 0x000fea0003800000 */
.L_x_22:
        /* <DEDUP_REMOVED lines=14> */
.L_x_98:


//--------------------- .text._ZN13group_norm_v214gn_cuda_kernelI13__nv_bfloat16Li480ELi1ELi32ELi60ELi256ELb0ELi16ELi960ELi960ELi4ELb1ELi9ELb0ELb0ENS_16CompileConditionILi1000EEEEEvPT_PKS4_S7_S7_flPfS8_Pj --------------------------
	.section	.text._ZN13group_norm_v214gn_cuda_kernelI13__nv_bfloat16Li480ELi1ELi32ELi60ELi256ELb0ELi16ELi960ELi960ELi4ELb1ELi9ELb0ELb0ENS_16CompileConditionILi1000EEEEEvPT_PKS4_S7_S7_flPfS8_Pj,"ax",@progbits
	.align	128
        .global         _ZN13group_norm_v214gn_cuda_kernelI13__nv_bfloat16Li480ELi1ELi32ELi60ELi256ELb0ELi16ELi960ELi960ELi4ELb1ELi9ELb0ELb0ENS_16CompileConditionILi1000EEEEEvPT_PKS4_S7_S7_flPfS8_Pj
        .type           _ZN13group_norm_v214gn_cuda_kernelI13__nv_bfloat16Li480ELi1ELi32ELi60ELi256ELb0ELi16ELi960ELi960ELi4ELb1ELi9ELb0ELb0ENS_16CompileConditionILi1000EEEEEvPT_PKS4_S7_S7_flPfS8_Pj,@function
        .size           _ZN13group_norm_v214gn_cuda_kernelI13__nv_bfloat16Li480ELi1ELi32ELi60ELi256ELb0ELi16ELi960ELi960ELi4ELb1ELi9ELb0ELb0ENS_16CompileConditionILi1000EEEEEvPT_PKS4_S7_S7_flPfS8_Pj,(.L_x_99 - _ZN13group_norm_v214gn_cuda_kernelI13__nv_bfloat16Li480ELi1ELi32ELi60ELi256ELb0ELi16ELi960ELi960ELi4ELb1ELi9ELb0ELb0ENS_16CompileConditionILi1000EEEEEvPT_PKS4_S7_S7_flPfS8_Pj)
        .other          _ZN13group_norm_v214gn_cuda_kernelI13__nv_bfloat16Li480ELi1ELi32ELi60ELi256ELb0ELi16ELi960ELi960ELi4ELb1ELi9ELb0ELb0ENS_16CompileConditionILi1000EEEEEvPT_PKS4_S7_S7_flPfS8_Pj,@"STO_CUDA_ENTRY STV_DEFAULT"
_ZN13group_norm_v214gn_cuda_kernelI13__nv_bfloat16Li480ELi1ELi32ELi60ELi256ELb0ELi16ELi960ELi960ELi4ELb1ELi9ELb0ELb0ENS_16CompileConditionILi1000EEEEEvPT_PKS4_S7_S7_flPfS8_Pj:
.text._ZN13group_norm_v214gn_cuda_kernelI13__nv_bfloat16Li480ELi1ELi32ELi60ELi256ELb0ELi16ELi960ELi960ELi4ELb1ELi9ELb0ELb0ENS_16CompileConditionILi1000EEEEEvPT_PKS4_S7_S7_flPfS8_Pj:
[----:B------:R-:W-:Y:S01]  /*0000*/  LDC R1, c[0x0][0x37c] ;  /* 0x0000df00ff017b82 */ /* 0x000fe20000000800 */
[----:B------:R-:W-:Y:S05]  /*0010*/  EXIT ;  /* 0x000000000000794d */ /* 0x000fea0003800000 */
.L_x_23:
        /* <DEDUP_REMOVED lines=14> */
.L_x_99:


//--------------------- .text._ZN13group_norm_v214gn_cuda_kernelI13__nv_bfloat16Li480ELi3ELi32ELi60ELi256ELb0ELi16ELi960ELi960ELi4ELb1ELi21ELb0ELb0ENS_16CompileConditionILi1000EEEEEvPT_PKS4_S7_S7_flPfS8_Pj --------------------------
	.section	.text._ZN13group_norm_v214gn_cuda_kernelI13__nv_bfloat16Li480ELi3ELi32ELi60ELi256ELb0ELi16ELi960ELi960ELi4ELb1ELi21ELb0ELb0ENS_16CompileConditionILi1000EEEEEvPT_PKS4_S7_S7_flPfS8_Pj,"ax",@progbits
	.align	128
        .global         _ZN13group_norm_v214gn_cuda_kernelI13__nv_bfloat16Li480ELi3ELi32ELi60ELi256ELb0ELi16ELi960ELi960ELi4ELb1ELi21ELb0ELb0ENS_16CompileConditionILi1000EEEEEvPT_PKS4_S7_S7_flPfS8_Pj
        .type           _ZN13group_norm_v214gn_cuda_kernelI13__nv_bfloat16Li480ELi3ELi32ELi60ELi256ELb0ELi16ELi960ELi960ELi4ELb1ELi21ELb0ELb0ENS_16CompileConditionILi1000EEEEEvPT_PKS4_S7_S7_flPfS8_Pj,@function
        .size           _ZN13group_norm_v214gn_cuda_kernelI13__nv_bfloat16Li480ELi3ELi32ELi60ELi256ELb0ELi16ELi960ELi960ELi4ELb1ELi21ELb0ELb0ENS_16CompileConditionILi1000EEEEEvPT_PKS4_S7_S7_flPfS8_Pj,(.L_x_100 - _ZN13group_norm_v214gn_cuda_kernelI13__nv_bfloat16Li480ELi3ELi32ELi60ELi256ELb0ELi16ELi960ELi960ELi4ELb1ELi21ELb0ELb0ENS_16CompileConditionILi1000EEEEEvPT_PKS4_S7_S7_flPfS8_Pj)
        .other          _ZN13group_norm_v214gn_cuda_kernelI13__nv_bfloat16Li480ELi3ELi32ELi60ELi256ELb0ELi16ELi960ELi960ELi4ELb1ELi21ELb0ELb0ENS_16CompileConditionILi1000EEEEEvPT_PKS4_S7_S7_flPfS8_Pj,@"STO_CUDA_ENTRY STV_DEFAULT"
_ZN13group_norm_v214gn_cuda_kernelI13__nv_bfloat16Li480ELi3ELi32ELi60ELi256ELb0ELi16ELi960ELi960ELi4ELb1ELi21ELb0ELb0ENS_16CompileConditionILi1000EEEEEvPT_PKS4_S7_S7_flPfS8_Pj:
.text._ZN13group_norm_v214gn_cuda_kernelI13__nv_bfloat16Li480ELi3ELi32ELi60ELi256ELb0ELi16ELi960ELi960ELi4ELb1ELi21ELb0ELb0ENS_16CompileConditionILi1000EEEEEvPT_PKS4_S7_S7_flPfS8_Pj:
[----:B------:R-:W-:Y:S01]  /*0000*/  LDC R1, c[0x0][0x37c] ;  /* 0x0000df00ff017b82 */ /* 0x000fe20000000800 */
[----:B------:R-:W-:Y:S05]  /*0010*/  EXIT ;  /* 0x000000000000794d */ /* 0x000fea0003800000 */
.L_x_24:
        /* <DEDUP_REMOVED lines=14> */
.L_x_100:


//--------------------- .text._ZN13group_norm_v214gn_cuda_kernelI13__nv_bfloat16Li480ELi1ELi32ELi60ELi256ELb0ELi32ELi960ELi960ELi4ELb1ELi18ELb0ELb0ENS_16CompileConditionILi1000EEEEEvPT_PKS4_S7_S7_flPfS8_Pj --------------------------
	.section	.text._ZN13group_norm_v214gn_cuda_kernelI13__nv_bfloat16Li480ELi1ELi32ELi60ELi256ELb0ELi32ELi960ELi960ELi4ELb1ELi18ELb0ELb0ENS_16CompileConditionILi1000EEEEEvPT_PKS4_S7_S7_flPfS8_Pj,"ax",@progbits
	.align	128
        .global         _ZN13group_norm_v214gn_cuda_kernelI13__nv_bfloat16Li480ELi1ELi32ELi60ELi256ELb0ELi32ELi960ELi960ELi4ELb1ELi18ELb0ELb0ENS_16CompileConditionILi1000EEEEEvPT_PKS4_S7_S7_flPfS8_Pj
        .type           _ZN13group_norm_v214gn_cuda_kernelI13__nv_bfloat16Li480ELi1ELi32ELi60ELi256ELb0ELi32ELi960ELi960ELi4ELb1ELi18ELb0ELb0ENS_16CompileConditionILi1000EEEEEvPT_PKS4_S7_S7_flPfS8_Pj,@function
        .size           _ZN13group_norm_v214gn_cuda_kernelI13__nv_bfloat16Li480ELi1ELi32ELi60ELi256ELb0ELi32ELi960ELi960ELi4ELb1ELi18ELb0ELb0ENS_16CompileConditionILi1000EEEEEvPT_PKS4_S7_S7_flPfS8_Pj,(.L_x_101 - _ZN13group_norm_v214gn_cuda_kernelI13__nv_bfloat16Li480ELi1ELi32ELi60ELi256ELb0ELi32ELi960ELi960ELi4ELb1ELi18ELb0ELb0ENS_16CompileConditionILi1000EEEEEvPT_PKS4_S7_S7_flPfS8_Pj)
        .other          _ZN13group_norm_v214gn_cuda_kernelI13__nv_bfloat16Li480ELi1ELi32ELi60ELi256ELb0ELi32ELi960ELi960ELi4ELb1ELi18ELb0ELb0ENS_16CompileConditionILi1000EEEEEvPT_PKS4_S7_S7_flPfS8_Pj,@"STO_CUDA_ENTRY STV_DEFAULT"
_ZN13group_norm_v214gn_cuda_kernelI13__nv_bfloat16Li480ELi1ELi32ELi60ELi256ELb0ELi32ELi960ELi960ELi4ELb1ELi18ELb0ELb0ENS_16CompileConditionILi1000EEEEEvPT_PKS4_S7_S7_flPfS8_Pj:
.text._ZN13group_norm_v214gn_cuda_kernelI13__nv_bfloat16Li480ELi1ELi32ELi60ELi256ELb0ELi32ELi960ELi960ELi4ELb1ELi18ELb0ELb0ENS_16CompileConditionILi1000EEEEEvPT_PKS4_S7_S7_flPfS8_Pj:
[----:B------:R-:W-:Y:S01]  /*0000*/  LDC R1, c[0x0][0x37c] ;  /* 0x0000df00ff017b82 */ /* 0x000fe20000000800 */
[----:B------:R-:W-:Y:S05]  /*0010*/  EXIT ;  /* 0x000000000000794d */ /* 0x000fea0003800000 */
.L_x_25:
        /* <DEDUP_REMOVED lines=14> */
.L_x_101:


//--------------------- .text._ZN13group_norm_v214gn_cuda_kernelI13__nv_bfloat16Li480ELi2ELi32ELi60ELi256ELb0ELi32ELi960ELi960ELi4ELb1ELi29ELb0ELb0ENS_16CompileConditionILi1000EEEEEvPT_PKS4_S7_S7_flPfS8_Pj --------------------------
	.section	.text._ZN13group_norm_v214gn_cuda_kernelI13__nv_bfloat16Li480ELi2ELi32ELi60ELi256ELb0ELi32ELi960ELi960ELi4ELb1ELi29ELb0ELb0ENS_16CompileConditionILi1000EEEEEvPT_PKS4_S7_S7_flPfS8_Pj,"ax",@progbits
	.align	128
        .global         _ZN13group_norm_v214gn_cuda_kernelI13__nv_bfloat16Li480ELi2ELi32ELi60ELi256ELb0ELi32ELi960ELi960ELi4ELb1ELi29ELb0ELb0ENS_16CompileConditionILi1000EEEEEvPT_PKS4_S7_S7_flPfS8_Pj
        .type           _ZN13group_norm_v214gn_cuda_kernelI13__nv_bfloat16Li480ELi2ELi32ELi60ELi256ELb0ELi32ELi960ELi960ELi4ELb1ELi29ELb0ELb0ENS_16CompileConditionILi1000EEEEEvPT_PKS4_S7_S7_flPfS8_Pj,@function
        .size           _ZN13group_norm_v214gn_cuda_kernelI13__nv_bfloat16Li480ELi2ELi32ELi60ELi256ELb0ELi32ELi960ELi960ELi4ELb1ELi29ELb0ELb0ENS_16CompileConditionILi1000EEEEEvPT_PKS4_S7_S7_flPfS8_Pj,(.L_x_102 - _ZN13group_norm_v214gn_cuda_kernelI13__nv_bfloat16Li480ELi2ELi32ELi60ELi256ELb0ELi32ELi960ELi960ELi4ELb1ELi29ELb0ELb0ENS_16CompileConditionILi1000EEEEEvPT_PKS4_S7_S7_flPfS8_Pj)
        .other          _ZN13group_norm_v214gn_cuda_kernelI13__nv_bfloat16Li480ELi2ELi32ELi60ELi256ELb0ELi32ELi960ELi960ELi4ELb1ELi29ELb0ELb0ENS_16CompileConditionILi1000EEEEEvPT_PKS4_S7_S7_flPfS8_Pj,@"STO_CUDA_ENTRY STV_DEFAULT"
_ZN13group_norm_v214gn_cuda_kernelI13__nv_bfloat16Li480ELi2ELi32ELi60ELi256ELb0ELi32ELi960ELi960ELi4ELb1ELi29ELb0ELb0ENS_16CompileConditionILi1000EEEEEvPT_PKS4_S7_S7_flPfS8_Pj:
.text._ZN13group_norm_v214gn_cuda_kernelI13__nv_bfloat16Li480ELi2ELi32ELi60ELi256ELb0ELi32ELi960ELi960ELi4ELb1ELi29ELb0ELb0ENS_16CompileConditionILi1000EEEEEvPT_PKS4_S7_S7_flPfS8_Pj:
[----:B------:R-:W-:Y:S01]  /*0000*/  LDC R1, c[0x0][0x37c] ;  /* 0x0000df00ff017b82 */ /* 0x000fe20000000800 */
[----:B------:R-:W-:Y:S05]  /*0010*/  EXIT ;  /* 0x000000000000794d */ /* 0x000fea0003800000 */
.L_x_26:
        /* <DEDUP_REMOVED lines=14> */
.L_x_102:


//--------------------- .text._ZN13group_norm_v214gn_cuda_kernelI13__nv_bfloat16Li480ELi1ELi32ELi60ELi256ELb0ELi64ELi960ELi960ELi4ELb1ELi37ELb0ELb0ENS_16CompileConditionILi1000EEEEEvPT_PKS4_S7_S7_flPfS8_Pj --------------------------
	.section	.text._ZN13group_norm_v214gn_cuda_kernelI13__nv_bfloat16Li480ELi1ELi32ELi60ELi256ELb0ELi64ELi960ELi960ELi4ELb1ELi37ELb0ELb0ENS_16CompileConditionILi1000EEEEEvPT_PKS4_S7_S7_flPfS8_Pj,"ax",@progbits
	.align	128
        .global         _ZN13group_norm_v214gn_cuda_kernelI13__nv_bfloat16Li480ELi1ELi32ELi60ELi256ELb0ELi64ELi960ELi960ELi4ELb1ELi37ELb0ELb0ENS_16CompileConditionILi1000EEEEEvPT_PKS4_S7_S7_flPfS8_Pj
        .type           _ZN13group_norm_v214gn_cuda_kernelI13__nv_bfloat16Li480ELi1ELi32ELi60ELi256ELb0ELi64ELi960ELi960ELi4ELb1ELi37ELb0ELb0ENS_16CompileConditionILi1000EEEEEvPT_PKS4_S7_S7_flPfS8_Pj,@function
        .size           _ZN13group_norm_v214gn_cuda_kernelI13__nv_bfloat16Li480ELi1ELi32ELi60ELi256ELb0ELi64ELi960ELi960ELi4ELb1ELi37ELb0ELb0ENS_16CompileConditionILi1000EEEEEvPT_PKS4_S7_S7_flPfS8_Pj,(.L_x_103 - _ZN13group_norm_v214gn_cuda_kernelI13__nv_bfloat16Li480ELi1ELi32ELi60ELi256ELb0ELi64ELi960ELi960ELi4ELb1ELi37ELb0ELb0ENS_16CompileConditionILi1000EEEEEvPT_PKS4_S7_S7_flPfS8_Pj)
        .other          _ZN13group_norm_v214gn_cuda_kernelI13__nv_bfloat16Li480ELi1ELi32ELi60ELi256ELb0ELi64ELi960ELi960ELi4ELb1ELi37ELb0ELb0ENS_16CompileConditionILi1000EEEEEvPT_PKS4_S7_S7_flPfS8_Pj,@"STO_CUDA_ENTRY STV_DEFAULT"
_ZN13group_norm_v214gn_cuda_kernelI13__nv_bfloat16Li480ELi1ELi32ELi60ELi256ELb0ELi64ELi960ELi960ELi4ELb1ELi37ELb0ELb0ENS_16CompileConditionILi1000EEEEEvPT_PKS4_S7_S7_flPfS8_Pj:
.text._ZN13group_norm_v214gn_cuda_kernelI13__nv_bfloat16Li480ELi1ELi32ELi60ELi256ELb0ELi64ELi960ELi960ELi4ELb1ELi37ELb0ELb0ENS_16CompileConditionILi1000EEEEEvPT_PKS4_S7_S7_flPfS8_Pj:
[----:B------:R-:W-:Y:S01]  /*0000*/  LDC R1, c[0x0][0x37c] ;  /* 0x0000df00ff017b82 */ /* 0x000fe20000000800 */
[----:B------:R-:W-:Y:S05]  /*0010*/  EXIT ;  /* 0x000000000000794d */ /* 0x000fea0003800000 */
.L_x_27:
        /* <DEDUP_REMOVED lines=14> */
.L_x_103:


//--------------------- .text._ZN13group_norm_v214gn_cuda_kernelI13__nv_bfloat16Li480ELi3ELi16ELi120ELi256ELb1ELi2ELi960ELi960ELi4ELb1ELi2ELb0ELb0ENS_16CompileConditionILi1000EEEEEvPT_PKS4_S7_S7_flPfS8_Pj --------------------------
	.section	.text._ZN13group_norm_v214gn_cuda_kernelI13__nv_bfloat16Li480ELi3ELi16ELi120ELi256ELb1ELi2ELi960ELi960ELi4ELb1ELi2ELb0ELb0ENS_16CompileConditionILi1000EEEEEvPT_PKS4_S7_S7_flPfS8_Pj,"ax",@progbits
	.align	128
        .global         _ZN13group_norm_v214gn_cuda_kernelI13__nv_bfloat16Li480ELi3ELi16ELi120ELi256ELb1ELi2ELi960ELi960ELi4ELb1ELi2ELb0ELb0ENS_16CompileConditionILi1000EEEEEvPT_PKS4_S7_S7_flPfS8_Pj
        .type           _ZN13group_norm_v214gn_cuda_kernelI13__nv_bfloat16Li480ELi3ELi16ELi120ELi256ELb1ELi2ELi960ELi960ELi4ELb1ELi2ELb0ELb0ENS_16CompileConditionILi1000EEEEEvPT_PKS4_S7_S7_flPfS8_Pj,@function
        .size           _ZN13group_norm_v214gn_cuda_kernelI13__nv_bfloat16Li480ELi3ELi16ELi120ELi256ELb1ELi2ELi960ELi960ELi4ELb1ELi2ELb0ELb0ENS_16CompileConditionILi1000EEEEEvPT_PKS4_S7_S7_flPfS8_Pj,(.L_x_104 - _ZN13group_norm_v214gn_cuda_kernelI13__nv_bfloat16Li480ELi3ELi16ELi120ELi256ELb1ELi2ELi960ELi960ELi4ELb1ELi2ELb0ELb0ENS_16CompileConditionILi1000EEEEEvPT_PKS4_S7_S7_flPfS8_Pj)
        .other          _ZN13group_norm_v214gn_cuda_kernelI13__nv_bfloat16Li480ELi3ELi16ELi120ELi256ELb1ELi2ELi960ELi960ELi4ELb1ELi2ELb0ELb0ENS_16CompileConditionILi1000EEEEEvPT_PKS4_S7_S7_flPfS8_Pj,@"STO_CUDA_ENTRY STV_DEFAULT"
_ZN13group_norm_v214gn_cuda_kernelI13__nv_bfloat16Li480ELi3ELi16ELi120ELi256ELb1ELi2ELi960ELi960ELi4ELb1ELi2ELb0ELb0ENS_16CompileConditionILi1000EEEEEvPT_PKS4_S7_S7_flPfS8_Pj:
.text._ZN13group_norm_v214gn_cuda_kernelI13__nv_bfloat16Li480ELi3ELi16ELi120ELi256ELb1ELi2ELi960ELi960ELi4ELb1ELi2ELb0ELb0ENS_16CompileConditionILi1000EEEEEvPT_PKS4_S7_S7_flPfS8_Pj:
[----:B------:R-:W-:Y:S01]  /*0000*/  LDC R1, c[0x0][0x37c] ;  /* 0x0000df00ff017b82 */ /* 0x000fe20000000800 */
[----:B------:R-:W-:Y:S05]  /*0010*/  EXIT ;  /* 0x000000000000794d */ /* 0x000fea0003800000 */
.L_x_28:
        /* <DEDUP_REMOVED lines=14> */
.L_x_104:


//--------------------- .text._ZN13group_norm_v214gn_cuda_kernelI13__nv_bfloat16Li480ELi1ELi16ELi120ELi256ELb1ELi4ELi960ELi960ELi4ELb1ELi2ELb0ELb0ENS_16CompileConditionILi1000EEEEEvPT_PKS4_S7_S7_flPfS8_Pj --------------------------
	.section	.text._ZN13group_norm_v214gn_cuda_kernelI13__nv_bfloat16Li480ELi1ELi16ELi120ELi256ELb1ELi4ELi960ELi960ELi4ELb1ELi2ELb0ELb0ENS_16CompileConditionILi1000EEEEEvPT_PKS4_S7_S7_flPfS8_Pj,"ax",@progbits
	.align	128
        .global         _ZN13group_norm_v214gn_cuda_kernelI13__nv_bfloat16Li480ELi1ELi16ELi120ELi256ELb1ELi4ELi960ELi960ELi4ELb1ELi2ELb0ELb0ENS_16CompileConditionILi1000EEEEEvPT_PKS4_S7_S7_flPfS8_Pj
        .type           _ZN13group_norm_v214gn_cuda_kernelI13__nv_bfloat16Li480ELi1ELi16ELi120ELi256ELb1ELi4ELi960ELi960ELi4ELb1ELi2ELb0ELb0ENS_16CompileConditionILi1000EEEEEvPT_PKS4_S7_S7_flPfS8_Pj,@function
        .size           _ZN13group_norm_v214gn_cuda_kernelI13__nv_bfloat16Li480ELi1ELi16ELi120ELi256ELb1ELi4ELi960ELi960ELi4ELb1ELi2ELb0ELb0ENS_16CompileConditionILi1000EEEEEvPT_PKS4_S7_S7_flPfS8_Pj,(.L_x_105 - _ZN13group_norm_v214gn_cuda_kernelI13__nv_bfloat16Li480ELi1ELi16ELi120ELi256ELb1ELi4ELi960ELi960ELi4ELb1ELi2ELb0ELb0ENS_16CompileConditionILi1000EEEEEvPT_PKS4_S7_S7_flPfS8_Pj)
        .other          _ZN13group_norm_v214gn_cuda_kernelI13__nv_bfloat16Li480ELi1ELi16ELi120ELi256ELb1ELi4ELi960ELi960ELi4ELb1ELi2ELb0ELb0ENS_16CompileConditionILi1000EEEEEvPT_PKS4_S7_S7_flPfS8_Pj,@"STO_CUDA_ENTRY STV_DEFAULT"
_ZN13group_norm_v214gn_cuda_kernelI13__nv_bfloat16Li480ELi1ELi16ELi120ELi256ELb1ELi4ELi960ELi960ELi4ELb1ELi2ELb0ELb0ENS_16CompileConditionILi1000EEEEEvPT_PKS4_S7_S7_flPfS8_Pj:
.text._ZN13group_norm_v214gn_cuda_kernelI13__nv_bfloat16Li480ELi1ELi16ELi120ELi256ELb1ELi4ELi960ELi960ELi4ELb1ELi2ELb0ELb0ENS_16CompileConditionILi1000EEEEEvPT_PKS4_S7_S7_flPfS8_Pj:
[----:B------:R-:W-:Y:S01]  /*0000*/  LDC R1, c[0x0][0x37c] ;  /* 0x0000df00ff017b82 */ /* 0x000fe20000000800 */
[----:B------:R-:W-:Y:S05]  /*0010*/  EXIT ;  /* 0x000000000000794d */ /* 0x000fea0003800000 */
.L_x_29:
        /* <DEDUP_REMOVED lines=14> */
.L_x_105:


//--------------------- .text._ZN13group_norm_v214gn_cuda_kernelI13__nv_bfloat16Li480ELi3ELi16ELi120ELi256ELb1ELi4ELi960ELi960ELi4ELb1ELi5ELb0ELb0ENS_16CompileConditionILi1000EEEEEvPT_PKS4_S7_S7_flPfS8_Pj --------------------------
	.section	.text._ZN13group_norm_v214gn_cuda_kernelI13__nv_bfloat16Li480ELi3ELi16ELi120ELi256ELb1ELi4ELi960ELi960ELi4ELb1ELi5ELb0ELb0ENS_16CompileConditionILi1000EEEEEvPT_PKS4_S7_S7_flPfS8_Pj,"ax",@progbits
	.align	128
        .global         _ZN13group_norm_v214gn_cuda_kernelI13__nv_bfloat16Li480ELi3ELi16ELi120ELi256ELb1ELi4ELi960ELi960ELi4ELb1ELi5ELb0ELb0ENS_16CompileConditionILi1000EEEEEvPT_PKS4_S7_S7_flPfS8_Pj
        .type           _ZN13group_norm_v214gn_cuda_kernelI13__nv_bfloat16Li480ELi3ELi16ELi120ELi256ELb1ELi4ELi960ELi960ELi4ELb1ELi5ELb0ELb0ENS_16CompileConditionILi1000EEEEEvPT_PKS4_S7_S7_flPfS8_Pj,@function
        .size           _ZN13group_norm_v214gn_cuda_kernelI13__nv_bfloat16Li480ELi3ELi16ELi120ELi256ELb1ELi4ELi960ELi960ELi4ELb1ELi5ELb0ELb0ENS_16CompileConditionILi1000EEEEEvPT_PKS4_S7_S7_flPfS8_Pj,(.L_x_106 - _ZN13group_norm_v214gn_cuda_kernelI13__nv_bfloat16Li480ELi3ELi16ELi120ELi256ELb1ELi4ELi960ELi960ELi4ELb1ELi5ELb0ELb0ENS_16CompileConditionILi1000EEEEEvPT_PKS4_S7_S7_flPfS8_Pj)
        .other          _ZN13group_norm_v214gn_cuda_kernelI13__nv_bfloat16Li480ELi3ELi16ELi120ELi256ELb1ELi4ELi960ELi960ELi4ELb1ELi5ELb0ELb0ENS_16CompileConditionILi1000EEEEEvPT_PKS4_S7_S7_flPfS8_Pj,@"STO_CUDA_ENTRY STV_DEFAULT"
_ZN13group_norm_v214gn_cuda_kernelI13__nv_bfloat16Li480ELi3ELi16ELi120ELi256ELb1ELi4ELi960ELi960ELi4ELb1ELi5ELb0ELb0ENS_16CompileConditionILi1000EEEEEvPT_PKS4_S7_S7_flPfS8_Pj:
.text._ZN13group_norm_v214gn_cuda_kernelI13__nv_bfloat16Li480ELi3ELi16ELi120ELi256ELb1ELi4ELi960ELi960ELi4ELb1ELi5ELb0ELb0ENS_16CompileConditionILi1000EEEEEvPT_PKS4_S7_S7_flPfS8_Pj:
[----:B------:R-:W-:Y:S01]  /*0000*/  LDC R1, c[0x0][0x37c] ;  /* 0x0000df00ff017b82 */ /* 0x000fe20000000800 */
[----:B------:R-:W-:Y:S05]  /*0010*/  EXIT ;  /* 0x000000000000794d */ /* 0x000fea0003800000 */
.L_x_30:
        /* <DEDUP_REMOVED lines=14> */
.L_x_106:


//--------------------- .text._ZN13group_norm_v214gn_cuda_kernelI13__nv_bfloat16Li480ELi1ELi16ELi120ELi256ELb1ELi8ELi960ELi960ELi4ELb1ELi4ELb0ELb0ENS_16CompileConditionILi1000EEEEEvPT_PKS4_S7_S7_flPfS8_Pj --------------------------
	.section	.text._ZN13group_norm_v214gn_cuda_kernelI13__nv_bfloat16Li480ELi1ELi16ELi120ELi256ELb1ELi8ELi960ELi960ELi4ELb1ELi4ELb0ELb0ENS_16CompileConditionILi1000EEEEEvPT_PKS4_S7_S7_flPfS8_Pj,"ax",@progbits
	.align	128
        .global         _ZN13group_norm_v214gn_cuda_kernelI13__nv_bfloat16Li480ELi1ELi16ELi120ELi256ELb1ELi8ELi960ELi960ELi4ELb1ELi4ELb0ELb0ENS_16CompileConditionILi1000EEEEEvPT_PKS4_S7_S7_flPfS8_Pj
        .type           _ZN13group_norm_v214gn_cuda_kernelI13__nv_bfloat16Li480ELi1ELi16ELi120ELi256ELb1ELi8ELi960ELi960ELi4ELb1ELi4ELb0ELb0ENS_16CompileConditionILi1000EEEEEvPT_PKS4_S7_S7_flPfS8_Pj,@function
        .size           _ZN13group_norm_v214gn_cuda_kernelI13__nv_bfloat16Li480ELi1ELi16ELi120ELi256ELb1ELi8ELi960ELi960ELi4ELb1ELi4ELb0ELb0ENS_16CompileConditionILi1000EEEEEvPT_PKS4_S7_S7_flPfS8_Pj,(.L_x_107 - _ZN13group_norm_v214gn_cuda_kernelI13__nv_bfloat16Li480ELi1ELi16ELi120ELi256ELb1ELi8ELi960ELi960ELi4ELb1ELi4ELb0ELb0ENS_16CompileConditionILi1000EEEEEvPT_PKS4_S7_S7_flPfS8_Pj)
        .other          _ZN13group_norm_v214gn_cuda_kernelI13__nv_bfloat16Li480ELi1ELi16ELi120ELi256ELb1ELi8ELi960ELi960ELi4ELb1ELi4ELb0ELb0ENS_16CompileConditionILi1000EEEEEvPT_PKS4_S7_S7_flPfS8_Pj,@"STO_CUDA_ENTRY STV_DEFAULT"
_ZN13group_norm_v214gn_cuda_kernelI13__nv_bfloat16Li480ELi1ELi16ELi120ELi256ELb1ELi8ELi960ELi960ELi4ELb1ELi4ELb0ELb0ENS_16CompileConditionILi1000EEEEEvPT_PKS4_S7_S7_flPfS8_Pj:
.text._ZN13group_norm_v214gn_cuda_kernelI13__nv_bfloat16Li480ELi1ELi16ELi120ELi256ELb1ELi8ELi960ELi960ELi4ELb1ELi4ELb0ELb0ENS_16CompileConditionILi1000EEEEEvPT_PKS4_S7_S7_flPfS8_Pj:
[----:B------:R-:W-:Y:S01]  /*0000*/  LDC R1, c[0x0][0x37c] ;  /* 0x0000df00ff017b82 */ /* 0x000fe20000000800 */
[----:B------:R-:W-:Y:S05]  /*0010*/  EXIT ;  /* 0x000000000000794d */ /* 0x000fea0003800000 */
.L_x_31:
        /* <DEDUP_REMOVED lines=14> */
.L_x_107:


//--------------------- .text._ZN13group_norm_v214gn_cuda_kernelI13__nv_bfloat16Li480ELi3ELi16ELi120ELi256ELb1ELi8ELi960ELi960ELi4ELb1ELi10ELb0ELb0ENS_16CompileConditionILi1000EEEEEvPT_PKS4_S7_S7_flPfS8_Pj --------------------------
	.section	.text._ZN13group_norm_v214gn_cuda_kernelI13__nv_bfloat16Li480ELi3ELi16ELi120ELi256ELb1ELi8ELi960ELi960ELi4ELb1ELi10ELb0ELb0ENS_16CompileConditionILi1000EEEEEvPT_PKS4_S7_S7_flPfS8_Pj,"ax",@progbits
	.align	128
        .global         _ZN13group_norm_v214gn_cuda_kernelI13__nv_bfloat16Li480ELi3ELi16ELi120ELi256ELb1ELi8ELi960ELi960ELi4ELb1ELi10ELb0ELb0ENS_16CompileConditionILi1000EEEEEvPT_PKS4_S7_S7_flPfS8_Pj
        .type           _ZN13group_norm_v214gn_cuda_kernelI13__nv_bfloat16Li480ELi3ELi16ELi120ELi256ELb1ELi8ELi960ELi960ELi4ELb1ELi10ELb0ELb0ENS_16CompileConditionILi1000EEEEEvPT_PKS4_S7_S7_flPfS8_Pj,@function
        .size           _ZN13group_norm_v214gn_cuda_kernelI13__nv_bfloat16Li480ELi3ELi16ELi120ELi256ELb1ELi8ELi960ELi960ELi4ELb1ELi10ELb0ELb0ENS_16CompileConditionILi1000EEEEEvPT_PKS4_S7_S7_flPfS8_Pj,(.L_x_108 - _ZN13group_norm_v214gn_cuda_kernelI13__nv_bfloat16Li480ELi3ELi16ELi120ELi256ELb1ELi8ELi960ELi960ELi4ELb1ELi10ELb0ELb0ENS_16CompileConditionILi1000EEEEEvPT_PKS4_S7_S7_flPfS8_Pj)
        .other          _ZN13group_norm_v214gn_cuda_kernelI13__nv_bfloat16Li480ELi3ELi16ELi120ELi256ELb1ELi8ELi960ELi960ELi4ELb1ELi10ELb0ELb0ENS_16CompileConditionILi1000EEEEEvPT_PKS4_S7_S7_flPfS8_Pj,@"STO_CUDA_ENTRY STV_DEFAULT"
_ZN13group_norm_v214gn_cuda_kernelI13__nv_bfloat16Li480ELi3ELi16ELi120ELi256ELb1ELi8ELi960ELi960ELi4ELb1ELi10ELb0ELb0ENS_16CompileConditionILi1000EEEEEvPT_PKS4_S7_S7_flPfS8_Pj:
.text._ZN13group_norm_v214gn_cuda_kernelI13__nv_bfloat16Li480ELi3ELi16ELi120ELi256ELb1ELi8ELi960ELi960ELi4ELb1ELi10ELb0ELb0ENS_16CompileConditionILi1000EEEEEvPT_PKS4_S7_S7_flPfS8_Pj:
[----:B------:R-:W-:Y:S01]  /*0000*/  LDC R1, c[0x0][0x37c] ;  /* 0x0000df00ff017b82 */ /* 0x000fe20000000800 */
[----:B------:R-:W-:Y:S05]  /*0010*/  EXIT ;  /* 0x000000000000794d */ /* 0x000fea0003800000 */
.L_x_32:
        /* <DEDUP_REMOVED lines=14> */
.L_x_108:


//--------------------- .text._ZN13group_norm_v214gn_cuda_kernelI13__nv_bfloat16Li480ELi1ELi16ELi120ELi256ELb1ELi16ELi960ELi960ELi4ELb1ELi9ELb0ELb0ENS_16CompileConditionILi1000EEEEEvPT_PKS4_S7_S7_flPfS8_Pj --------------------------
	.section	.text._ZN13group_norm_v214gn_cuda_kernelI13__nv_bfloat16Li480ELi1ELi16ELi120ELi256ELb1ELi16ELi960ELi960ELi4ELb1ELi9ELb0ELb0ENS_16CompileConditionILi1000EEEEEvPT_PKS4_S7_S7_flPfS8_Pj,"ax",@progbits
	.align	128
        .global         _ZN13group_norm_v214gn_cuda_kernelI13__nv_bfloat16Li480ELi1ELi16ELi120ELi256ELb1ELi16ELi960ELi960ELi4ELb1ELi9ELb0ELb0ENS_16CompileConditionILi1000EEEEEvPT_PKS4_S7_S7_flPfS8_Pj
        .type           _ZN13group_norm_v214gn_cuda_kernelI13__nv_bfloat16Li480ELi1ELi16ELi120ELi256ELb1ELi16ELi960ELi960ELi4ELb1ELi9ELb0ELb0ENS_16CompileConditionILi1000EEEEEvPT_PKS4_S7_S7_flPfS8_Pj,@function
        .size           _ZN13group_norm_v214gn_cuda_kernelI13__nv_bfloat16Li480ELi1ELi16ELi120ELi256ELb1ELi16ELi960ELi960ELi4ELb1ELi9ELb0ELb0ENS_16CompileConditionILi1000EEEEEvPT_PKS4_S7_S7_flPfS8_Pj,(.L_x_109 - _ZN13group_norm_v214gn_cuda_kernelI13__nv_bfloat16Li480ELi1ELi16ELi120ELi256ELb1ELi16ELi960ELi960ELi4ELb1ELi9ELb0ELb0ENS_16CompileConditionILi1000EEEEEvPT_PKS4_S7_S7_flPfS8_Pj)
        .other          _ZN13group_norm_v214gn_cuda_kernelI13__nv_bfloat16Li480ELi1ELi16ELi120ELi256ELb1ELi16ELi960ELi960ELi4ELb1ELi9ELb0ELb0ENS_16CompileConditionILi1000EEEEEvPT_PKS4_S7_S7_flPfS8_Pj,@"STO_CUDA_ENTRY STV_DEFAULT"
_ZN13group_norm_v214gn_cuda_kernelI13__nv_bfloat16Li480ELi1ELi16ELi120ELi256ELb1ELi16ELi960ELi960ELi4ELb1ELi9ELb0ELb0ENS_16CompileConditionILi1000EEEEEvPT_PKS4_S7_S7_flPfS8_Pj:
.text._ZN13group_norm_v214gn_cuda_kernelI13__nv_bfloat16Li480ELi1ELi16ELi120ELi256ELb1ELi16ELi960ELi960ELi4ELb1ELi9ELb0ELb0ENS_16CompileConditionILi1000EEEEEvPT_PKS4_S7_S7_flPfS8_Pj:
[----:B------:R-:W-:Y:S01]  /*0000*/  LDC R1, c[0x0][0x37c] ;  /* 0x0000df00ff017b82 */ /* 0x000fe20000000800 */
[----:B------:R-:W-:Y:S05]  /*0010*/  EXIT ;  /* 0x000000000000794d */ /* 0x000fea0003800000 */
.L_x_33:
        /* <DEDUP_REMOVED lines=14> */
.L_x_109:


//--------------------- .text._ZN13group_norm_v214gn_cuda_kernelI13__nv_bfloat16Li480ELi3ELi16ELi120ELi256ELb1ELi16ELi960ELi960ELi4ELb1ELi21ELb0ELb0ENS_16CompileConditionILi1000EEEEEvPT_PKS4_S7_S7_flPfS8_Pj --------------------------
	.section	.text._ZN13group_norm_v214gn_cuda_kernelI13__nv_bfloat16Li480ELi3ELi16ELi120ELi256ELb1ELi16ELi960ELi960ELi4ELb1ELi21ELb0ELb0ENS_16CompileConditionILi1000EEEEEvPT_PKS4_S7_S7_flPfS8_Pj,"ax",@progbits
	.align	128
        .global         _ZN13group_norm_v214gn_cuda_kernelI13__nv_bfloat16Li480ELi3ELi16ELi120ELi256ELb1ELi16ELi960ELi960ELi4ELb1ELi21ELb0ELb0ENS_16CompileConditionILi1000EEEEEvPT_PKS4_S7_S7_flPfS8_Pj
        .type           _ZN13group_norm_v214gn_cuda_kernelI13__nv_bfloat16Li480ELi3ELi16ELi120ELi256ELb1ELi16ELi960ELi960ELi4ELb1ELi21ELb0ELb0ENS_16CompileConditionILi1000EEEEEvPT_PKS4_S7_S7_flPfS8_Pj,@function
        .size           _ZN13group_norm_v214gn_cuda_kernelI13__nv_bfloat16Li480ELi3ELi16ELi120ELi256ELb1ELi16ELi960ELi960ELi4ELb1ELi21ELb0ELb0ENS_16CompileConditionILi1000EEEEEvPT_PKS4_S7_S7_flPfS8_Pj,(.L_x_110 - _ZN13group_norm_v214gn_cuda_kernelI13__nv_bfloat16Li480ELi3ELi16ELi120ELi256ELb1ELi16ELi960ELi960ELi4ELb1ELi21ELb0ELb0ENS_16CompileConditionILi1000EEEEEvPT_PKS4_S7_S7_flPfS8_Pj)
        .other          _ZN13group_norm_v214gn_cuda_kernelI13__nv_bfloat16Li480ELi3ELi16ELi120ELi256ELb1ELi16ELi960ELi960ELi4ELb1ELi21ELb0ELb0ENS_16CompileConditionILi1000EEEEEvPT_PKS4_S7_S7_flPfS8_Pj,@"STO_CUDA_ENTRY STV_DEFAULT"
_ZN13group_norm_v214gn_cuda_kernelI13__nv_bfloat16Li480ELi3ELi16ELi120ELi256ELb1ELi16ELi960ELi960ELi4ELb1ELi21ELb0ELb0ENS_16CompileConditionILi1000EEEEEvPT_PKS4_S7_S7_flPfS8_Pj:
.text._ZN13group_norm_v214gn_cuda_kernelI13__nv_bfloat16Li480ELi3ELi16ELi120ELi256ELb1ELi16ELi960ELi960ELi4ELb1ELi21ELb0ELb0ENS_16CompileConditionILi1000EEEEEvPT_PKS4_S7_S7_flPfS8_Pj:
[----:B------:R-:W-:Y:S01]  /*0000*/  LDC R1, c[0x0][0x37c] ;  /* 0x0000df00ff017b82 */ /* 0x000fe20000000800 */
[----:B------:R-:W-:Y:S05]  /*0010*/  EXIT ;  /* 0x000000000000794d */ /* 0x000fea0003800000 */
.L_x_34:
        /* <DEDUP_REMOVED lines=14> */
.L_x_110:


//--------------------- .text._ZN13group_norm_v214gn_cuda_kernelI13__nv_bfloat16Li480ELi1ELi16ELi120ELi256ELb1ELi32ELi960ELi960ELi4ELb1ELi18ELb0ELb0ENS_16CompileConditionILi1000EEEEEvPT_PKS4_S7_S7_flPfS8_Pj --------------------------
	.section	.text._ZN13group_norm_v214gn_cuda_kernelI13__nv_bfloat16Li480ELi1ELi16ELi120ELi256ELb1ELi32ELi960ELi960ELi4ELb1ELi18ELb0ELb0ENS_16CompileConditionILi1000EEEEEvPT_PKS4_S7_S7_flPfS8_Pj,"ax",@progbits
	.align	128
        .global         _ZN13group_norm_v214gn_cuda_kernelI13__nv_bfloat16Li480ELi1ELi16ELi120ELi256ELb1ELi32ELi960ELi960ELi4ELb1ELi18ELb0ELb0ENS_16CompileConditionILi1000EEEEEvPT_PKS4_S7_S7_flPfS8_Pj
        .type           _ZN13group_norm_v214gn_cuda_kernelI13__nv_bfloat16Li480ELi1ELi16ELi120ELi256ELb1ELi32ELi960ELi960ELi4ELb1ELi18ELb0ELb0ENS_16CompileConditionILi1000EEEEEvPT_PKS4_S7_S7_flPfS8_Pj,@function
        .size           _ZN13group_norm_v214gn_cuda_kernelI13__nv_bfloat16Li480ELi1ELi16ELi120ELi256ELb1ELi32ELi960ELi960ELi4ELb1ELi18ELb0ELb0ENS_16CompileConditionILi1000EEEEEvPT_PKS4_S7_S7_flPfS8_Pj,(.L_x_111 - _ZN13group_norm_v214gn_cuda_kernelI13__nv_bfloat16Li480ELi1ELi16ELi120ELi256ELb1ELi32ELi960ELi960ELi4ELb1ELi18ELb0ELb0ENS_16CompileConditionILi1000EEEEEvPT_PKS4_S7_S7_flPfS8_Pj)
        .other          _ZN13group_norm_v214gn_cuda_kernelI13__nv_bfloat16Li480ELi1ELi16ELi120ELi256ELb1ELi32ELi960ELi960ELi4ELb1ELi18ELb0ELb0ENS_16CompileConditionILi1000EEEEEvPT_PKS4_S7_S7_flPfS8_Pj,@"STO_CUDA_ENTRY STV_DEFAULT"
_ZN13group_norm_v214gn_cuda_kernelI13__nv_bfloat16Li480ELi1ELi16ELi120ELi256ELb1ELi32ELi960ELi960ELi4ELb1ELi18ELb0ELb0ENS_16CompileConditionILi1000EEEEEvPT_PKS4_S7_S7_flPfS8_Pj:
.text._ZN13group_norm_v214gn_cuda_kernelI13__nv_bfloat16Li480ELi1ELi16ELi120ELi256ELb1ELi32ELi960ELi960ELi4ELb1ELi18ELb0ELb0ENS_16CompileConditionILi1000EEEEEvPT_PKS4_S7_S7_flPfS8_Pj:
[----:B------:R-:W-:Y:S01]  /*0000*/  LDC R1, c[0x0][0x37c] ;  /* 0x0000df00ff017b82 */ /* 0x000fe20000000800 */
[----:B------:R-:W-:Y:S05]  /*0010*/  EXIT ;  /* 0x000000000000794d */ /* 0x000fea0003800000 */
.L_x_35:
        /* <DEDUP_REMOVED lines=14> */
.L_x_111:


//--------------------- .text._ZN13group_norm_v214gn_cuda_kernelI13__nv_bfloat16Li480ELi2ELi16ELi120ELi256ELb1ELi32ELi960ELi960ELi4ELb1ELi29ELb0ELb0ENS_16CompileConditionILi1000EEEEEvPT_PKS4_S7_S7_flPfS8_Pj --------------------------
	.section	.text._ZN13group_norm_v214gn_cuda_kernelI13__nv_bfloat16Li480ELi2ELi16ELi120ELi256ELb1ELi32ELi960ELi960ELi4ELb1ELi29ELb0ELb0ENS_16CompileConditionILi1000EEEEEvPT_PKS4_S7_S7_flPfS8_Pj,"ax",@progbits
	.align	128
        .global         _ZN13group_norm_v214gn_cuda_kernelI13__nv_bfloat16Li480ELi2ELi16ELi120ELi256ELb1ELi32ELi960ELi960ELi4ELb1ELi29ELb0ELb0ENS_16CompileConditionILi1000EEEEEvPT_PKS4_S7_S7_flPfS8_Pj
        .type           _ZN13group_norm_v214gn_cuda_kernelI13__nv_bfloat16Li480ELi2ELi16ELi120ELi256ELb1ELi32ELi960ELi960ELi4ELb1ELi29ELb0ELb0ENS_16CompileConditionILi1000EEEEEvPT_PKS4_S7_S7_flPfS8_Pj,@function
        .size           _ZN13group_norm_v214gn_cuda_kernelI13__nv_bfloat16Li480ELi2ELi16ELi120ELi256ELb1ELi32ELi960ELi960ELi4ELb1ELi29ELb0ELb0ENS_16CompileConditionILi1000EEEEEvPT_PKS4_S7_S7_flPfS8_Pj,(.L_x_112 - _ZN13group_norm_v214gn_cuda_kernelI13__nv_bfloat16Li480ELi2ELi16ELi120ELi256ELb1ELi32ELi960ELi960ELi4ELb1ELi29ELb0ELb0ENS_16CompileConditionILi1000EEEEEvPT_PKS4_S7_S7_flPfS8_Pj)
        .other          _ZN13group_norm_v214gn_cuda_kernelI13__nv_bfloat16Li480ELi2ELi16ELi120ELi256ELb1ELi32ELi960ELi960ELi4ELb1ELi29ELb0ELb0ENS_16CompileConditionILi1000EEEEEvPT_PKS4_S7_S7_flPfS8_Pj,@"STO_CUDA_ENTRY STV_DEFAULT"
_ZN13group_norm_v214gn_cuda_kernelI13__nv_bfloat16Li480ELi2ELi16ELi120ELi256ELb1ELi32ELi960ELi960ELi4ELb1ELi29ELb0ELb0ENS_16CompileConditionILi1000EEEEEvPT_PKS4_S7_S7_flPfS8_Pj:
.text._ZN13group_norm_v214gn_cuda_kernelI13__nv_bfloat16Li480ELi2ELi16ELi120ELi256ELb1ELi32ELi960ELi960ELi4ELb1ELi29ELb0ELb0ENS_16CompileConditionILi1000EEEEEvPT_PKS4_S7_S7_flPfS8_Pj:
[----:B------:R-:W-:Y:S01]  /*0000*/  LDC R1, c[0x0][0x37c] ;  /* 0x0000df00ff017b82 */ /* 0x000fe20000000800 */
[----:B------:R-:W-:Y:S05]  /*0010*/  EXIT ;  /* 0x000000000000794d */ /* 0x000fea0003800000 */
.L_x_36:
        /* <DEDUP_REMOVED lines=14> */
.L_x_112:


//--------------------- .text._ZN13group_norm_v214gn_cuda_kernelI13__nv_bfloat16Li480ELi1ELi16ELi120ELi256ELb1ELi64ELi960ELi960ELi4ELb1ELi37ELb0ELb0ENS_16CompileConditionILi1000EEEEEvPT_PKS4_S7_S7_flPfS8_Pj --------------------------
	.section	.text._ZN13group_norm_v214gn_cuda_kernelI13__nv_bfloat16Li480ELi1ELi16ELi120ELi256ELb1ELi64ELi960ELi960ELi4ELb1ELi37ELb0ELb0ENS_16CompileConditionILi1000EEEEEvPT_PKS4_S7_S7_flPfS8_Pj,"ax",@progbits
	.align	128
        .global         _ZN13group_norm_v214gn_cuda_kernelI13__nv_bfloat16Li480ELi1ELi16ELi120ELi256ELb1ELi64ELi960ELi960ELi4ELb1ELi37ELb0ELb0ENS_16CompileConditionILi1000EEEEEvPT_PKS4_S7_S7_flPfS8_Pj
        .type           _ZN13group_norm_v214gn_cuda_kernelI13__nv_bfloat16Li480ELi1ELi16ELi120ELi256ELb1ELi64ELi960ELi960ELi4ELb1ELi37ELb0ELb0ENS_16CompileConditionILi1000EEEEEvPT_PKS4_S7_S7_flPfS8_Pj,@function
        .size           _ZN13group_norm_v214gn_cuda_kernelI13__nv_bfloat16Li480ELi1ELi16ELi120ELi256ELb1ELi64ELi960ELi960ELi4ELb1ELi37ELb0ELb0ENS_16CompileConditionILi1000EEEEEvPT_PKS4_S7_S7_flPfS8_Pj,(.L_x_113 - _ZN13group_norm_v214gn_cuda_kernelI13__nv_bfloat16Li480ELi1ELi16ELi120ELi256ELb1ELi64ELi960ELi960ELi4ELb1ELi37ELb0ELb0ENS_16CompileConditionILi1000EEEEEvPT_PKS4_S7_S7_flPfS8_Pj)
        .other          _ZN13group_norm_v214gn_cuda_kernelI13__nv_bfloat16Li480ELi1ELi16ELi120ELi256ELb1ELi64ELi960ELi960ELi4ELb1ELi37ELb0ELb0ENS_16CompileConditionILi1000EEEEEvPT_PKS4_S7_S7_flPfS8_Pj,@"STO_CUDA_ENTRY STV_DEFAULT"
_ZN13group_norm_v214gn_cuda_kernelI13__nv_bfloat16Li480ELi1ELi16ELi120ELi256ELb1ELi64ELi960ELi960ELi4ELb1ELi37ELb0ELb0ENS_16CompileConditionILi1000EEEEEvPT_PKS4_S7_S7_flPfS8_Pj:
.text._ZN13group_norm_v214gn_cuda_kernelI13__nv_bfloat16Li480ELi1ELi16ELi120ELi256ELb1ELi64ELi960ELi960ELi4ELb1ELi37ELb0ELb0ENS_16CompileConditionILi1000EEEEEvPT_PKS4_S7_S7_flPfS8_Pj:
[----:B------:R-:W-:Y:S01]  /*0000*/  LDC R1, c[0x0][0x37c] ;  /* 0x0000df00ff017b82 */ /* 0x000fe20000000800 */
[----:B------:R-:W-:Y:S05]  /*0010*/  EXIT ;  /* 0x000000000000794d */ /* 0x000fea0003800000 */
.L_x_37:
        /* <DEDUP_REMOVED lines=14> */
.L_x_113:


//--------------------- .text._ZN13group_norm_v218gn_bwd_cuda_kernelI6__halfLi480ELi3ELi32ELi60ELi256ELb0ELb1ELi2ELi960ELi960ELi4ELb1ELi2ELb0ELb0ELNS_15WgradSyncMethodE3ENS_16CompileConditionILi1000EEEEEvPT_S6_S6_PKS5_S8_S8_S8_PKfflPfPj --------------------------
	.section	.text._ZN13group_norm_v218gn_bwd_cuda_kernelI6__halfLi480ELi3ELi32ELi60ELi256ELb0ELb1ELi2ELi960ELi960ELi4ELb1ELi2ELb0ELb0ELNS_15WgradSyncMethodE3ENS_16CompileConditionILi1000EEEEEvPT_S6_S6_PKS5_S8_S8_S8_PKfflPfPj,"ax",@progbits
	.align	128
        .global         _ZN13group_norm_v218gn_bwd_cuda_kernelI6__halfLi480ELi3ELi32ELi60ELi256ELb0ELb1ELi2ELi960ELi960ELi4ELb1ELi2ELb0ELb0ELNS_15WgradSyncMethodE3ENS_16CompileConditionILi1000EEEEEvPT_S6_S6_PKS5_S8_S8_S8_PKfflPfPj
        .type           _ZN13group_norm_v218gn_bwd_cuda_kernelI6__halfLi480ELi3ELi32ELi60ELi256ELb0ELb1ELi2ELi960ELi960ELi4ELb1ELi2ELb0ELb0ELNS_15WgradSyncMethodE3ENS_16CompileConditionILi1000EEEEEvPT_S6_S6_PKS5_S8_S8_S8_PKfflPfPj,@function
        .size           _ZN13group_norm_v218gn_bwd_cuda_kernelI6__halfLi480ELi3ELi32ELi60ELi256ELb0ELb1ELi2ELi960ELi960ELi4ELb1ELi2ELb0ELb0ELNS_15WgradSyncMethodE3ENS_16CompileConditionILi1000EEEEEvPT_S6_S6_PKS5_S8_S8_S8_PKfflPfPj,(.L_x_114 - _ZN13group_norm_v218gn_bwd_cuda_kernelI6__halfLi480ELi3ELi32ELi60ELi256ELb0ELb1ELi2ELi960ELi960ELi4ELb1ELi2ELb0ELb0ELNS_15WgradSyncMethodE3ENS_16CompileConditionILi1000EEEEEvPT_S6_S6_PKS5_S8_S8_S8_PKfflPfPj)
        .other          _ZN13group_norm_v218gn_bwd_cuda_kernelI6__halfLi480ELi3ELi32ELi60ELi256ELb0ELb1ELi2ELi960ELi960ELi4ELb1ELi2ELb0ELb0ELNS_15WgradSyncMethodE3ENS_16CompileConditionILi1000EEEEEvPT_S6_S6_PKS5_S8_S8_S8_PKfflPfPj,@"STO_CUDA_ENTRY STV_DEFAULT"
_ZN13group_norm_v218gn_bwd_cuda_kernelI6__halfLi480ELi3ELi32ELi60ELi256ELb0ELb1ELi2ELi960ELi960ELi4ELb1ELi2ELb0ELb0ELNS_15WgradSyncMethodE3ENS_16CompileConditionILi1000EEEEEvPT_S6_S6_PKS5_S8_S8_S8_PKfflPfPj:
.text._ZN13group_norm_v218gn_bwd_cuda_kernelI6__halfLi480ELi3ELi32ELi60ELi256ELb0ELb1ELi2ELi960ELi960ELi4ELb1ELi2ELb0ELb0ELNS_15WgradSyncMethodE3ENS_16CompileConditionILi1000EEEEEvPT_S6_S6_PKS5_S8_S8_S8_PKfflPfPj:
[----:B------:R-:W-:Y:S01]  /*0000*/  LDC R1, c[0x0][0x37c] ;  /* 0x0000df00ff017b82 */ /* 0x000fe20000000800 */
[----:B------:R-:W-:Y:S05]  /*0010*/  EXIT ;  /* 0x000000000000794d */ /* 0x000fea0003800000 */
.L_x_38:
        /* <DEDUP_REMOVED lines=14> */
.L_x_114:


//--------------------- .text._ZN13group_norm_v218gn_bwd_cuda_kernelI6__halfLi480ELi1ELi32ELi60ELi256ELb0ELb1ELi4ELi960ELi960ELi4ELb1ELi2ELb0ELb0ELNS_15WgradSyncMethodE3ENS_16CompileConditionILi1000EEEEEvPT_S6_S6_PKS5_S8_S8_S8_PKfflPfPj --------------------------
	.section	.text._ZN13group_norm_v218gn_bwd_cuda_kernelI6__halfLi480ELi1ELi32ELi60ELi256ELb0ELb1ELi4ELi960ELi960ELi4ELb1ELi2ELb0ELb0ELNS_15WgradSyncMethodE3ENS_16CompileConditionILi1000EEEEEvPT_S6_S6_PKS5_S8_S8_S8_PKfflPfPj,"ax",@progbits
	.align	128
        .global         _ZN13group_norm_v218gn_bwd_cuda_kernelI6__halfLi480ELi1ELi32ELi60ELi256ELb0ELb1ELi4ELi960ELi960ELi4ELb1ELi2ELb0ELb0ELNS_15WgradSyncMethodE3ENS_16CompileConditionILi1000EEEEEvPT_S6_S6_PKS5_S8_S8_S8_PKfflPfPj
        .type           _ZN13group_norm_v218gn_bwd_cuda_kernelI6__halfLi480ELi1ELi32ELi60ELi256ELb0ELb1ELi4ELi960ELi960ELi4ELb1ELi2ELb0ELb0ELNS_15WgradSyncMethodE3ENS_16CompileConditionILi1000EEEEEvPT_S6_S6_PKS5_S8_S8_S8_PKfflPfPj,@function
        .size           _ZN13group_norm_v218gn_bwd_cuda_kernelI6__halfLi480ELi1ELi32ELi60ELi256ELb0ELb1ELi4ELi960ELi960ELi4ELb1ELi2ELb0ELb0ELNS_15WgradSyncMethodE3ENS_16CompileConditionILi1000EEEEEvPT_S6_S6_PKS5_S8_S8_S8_PKfflPfPj,(.L_x_115 - _ZN13group_norm_v218gn_bwd_cuda_kernelI6__halfLi480ELi1ELi32ELi60ELi256ELb0ELb1ELi4ELi960ELi960ELi4ELb1ELi2ELb0ELb0ELNS_15WgradSyncMethodE3ENS_16CompileConditionILi1000EEEEEvPT_S6_S6_PKS5_S8_S8_S8_PKfflPfPj)
        .other          _ZN13group_norm_v218gn_bwd_cuda_kernelI6__halfLi480ELi1ELi32ELi60ELi256ELb0ELb1ELi4ELi960ELi960ELi4ELb1ELi2ELb0ELb0ELNS_15WgradSyncMethodE3ENS_16CompileConditionILi1000EEEEEvPT_S6_S6_PKS5_S8_S8_S8_PKfflPfPj,@"STO_CUDA_ENTRY STV_DEFAULT"
_ZN13group_norm_v218gn_bwd_cuda_kernelI6__halfLi480ELi1ELi32ELi60ELi256ELb0ELb1ELi4ELi960ELi960ELi4ELb1ELi2ELb0ELb0ELNS_15WgradSyncMethodE3ENS_16CompileConditionILi1000EEEEEvPT_S6_S6_PKS5_S8_S8_S8_PKfflPfPj:
.text._ZN13group_norm_v218gn_bwd_cuda_kernelI6__halfLi480ELi1ELi32ELi60ELi256ELb0ELb1ELi4ELi960ELi960ELi4ELb1ELi2ELb0ELb0ELNS_15WgradSyncMethodE3ENS_16CompileConditionILi1000EEEEEvPT_S6_S6_PKS5_S8_S8_S8_PKfflPfPj:
[----:B------:R-:W-:Y:S01]  /*0000*/  LDC R1, c[0x0][0x37c] ;  /* 0x0000df00ff017b82 */ /* 0x000fe20000000800 */
[----:B------:R-:W-:Y:S05]  /*0010*/  EXIT ;  /* 0x000000000000794d */ /* 0x000fea0003800000 */
.L_x_39:
        /* <DEDUP_REMOVED lines=14> */
.L_x_115:


//--------------------- .text._ZN13group_norm_v218gn_bwd_cuda_kernelI6__halfLi480ELi3ELi32ELi60ELi256ELb0ELb1ELi4ELi960ELi960ELi4ELb1ELi4ELb0ELb0ELNS_15WgradSyncMethodE3ENS_16CompileConditionILi1000EEEEEvPT_S6_S6_PKS5_S8_S8_S8_PKfflPfPj --------------------------
	.section	.text._ZN13group_norm_v218gn_bwd_cuda_kernelI6__halfLi480ELi3ELi32ELi60ELi256ELb0ELb1ELi4ELi960ELi960ELi4ELb1ELi4ELb0ELb0ELNS_15WgradSyncMethodE3ENS_16CompileConditionILi1000EEEEEvPT_S6_S6_PKS5_S8_S8_S8_PKfflPfPj,"ax",@progbits
	.align	128
        .global         _ZN13group_norm_v218gn_bwd_cuda_kernelI6__halfLi480ELi3ELi32ELi60ELi256ELb0ELb1ELi4ELi960ELi960ELi4ELb1ELi4ELb0ELb0ELNS_15WgradSyncMethodE3ENS_16CompileConditionILi1000EEEEEvPT_S6_S6_PKS5_S8_S8_S8_PKfflPfPj
        .type           _ZN13group_norm_v218gn_bwd_cuda_kernelI6__halfLi480ELi3ELi32ELi60ELi256ELb0ELb1ELi4ELi960ELi960ELi4ELb1ELi4ELb0ELb0ELNS_15WgradSyncMethodE3ENS_16CompileConditionILi1000EEEEEvPT_S6_S6_PKS5_S8_S8_S8_PKfflPfPj,@function
        .size           _ZN13group_norm_v218gn_bwd_cuda_kernelI6__halfLi480ELi3ELi32ELi60ELi256ELb0ELb1ELi4ELi960ELi960ELi4ELb1ELi4ELb0ELb0ELNS_15WgradSyncMethodE3ENS_16CompileConditionILi1000EEEEEvPT_S6_S6_PKS5_S8_S8_S8_PKfflPfPj,(.L_x_116 - _ZN13group_norm_v218gn_bwd_cuda_kernelI6__halfLi480ELi3ELi32ELi60ELi256ELb0ELb1ELi4ELi960ELi960ELi4ELb1ELi4ELb0ELb0ELNS_15WgradSyncMethodE3ENS_16CompileConditionILi1000EEEEEvPT_S6_S6_PKS5_S8_S8_S8_PKfflPfPj)
        .other          _ZN13group_norm_v218gn_bwd_cuda_kernelI6__halfLi480ELi3ELi32ELi60ELi256ELb0ELb1ELi4ELi960ELi960ELi4ELb1ELi4ELb0ELb0ELNS_15WgradSyncMethodE3ENS_16CompileConditionILi1000EEEEEvPT_S6_S6_PKS5_S8_S8_S8_PKfflPfPj,@"STO_CUDA_ENTRY STV_DEFAULT"
_ZN13group_norm_v218gn_bwd_cuda_kernelI6__halfLi480ELi3ELi32ELi60ELi256ELb0ELb1ELi4ELi960ELi960ELi4ELb1ELi4ELb0ELb0ELNS_15WgradSyncMethodE3ENS_16CompileConditionILi1000EEEEEvPT_S6_S6_PKS5_S8_S8_S8_PKfflPfPj:
.text._ZN13group_norm_v218gn_bwd_cuda_kernelI6__halfLi480ELi3ELi32ELi60ELi256ELb0ELb1ELi4ELi960ELi960ELi4ELb1ELi4ELb0ELb0ELNS_15WgradSyncMethodE3ENS_16CompileConditionILi1000EEEEEvPT_S6_S6_PKS5_S8_S8_S8_PKfflPfPj:
[----:B------:R-:W-:Y:S01]  /*0000*/  LDC R1, c[0x0][0x37c] ;  /* 0x0000df00ff017b82 */ /* 0x000fe20000000800 */
[----:B------:R-:W-:Y:S05]  /*0010*/  EXIT ;  /* 0x000000000000794d */ /* 0x000fea0003800000 */
.L_x_40:
        /* <DEDUP_REMOVED lines=14> */
.L_x_116:


//--------------------- .text._ZN13group_norm_v218gn_bwd_cuda_kernelI6__halfLi480ELi1ELi32ELi60ELi256ELb0ELb1ELi8ELi960ELi960ELi4ELb1ELi4ELb0ELb0ELNS_15WgradSyncMethodE3ENS_16CompileConditionILi1000EEEEEvPT_S6_S6_PKS5_S8_S8_S8_PKfflPfPj --------------------------
	.section	.text._ZN13group_norm_v218gn_bwd_cuda_kernelI6__halfLi480ELi1ELi32ELi60ELi256ELb0ELb1ELi8ELi960ELi960ELi4ELb1ELi4ELb0ELb0ELNS_15WgradSyncMethodE3ENS_16CompileConditionILi1000EEEEEvPT_S6_S6_PKS5_S8_S8_S8_PKfflPfPj,"ax",@progbits
	.align	128
        .global         _ZN13group_norm_v218gn_bwd_cuda_kernelI6__halfLi480ELi1ELi32ELi60ELi256ELb0ELb1ELi8ELi960ELi960ELi4ELb1ELi4ELb0ELb0ELNS_15WgradSyncMethodE3ENS_16CompileConditionILi1000EEEEEvPT_S6_S6_PKS5_S8_S8_S8_PKfflPfPj
        .type           _ZN13group_norm_v218gn_bwd_cuda_kernelI6__halfLi480ELi1ELi32ELi60ELi256ELb0ELb1ELi8ELi960ELi960ELi4ELb1ELi4ELb0ELb0ELNS_15WgradSyncMethodE3ENS_16CompileConditionILi1000EEEEEvPT_S6_S6_PKS5_S8_S8_S8_PKfflPfPj,@function
        .size           _ZN13group_norm_v218gn_bwd_cuda_kernelI6__halfLi480ELi1ELi32ELi60ELi256ELb0ELb1ELi8ELi960ELi960ELi4ELb1ELi4ELb0ELb0ELNS_15WgradSyncMethodE3ENS_16CompileConditionILi1000EEEEEvPT_S6_S6_PKS5_S8_S8_S8_PKfflPfPj,(.L_x_117 - _ZN13group_norm_v218gn_bwd_cuda_kernelI6__halfLi480ELi1ELi32ELi60ELi256ELb0ELb1ELi8ELi960ELi960ELi4ELb1ELi4ELb0ELb0ELNS_15WgradSyncMethodE3ENS_16CompileConditionILi1000EEEEEvPT_S6_S6_PKS5_S8_S8_S8_PKfflPfPj)
        .other          _ZN13group_norm_v218gn_bwd_cuda_kernelI6__halfLi480ELi1ELi32ELi60ELi256ELb0ELb1ELi8ELi960ELi960ELi4ELb1ELi4ELb0ELb0ELNS_15WgradSyncMethodE3ENS_16CompileConditionILi1000EEEEEvPT_S6_S6_PKS5_S8_S8_S8_PKfflPfPj,@"STO_CUDA_ENTRY STV_DEFAULT"
_ZN13group_norm_v218gn_bwd_cuda_kernelI6__halfLi480ELi1ELi32ELi60ELi256ELb0ELb1ELi8ELi960ELi960ELi4ELb1ELi4ELb0ELb0ELNS_15WgradSyncMethodE3ENS_16CompileConditionILi1000EEEEEvPT_S6_S6_PKS5_S8_S8_S8_PKfflPfPj:
.text._ZN13group_norm_v218gn_bwd_cuda_kernelI6__halfLi480ELi1ELi32ELi60ELi256ELb0ELb1ELi8ELi960ELi960ELi4ELb1ELi4ELb0ELb0ELNS_15WgradSyncMethodE3ENS_16CompileConditionILi1000EEEEEvPT_S6_S6_PKS5_S8_S8_S8_PKfflPfPj:
[----:B------:R-:W-:Y:S01]  /*0000*/  LDC R1, c[0x0][0x37c] ;  /* 0x0000df00ff017b82 */ /* 0x000fe20000000800 */
[----:B------:R-:W-:Y:S05]  /*0010*/  EXIT ;  /* 0x000000000000794d */ /* 0x000fea0003800000 */
.L_x_41:
        /* <DEDUP_REMOVED lines=14> */
.L_x_117:


//--------------------- .text._ZN13group_norm_v218gn_bwd_cuda_kernelI6__halfLi480ELi3ELi32ELi60ELi256ELb0ELb1ELi8ELi960ELi960ELi4ELb1ELi10ELb0ELb0ELNS_15WgradSyncMethodE3ENS_16CompileConditionILi1000EEEEEvPT_S6_S6_PKS5_S8_S8_S8_PKfflPfPj --------------------------
	.section	.text._ZN13group_norm_v218gn_bwd_cuda_kernelI6__halfLi480ELi3ELi32ELi60ELi256ELb0ELb1ELi8ELi960ELi960ELi4ELb1ELi10ELb0ELb0ELNS_15WgradSyncMethodE3ENS_16CompileConditionILi1000EEEEEvPT_S6_S6_PKS5_S8_S8_S8_PKfflPfPj,"ax",@progbits
	.align	128
        .global         _ZN13group_norm_v218gn_bwd_cuda_kernelI6__halfLi480ELi3ELi32ELi60ELi256ELb0ELb1ELi8ELi960ELi960ELi4ELb1ELi10ELb0ELb0ELNS_15WgradSyncMethodE3ENS_16CompileConditionILi1000EEEEEvPT_S6_S6_PKS5_S8_S8_S8_PKfflPfPj
        .type           _ZN13group_norm_v218gn_bwd_cuda_kernelI6__halfLi480ELi3ELi32ELi60ELi256ELb0ELb1ELi8ELi960ELi960ELi4ELb1ELi10ELb0ELb0ELNS_15WgradSyncMethodE3ENS_16CompileConditionILi1000EEEEEvPT_S6_S6_PKS5_S8_S8_S8_PKfflPfPj,@function
        .size           _ZN13group_norm_v218gn_bwd_cuda_kernelI6__halfLi480ELi3ELi32ELi60ELi256ELb0ELb1ELi8ELi960ELi960ELi4ELb1ELi10ELb0ELb0ELNS_15WgradSyncMethodE3ENS_16CompileConditionILi1000EEEEEvPT_S6_S6_PKS5_S8_S8_S8_PKfflPfPj,(.L_x_118 - _ZN13group_norm_v218gn_bwd_cuda_kernelI6__halfLi480ELi3ELi32ELi60ELi256ELb0ELb1ELi8ELi960ELi960ELi4ELb1ELi10ELb0ELb0ELNS_15WgradSyncMethodE3ENS_16CompileConditionILi1000EEEEEvPT_S6_S6_PKS5_S8_S8_S8_PKfflPfPj)
        .other          _ZN13group_norm_v218gn_bwd_cuda_kernelI6__halfLi480ELi3ELi32ELi60ELi256ELb0ELb1ELi8ELi960ELi960ELi4ELb1ELi10ELb0ELb0ELNS_15WgradSyncMethodE3ENS_16CompileConditionILi1000EEEEEvPT_S6_S6_PKS5_S8_S8_S8_PKfflPfPj,@"STO_CUDA_ENTRY STV_DEFAULT"
_ZN13group_norm_v218gn_bwd_cuda_kernelI6__halfLi480ELi3ELi32ELi60ELi256ELb0ELb1ELi8ELi960ELi960ELi4ELb1ELi10ELb0ELb0ELNS_15WgradSyncMethodE3ENS_16CompileConditionILi1000EEEEEvPT_S6_S6_PKS5_S8_S8_S8_PKfflPfPj:
.text._ZN13group_norm_v218gn_bwd_cuda_kernelI6__halfLi480ELi3ELi32ELi60ELi256ELb0ELb1ELi8ELi960ELi960ELi4ELb1ELi10ELb0ELb0ELNS_15WgradSyncMethodE3ENS_16CompileConditionILi1000EEEEEvPT_S6_S6_PKS5_S8_S8_S8_PKfflPfPj:
[----:B------:R-:W-:Y:S01]  /*0000*/  LDC R1, c[0x0][0x37c] ;  /* 0x0000df00ff017b82 */ /* 0x000fe20000000800 */
[----:B------:R-:W-:Y:S05]  /*0010*/  EXIT ;  /* 0x000000000000794d */ /* 0x000fea0003800000 */
.L_x_42:
        /* <DEDUP_REMOVED lines=14> */
.L_x_118:


//--------------------- .text._ZN13group_norm_v218gn_bwd_cuda_kernelI6__halfLi480ELi1ELi32ELi60ELi256ELb0ELb1ELi16ELi960ELi960ELi4ELb1ELi8ELb0ELb0ELNS_15WgradSyncMethodE3ENS_16CompileConditionILi1000EEEEEvPT_S6_S6_PKS5_S8_S8_S8_PKfflPfPj --------------------------
	.section	.text._ZN13group_norm_v218gn_bwd_cuda_kernelI6__halfLi480ELi1ELi32ELi60ELi256ELb0ELb1ELi16ELi960ELi960ELi4ELb1ELi8ELb0ELb0ELNS_15WgradSyncMethodE3ENS_16CompileConditionILi1000EEEEEvPT_S6_S6_PKS5_S8_S8_S8_PKfflPfPj,"ax",@progbits
	.align	128
        .global         _ZN13group_norm_v218gn_bwd_cuda_kernelI6__halfLi480ELi1ELi32ELi60ELi256ELb0ELb1ELi16ELi960ELi960ELi4ELb1ELi8ELb0ELb0ELNS_15WgradSyncMethodE3ENS_16CompileConditionILi1000EEEEEvPT_S6_S6_PKS5_S8_S8_S8_PKfflPfPj
        .type           _ZN13group_norm_v218gn_bwd_cuda_kernelI6__halfLi480ELi1ELi32ELi60ELi256ELb0ELb1ELi16ELi960ELi960ELi4ELb1ELi8ELb0ELb0ELNS_15WgradSyncMethodE3ENS_16CompileConditionILi1000EEEEEvPT_S6_S6_PKS5_S8_S8_S8_PKfflPfPj,@function
        .size           _ZN13group_norm_v218gn_bwd_cuda_kernelI6__halfLi480ELi1ELi32ELi60ELi256ELb0ELb1ELi16ELi960ELi960ELi4ELb1ELi8ELb0ELb0ELNS_15WgradSyncMethodE3ENS_16CompileConditionILi1000EEEEEvPT_S6_S6_PKS5_S8_S8_S8_PKfflPfPj,(.L_x_119 - _ZN13group_norm_v218gn_bwd_cuda_kernelI6__halfLi480ELi1ELi32ELi60ELi256ELb0ELb1ELi16ELi960ELi960ELi4ELb1ELi8ELb0ELb0ELNS_15WgradSyncMethodE3ENS_16CompileConditionILi1000EEEEEvPT_S6_S6_PKS5_S8_S8_S8_PKfflPfPj)
        .other          _ZN13group_norm_v218gn_bwd_cuda_kernelI6__halfLi480ELi1ELi32ELi60ELi256ELb0ELb1ELi16ELi960ELi960ELi4ELb1ELi8ELb0ELb0ELNS_15WgradSyncMethodE3ENS_16CompileConditionILi1000EEEEEvPT_S6_S6_PKS5_S8_S8_S8_PKfflPfPj,@"STO_CUDA_ENTRY STV_DEFAULT"
_ZN13group_norm_v218gn_bwd_cuda_kernelI6__halfLi480ELi1ELi32ELi60ELi256ELb0ELb1ELi16ELi960ELi960ELi4ELb1ELi8ELb0ELb0ELNS_15WgradSyncMethodE3ENS_16CompileConditionILi1000EEEEEvPT_S6_S6_PKS5_S8_S8_S8_PKfflPfPj:
.text._ZN13group_norm_v218gn_bwd_cuda_kernelI6__halfLi480ELi1ELi32ELi60ELi256ELb0ELb1ELi16ELi960ELi960ELi4ELb1ELi8ELb0ELb0ELNS_15WgradSyncMethodE3ENS_16CompileConditionILi1000EEEEEvPT_S6_S6_PKS5_S8_S8_S8_PKfflPfPj:
[----:B------:R-:W-:Y:S01]  /*0000*/  LDC R1, c[0x0][0x37c] ;  /* 0x0000df00ff017b82 */ /* 0x000fe20000000800 */
[----:B------:R-:W-:Y:S05]  /*0010*/  EXIT ;  /* 0x000000000000794d */ /* 0x000fea0003800000 */
.L_x_43:
        /* <DEDUP_REMOVED lines=14> */
.L_x_119:


//--------------------- .text._ZN13group_norm_v218gn_bwd_cuda_kernelI6__halfLi480ELi1ELi32ELi60ELi256ELb0ELb1ELi32ELi960ELi960ELi4ELb1ELi18ELb0ELb0ELNS_15WgradSyncMethodE3ENS_16CompileConditionILi1000EEEEEvPT_S6_S6_PKS5_S8_S8_S8_PKfflPfPj --------------------------
	.section	.text._ZN13group_norm_v218gn_bwd_cuda_kernelI6__halfLi480ELi1ELi32ELi60ELi256ELb0ELb1ELi32ELi960ELi960ELi4ELb1ELi18ELb0ELb0ELNS_15WgradSyncMethodE3ENS_16CompileConditionILi1000EEEEEvPT_S6_S6_PKS5_S8_S8_S8_PKfflPfPj,"ax",@progbits
	.align	128
        .global         _ZN13group_norm_v218gn_bwd_cuda_kernelI6__halfLi480ELi1ELi32ELi60ELi256ELb0ELb1ELi32ELi960ELi960ELi4ELb1ELi18ELb0ELb0ELNS_15WgradSyncMethodE3ENS_16CompileConditionILi1000EEEEEvPT_S6_S6_PKS5_S8_S8_S8_PKfflPfPj
        .type           _ZN13group_norm_v218gn_bwd_cuda_kernelI6__halfLi480ELi1ELi32ELi60ELi256ELb0ELb1ELi32ELi960ELi960ELi4ELb1ELi18ELb0ELb0ELNS_15WgradSyncMethodE3ENS_16CompileConditionILi1000EEEEEvPT_S6_S6_PKS5_S8_S8_S8_PKfflPfPj,@function
        .size           _ZN13group_norm_v218gn_bwd_cuda_kernelI6__halfLi480ELi1ELi32ELi60ELi256ELb0ELb1ELi32ELi960ELi960ELi4ELb1ELi18ELb0ELb0ELNS_15WgradSyncMethodE3ENS_16CompileConditionILi1000EEEEEvPT_S6_S6_PKS5_S8_S8_S8_PKfflPfPj,(.L_x_120 - _ZN13group_norm_v218gn_bwd_cuda_kernelI6__halfLi480ELi1ELi32ELi60ELi256ELb0ELb1ELi32ELi960ELi960ELi4ELb1ELi18ELb0ELb0ELNS_15WgradSyncMethodE3ENS_16CompileConditionILi1000EEEEEvPT_S6_S6_PKS5_S8_S8_S8_PKfflPfPj)
        .other          _ZN13group_norm_v218gn_bwd_cuda_kernelI6__halfLi480ELi1ELi32ELi60ELi256ELb0ELb1ELi32ELi960ELi960ELi4ELb1ELi18ELb0ELb0ELNS_15WgradSyncMethodE3ENS_16CompileConditionILi1000EEEEEvPT_S6_S6_PKS5_S8_S8_S8_PKfflPfPj,@"STO_CUDA_ENTRY STV_DEFAULT"
_ZN13group_norm_v218gn_bwd_cuda_kernelI6__halfLi480ELi1ELi32ELi60ELi256ELb0ELb1ELi32ELi960ELi960ELi4ELb1ELi18ELb0ELb0ELNS_15WgradSyncMethodE3ENS_16CompileConditionILi1000EEEEEvPT_S6_S6_PKS5_S8_S8_S8_PKfflPfPj:
.text._ZN13group_norm_v218gn_bwd_cuda_kernelI6__halfLi480ELi1ELi32ELi60ELi256ELb0ELb1ELi32ELi960ELi960ELi4ELb1ELi18ELb0ELb0ELNS_15WgradSyncMethodE3ENS_16CompileConditionILi1000EEEEEvPT_S6_S6_PKS5_S8_S8_S8_PKfflPfPj:
[----:B------:R-:W-:Y:S01]  /*0000*/  LDC R1, c[0x0][0x37c] ;  /* 0x0000df00ff017b82 */ /* 0x000fe20000000800 */
[----:B------:R-:W-:Y:S05]  /*0010*/  EXIT ;  /* 0x000000000000794d */ /* 0x000fea0003800000 */
.L_x_44:
        /* <DEDUP_REMOVED lines=14> */
.L_x_120:


//--------------------- .text._ZN13group_norm_v218gn_bwd_cuda_kernelI6__halfLi480ELi2ELi32ELi60ELi256ELb0ELb1ELi16ELi960ELi960ELi4ELb1ELi14ELb0ELb0ELNS_15WgradSyncMethodE3ENS_16CompileConditionILi1000EEEEEvPT_S6_S6_PKS5_S8_S8_S8_PKfflPfPj --------------------------
	.section	.text._ZN13group_norm_v218gn_bwd_cuda_kernelI6__halfLi480ELi2ELi32ELi60ELi256ELb0ELb1ELi16ELi960ELi960ELi4ELb1ELi14ELb0ELb0ELNS_15WgradSyncMethodE3ENS_16CompileConditionILi1000EEEEEvPT_S6_S6_PKS5_S8_S8_S8_PKfflPfPj,"ax",@progbits
	.align	128
        .global         _ZN13group_norm_v218gn_bwd_cuda_kernelI6__halfLi480ELi2ELi32ELi60ELi256ELb0ELb1ELi16ELi960ELi960ELi4ELb1ELi14ELb0ELb0ELNS_15WgradSyncMethodE3ENS_16CompileConditionILi1000EEEEEvPT_S6_S6_PKS5_S8_S8_S8_PKfflPfPj
        .type           _ZN13group_norm_v218gn_bwd_cuda_kernelI6__halfLi480ELi2ELi32ELi60ELi256ELb0ELb1ELi16ELi960ELi960ELi4ELb1ELi14ELb0ELb0ELNS_15WgradSyncMethodE3ENS_16CompileConditionILi1000EEEEEvPT_S6_S6_PKS5_S8_S8_S8_PKfflPfPj,@function
        .size           _ZN13group_norm_v218gn_bwd_cuda_kernelI6__halfLi480ELi2ELi32ELi60ELi256ELb0ELb1ELi16ELi960ELi960ELi4ELb1ELi14ELb0ELb0ELNS_15WgradSyncMethodE3ENS_16CompileConditionILi1000EEEEEvPT_S6_S6_PKS5_S8_S8_S8_PKfflPfPj,(.L_x_121 - _ZN13group_norm_v218gn_bwd_cuda_kernelI6__halfLi480ELi2ELi32ELi60ELi256ELb0ELb1ELi16ELi960ELi960ELi4ELb1ELi14ELb0ELb0ELNS_15WgradSyncMethodE3ENS_16CompileConditionILi1000EEEEEvPT_S6_S6_PKS5_S8_S8_S8_PKfflPfPj)
        .other          _ZN13group_norm_v218gn_bwd_cuda_kernelI6__halfLi480ELi2ELi32ELi60ELi256ELb0ELb1ELi16ELi960ELi960ELi4ELb1ELi14ELb0ELb0ELNS_15WgradSyncMethodE3ENS_16CompileConditionILi1000EEEEEvPT_S6_S6_PKS5_S8_S8_S8_PKfflPfPj,@"STO_CUDA_ENTRY STV_DEFAULT"
_ZN13group_norm_v218gn_bwd_cuda_kernelI6__halfLi480ELi2ELi32ELi60ELi256ELb0ELb1ELi16ELi960ELi960ELi4ELb1ELi14ELb0ELb0ELNS_15WgradSyncMethodE3ENS_16CompileConditionILi1000EEEEEvPT_S6_S6_PKS5_S8_S8_S8_PKfflPfPj:
.text._ZN13group_norm_v218gn_bwd_cuda_kernelI6__halfLi480ELi2ELi32ELi60ELi256ELb0ELb1ELi16ELi960ELi960ELi4ELb1ELi14ELb0ELb0ELNS_15WgradSyncMethodE3ENS_16CompileConditionILi1000EEEEEvPT_S6_S6_PKS5_S8_S8_S8_PKfflPfPj:
[----:B------:R-:W-:Y:S01]  /*0000*/  LDC R1, c[0x0][0x37c] ;  /* 0x0000df00ff017b82 */ /* 0x000fe20000000800 */
[----:B------:R-:W-:Y:S05]  /*0010*/  EXIT ;  /* 0x000000000000794d */ /* 0x000fea0003800000 */
.L_x_45:
        /* <DEDUP_REMOVED lines=14> */
.L_x_121:


//--------------------- .text._ZN13group_norm_v218gn_bwd_cuda_kernelI6__halfLi480ELi2ELi32ELi60ELi256ELb0ELb1ELi16ELi960ELi960ELi4ELb1ELi18ELb0ELb0ELNS_15WgradSyncMethodE3ENS_16CompileConditionILi1000EEEEEvPT_S6_S6_PKS5_S8_S8_S8_PKfflPfPj --------------------------
	.section	.text._ZN13group_norm_v218gn_bwd_cuda_kernelI6__halfLi480ELi2ELi32ELi60ELi256ELb0ELb1ELi16ELi960ELi960ELi4ELb1ELi18ELb0ELb0ELNS_15WgradSyncMethodE3ENS_16CompileConditionILi1000EEEEEvPT_S6_S6_PKS5_S8_S8_S8_PKfflPfPj,"ax",@progbits
	.align	128
        .global         _ZN13group_norm_v218gn_bwd_cuda_kernelI6__halfLi480ELi2ELi32ELi60ELi256ELb0ELb1ELi16ELi960ELi960ELi4ELb1ELi18ELb0ELb0ELNS_15WgradSyncMethodE3ENS_16CompileConditionILi1000EEEEEvPT_S6_S6_PKS5_S8_S8_S8_PKfflPfPj
        .type           _ZN13group_norm_v218gn_bwd_cuda_kernelI6__halfLi480ELi2ELi32ELi60ELi256ELb0ELb1ELi16ELi960ELi960ELi4ELb1ELi18ELb0ELb0ELNS_15WgradSyncMethodE3ENS_16CompileConditionILi1000EEEEEvPT_S6_S6_PKS5_S8_S8_S8_PKfflPfPj,@function
        .size           _ZN13group_norm_v218gn_bwd_cuda_kernelI6__halfLi480ELi2ELi32ELi60ELi256ELb0ELb1ELi16ELi960ELi960ELi4ELb1ELi18ELb0ELb0ELNS_15WgradSyncMethodE3ENS_16CompileConditionILi1000EEEEEvPT_S6_S6_PKS5_S8_S8_S8_PKfflPfPj,(.L_x_122 - _ZN13group_norm_v218gn_bwd_cuda_kernelI6__halfLi480ELi2ELi32ELi60ELi256ELb0ELb1ELi16ELi960ELi960ELi4ELb1ELi18ELb0ELb0ELNS_15WgradSyncMethodE3ENS_16CompileConditionILi1000EEEEEvPT_S6_S6_PKS5_S8_S8_S8_PKfflPfPj)
        .other          _ZN13group_norm_v218gn_bwd_cuda_kernelI6__halfLi480ELi2ELi32ELi60ELi256ELb0ELb1ELi16ELi960ELi960ELi4ELb1ELi18ELb0ELb0ELNS_15WgradSyncMethodE3ENS_16CompileConditionILi1000EEEEEvPT_S6_S6_PKS5_S8_S8_S8_PKfflPfPj,@"STO_CUDA_ENTRY STV_DEFAULT"
_ZN13group_norm_v218gn_bwd_cuda_kernelI6__halfLi480ELi2ELi32ELi60ELi256ELb0ELb1ELi16ELi960ELi960ELi4ELb1ELi18ELb0ELb0ELNS_15WgradSyncMethodE3ENS_16CompileConditionILi1000EEEEEvPT_S6_S6_PKS5_S8_S8_S8_PKfflPfPj:
.text._ZN13group_norm_v218gn_bwd_cuda_kernelI6__halfLi480ELi2ELi32ELi60ELi256ELb0ELb1ELi16ELi960ELi960ELi4ELb1ELi18ELb0ELb0ELNS_15WgradSyncMethodE3ENS_16CompileConditionILi1000EEEEEvPT_S6_S6_PKS5_S8_S8_S8_PKfflPfPj:
[----:B------:R-:W-:Y:S01]  /*0000*/  LDC R1, c[0x0][0x37c] ;  /* 0x0000df00ff017b82 */ /* 0x000fe20000000800 */
[----:B------:R-:W-:Y:S05]  /*0010*/  EXIT ;  /* 0x000000000000794d */ /* 0x000fea0003800000 */
.L_x_46:
        /* <DEDUP_REMOVED lines=14> */
.L_x_122:


//--------------------- .text._ZN13group_norm_v218gn_bwd_cuda_kernelI6__halfLi480ELi3ELi16ELi120ELi256ELb1ELb1ELi2ELi960ELi960ELi4ELb1ELi2ELb0ELb0ELNS_15WgradSyncMethodE3ENS_16CompileConditionILi1000EEEEEvPT_S6_S6_PKS5_S8_S8_S8_PKfflPfPj --------------------------
	.section	.text._ZN13group_norm_v218gn_bwd_cuda_kernelI6__halfLi480ELi3ELi16ELi120ELi256ELb1ELb1ELi2ELi960ELi960ELi4ELb1ELi2ELb0ELb0ELNS_15WgradSyncMethodE3ENS_16CompileConditionILi1000EEEEEvPT_S6_S6_PKS5_S8_S8_S8_PKfflPfPj,"ax",@progbits
	.align	128
        .global         _ZN13group_norm_v218gn_bwd_cuda_kernelI6__halfLi480ELi3ELi16ELi120ELi256ELb1ELb1ELi2ELi960ELi960ELi4ELb1ELi2ELb0ELb0ELNS_15WgradSyncMethodE3ENS_16CompileConditionILi1000EEEEEvPT_S6_S6_PKS5_S8_S8_S8_PKfflPfPj
        .type           _ZN13group_norm_v218gn_bwd_cuda_kernelI6__halfLi480ELi3ELi16ELi120ELi256ELb1ELb1ELi2ELi960ELi960ELi4ELb1ELi2ELb0ELb0ELNS_15WgradSyncMethodE3ENS_16CompileConditionILi1000EEEEEvPT_S6_S6_PKS5_S8_S8_S8_PKfflPfPj,@function
        .size           _ZN13group_norm_v218gn_bwd_cuda_kernelI6__halfLi480ELi3ELi16ELi120ELi256ELb1ELb1ELi2ELi960ELi960ELi4ELb1ELi2ELb0ELb0ELNS_15WgradSyncMethodE3ENS_16CompileConditionILi1000EEEEEvPT_S6_S6_PKS5_S8_S8_S8_PKfflPfPj,(.L_x_123 - _ZN13group_norm_v218gn_bwd_cuda_kernelI6__halfLi480ELi3ELi16ELi120ELi256ELb1ELb1ELi2ELi960ELi960ELi4ELb1ELi2ELb0ELb0ELNS_15WgradSyncMethodE3ENS_16CompileConditionILi1000EEEEEvPT_S6_S6_PKS5_S8_S8_S8_PKfflPfPj)
        .other          _ZN13group_norm_v218gn_bwd_cuda_kernelI6__halfLi480ELi3ELi16ELi120ELi256ELb1ELb1ELi2ELi960ELi960ELi4ELb1ELi2ELb0ELb0ELNS_15WgradSyncMethodE3ENS_16CompileConditionILi1000EEEEEvPT_S6_S6_PKS5_S8_S8_S8_PKfflPfPj,@"STO_CUDA_ENTRY STV_DEFAULT"
_ZN13group_norm_v218gn_bwd_cuda_kernelI6__halfLi480ELi3ELi16ELi120ELi256ELb1ELb1ELi2ELi960ELi960ELi4ELb1ELi2ELb0ELb0ELNS_15WgradSyncMethodE3ENS_16CompileConditionILi1000EEEEEvPT_S6_S6_PKS5_S8_S8_S8_PKfflPfPj:
.text._ZN13group_norm_v218gn_bwd_cuda_kernelI6__halfLi480ELi3ELi16ELi120ELi256ELb1ELb1ELi2ELi960ELi960ELi4ELb1ELi2ELb0ELb0ELNS_15WgradSyncMethodE3ENS_16CompileConditionILi1000EEEEEvPT_S6_S6_PKS5_S8_S8_S8_PKfflPfPj:
[----:B------:R-:W-:Y:S01]  /*0000*/  LDC R1, c[0x0][0x37c] ;  /* 0x0000df00ff017b82 */ /* 0x000fe20000000800 */
[----:B------:R-:W-:Y:S05]  /*0010*/  EXIT ;  /* 0x000000000000794d */ /* 0x000fea0003800000 */
.L_x_47:
        /* <DEDUP_REMOVED lines=14> */
.L_x_123:


//--------------------- .text._ZN13group_norm_v218gn_bwd_cuda_kernelI6__halfLi480ELi1ELi16ELi120ELi256ELb1ELb1ELi4ELi960ELi960ELi4ELb1ELi2ELb0ELb0ELNS_15WgradSyncMethodE3ENS_16CompileConditionILi1000EEEEEvPT_S6_S6_PKS5_S8_S8_S8_PKfflPfPj --------------------------
	.section	.text._ZN13group_norm_v218gn_bwd_cuda_kernelI6__halfLi480ELi1ELi16ELi120ELi256ELb1ELb1ELi4ELi960ELi960ELi4ELb1ELi2ELb0ELb0ELNS_15WgradSyncMethodE3ENS_16CompileConditionILi1000EEEEEvPT_S6_S6_PKS5_S8_S8_S8_PKfflPfPj,"ax",@progbits
	.align	128
        .global         _ZN13group_norm_v218gn_bwd_cuda_kernelI6__halfLi480ELi1ELi16ELi120ELi256ELb1ELb1ELi4ELi960ELi960ELi4ELb1ELi2ELb0ELb0ELNS_15WgradSyncMethodE3ENS_16CompileConditionILi1000EEEEEvPT_S6_S6_PKS5_S8_S8_S8_PKfflPfPj
        .type           _ZN13group_norm_v218gn_bwd_cuda_kernelI6__halfLi480ELi1ELi16ELi120ELi256ELb1ELb1ELi4ELi960ELi960ELi4ELb1ELi2ELb0ELb0ELNS_15WgradSyncMethodE3ENS_16CompileConditionILi1000EEEEEvPT_S6_S6_PKS5_S8_S8_S8_PKfflPfPj,@function
        .size           _ZN13group_norm_v218gn_bwd_cuda_kernelI6__halfLi480ELi1ELi16ELi120ELi256ELb1ELb1ELi4ELi960ELi960ELi4ELb1ELi2ELb0ELb0ELNS_15WgradSyncMethodE3ENS_16CompileConditionILi1000EEEEEvPT_S6_S6_PKS5_S8_S8_S8_PKfflPfPj,(.L_x_124 - _ZN13group_norm_v218gn_bwd_cuda_kernelI6__halfLi480ELi1ELi16ELi120ELi256ELb1ELb1ELi4ELi960ELi960ELi4ELb1ELi2ELb0ELb0ELNS_15WgradSyncMethodE3ENS_16CompileConditionILi1000EEEEEvPT_S6_S6_PKS5_S8_S8_S8_PKfflPfPj)
        .other          _ZN13group_norm_v218gn_bwd_cuda_kernelI6__halfLi480ELi1ELi16ELi120ELi256ELb1ELb1ELi4ELi960ELi960ELi4ELb1ELi2ELb0ELb0ELNS_15WgradSyncMethodE3ENS_16CompileConditionILi1000EEEEEvPT_S6_S6_PKS5_S8_S8_S8_PKfflPfPj,@"STO_CUDA_ENTRY STV_DEFAULT"
_ZN13group_norm_v218gn_bwd_cuda_kernelI6__halfLi480ELi1ELi16ELi120ELi256ELb1ELb1ELi4ELi960ELi960ELi4ELb1ELi2ELb0ELb0ELNS_15WgradSyncMethodE3ENS_16CompileConditionILi1000EEEEEvPT_S6_S6_PKS5_S8_S8_S8_PKfflPfPj:
.text._ZN13group_norm_v218gn_bwd_cuda_kernelI6__halfLi480ELi1ELi16ELi120ELi256ELb1ELb1ELi4ELi960ELi960ELi4ELb1ELi2ELb0ELb0ELNS_15WgradSyncMethodE3ENS_16CompileConditionILi1000EEEEEvPT_S6_S6_PKS5_S8_S8_S8_PKfflPfPj:
[----:B------:R-:W-:Y:S01]  /*0000*/  LDC R1, c[0x0][0x37c] ;  /* 0x0000df00ff017b82 */ /* 0x000fe20000000800 */
[----:B------:R-:W-:Y:S05]  /*0010*/  EXIT ;  /* 0x000000000000794d */ /* 0x000fea0003800000 */
.L_x_48:
        /* <DEDUP_REMOVED lines=14> */
.L_x_124:


//--------------------- .text._ZN13group_norm_v218gn_bwd_cuda_kernelI6__halfLi480ELi3ELi16ELi120ELi256ELb1ELb1ELi4ELi960ELi960ELi4ELb1ELi4ELb0ELb0ELNS_15WgradSyncMethodE3ENS_16CompileConditionILi1000EEEEEvPT_S6_S6_PKS5_S8_S8_S8_PKfflPfPj --------------------------
	.section	.text._ZN13group_norm_v218gn_bwd_cuda_kernelI6__halfLi480ELi3ELi16ELi120ELi256ELb1ELb1ELi4ELi960ELi960ELi4ELb1ELi4ELb0ELb0ELNS_15WgradSyncMethodE3ENS_16CompileConditionILi1000EEEEEvPT_S6_S6_PKS5_S8_S8_S8_PKfflPfPj,"ax",@progbits
	.align	128
        .global         _ZN13group_norm_v218gn_bwd_cuda_kernelI6__halfLi480ELi3ELi16ELi120ELi256ELb1ELb1ELi4ELi960ELi960ELi4ELb1ELi4ELb0ELb0ELNS_15WgradSyncMethodE3ENS_16CompileConditionILi1000EEEEEvPT_S6_S6_PKS5_S8_S8_S8_PKfflPfPj
        .type           _ZN13group_norm_v218gn_bwd_cuda_kernelI6__halfLi480ELi3ELi16ELi120ELi256ELb1ELb1ELi4ELi960ELi960ELi4ELb1ELi4ELb0ELb0ELNS_15WgradSyncMethodE3ENS_16CompileConditionILi1000EEEEEvPT_S6_S6_PKS5_S8_S8_S8_PKfflPfPj,@function
        .size           _ZN13group_norm_v218gn_bwd_cuda_kernelI6__halfLi480ELi3ELi16ELi120ELi256ELb1ELb1ELi4ELi960ELi960ELi4ELb1ELi4ELb0ELb0ELNS_15WgradSyncMethodE3ENS_16CompileConditionILi1000EEEEEvPT_S6_S6_PKS5_S8_S8_S8_PKfflPfPj,(.L_x_125 - _ZN13group_norm_v218gn_bwd_cuda_kernelI6__halfLi480ELi3ELi16ELi120ELi256ELb1ELb1ELi4ELi960ELi960ELi4ELb1ELi4ELb0ELb0ELNS_15WgradSyncMethodE3ENS_16CompileConditionILi1000EEEEEvPT_S6_S6_PKS5_S8_S8_S8_PKfflPfPj)
        .other          _ZN13group_norm_v218gn_bwd_cuda_kernelI6__halfLi480ELi3ELi16ELi120ELi256ELb1ELb1ELi4ELi960ELi960ELi4ELb1ELi4ELb0ELb0ELNS_15WgradSyncMethodE3ENS_16CompileConditionILi1000EEEEEvPT_S6_S6_PKS5_S8_S8_S8_PKfflPfPj,@"STO_CUDA_ENTRY STV_DEFAULT"
_ZN13group_norm_v218gn_bwd_cuda_kernelI6__halfLi480ELi3ELi16ELi120ELi256ELb1ELb1ELi4ELi960ELi960ELi4ELb1ELi4ELb0ELb0ELNS_15WgradSyncMethodE3ENS_16CompileConditionILi1000EEEEEvPT_S6_S6_PKS5_S8_S8_S8_PKfflPfPj:
.text._ZN13group_norm_v218gn_bwd_cuda_kernelI6__halfLi480ELi3ELi16ELi120ELi256ELb1ELb1ELi4ELi960ELi960ELi4ELb1ELi4ELb0ELb0ELNS_15WgradSyncMethodE3ENS_16CompileConditionILi1000EEEEEvPT_S6_S6_PKS5_S8_S8_S8_PKfflPfPj:
[----:B------:R-:W-:Y:S01]  /*0000*/  LDC R1, c[0x0][0x37c] ;  /* 0x0000df00ff017b82 */ /* 0x000fe20000000800 */
[----:B------:R-:W-:Y:S05]  /*0010*/  EXIT ;  /* 0x000000000000794d */ /* 0x000fea0003800000 */
.L_x_49:
        /* <DEDUP_REMOVED lines=14> */
.L_x_125:


//--------------------- .text._ZN13group_norm_v218gn_bwd_cuda_kernelI6__halfLi480ELi1ELi16ELi120ELi256ELb1ELb1ELi8ELi960ELi960ELi4ELb1ELi4ELb0ELb0ELNS_15WgradSyncMethodE3ENS_16CompileConditionILi1000EEEEEvPT_S6_S6_PKS5_S8_S8_S8_PKfflPfPj --------------------------
	.section	.text._ZN13group_norm_v218gn_bwd_cuda_kernelI6__halfLi480ELi1ELi16ELi120ELi256ELb1ELb1ELi8ELi960ELi960ELi4ELb1ELi4ELb0ELb0ELNS_15WgradSyncMethodE3ENS_16CompileConditionILi1000EEEEEvPT_S6_S6_PKS5_S8_S8_S8_PKfflPfPj,"ax",@progbits
	.align	128
        .global         _ZN13group_norm_v218gn_bwd_cuda_kernelI6__halfLi480ELi1ELi16ELi120ELi256ELb1ELb1ELi8ELi960ELi960ELi4ELb1ELi4ELb0ELb0ELNS_15WgradSyncMethodE3ENS_16CompileConditionILi1000EEEEEvPT_S6_S6_PKS5_S8_S8_S8_PKfflPfPj
        .type           _ZN13group_norm_v218gn_bwd_cuda_kernelI6__halfLi480ELi1ELi16ELi120ELi256ELb1ELb1ELi8ELi960ELi960ELi4ELb1ELi4ELb0ELb0ELNS_15WgradSyncMethodE3ENS_16CompileConditionILi1000EEEEEvPT_S6_S6_PKS5_S8_S8_S8_PKfflPfPj,@function
        .size           _ZN13group_norm_v218gn_bwd_cuda_kernelI6__halfLi480ELi1ELi16ELi120ELi256ELb1ELb1ELi8ELi960ELi960ELi4ELb1ELi4ELb0ELb0ELNS_15WgradSyncMethodE3ENS_16CompileConditionILi1000EEEEEvPT_S6_S6_PKS5_S8_S8_S8_PKfflPfPj,(.L_x_126 - _ZN13group_norm_v218gn_bwd_cuda_kernelI6__halfLi480ELi1ELi16ELi120ELi256ELb1ELb1ELi8ELi960ELi960ELi4ELb1ELi4ELb0ELb0ELNS_15WgradSyncMethodE3ENS_16CompileConditionILi1000EEEEEvPT_S6_S6_PKS5_S8_S8_S8_PKfflPfPj)
        .other          _ZN13group_norm_v218gn_bwd_cuda_kernelI6__halfLi480ELi1ELi16ELi120ELi256ELb1ELb1ELi8ELi960ELi960ELi4ELb1ELi4ELb0ELb0ELNS_15WgradSyncMethodE3ENS_16CompileConditionILi1000EEEEEvPT_S6_S6_PKS5_S8_S8_S8_PKfflPfPj,@"STO_CUDA_ENTRY STV_DEFAULT"
_ZN13group_norm_v218gn_bwd_cuda_kernelI6__halfLi480ELi1ELi16ELi120ELi256ELb1ELb1ELi8ELi960ELi960ELi4ELb1ELi4ELb0ELb0ELNS_15WgradSyncMethodE3ENS_16CompileConditionILi1000EEEEEvPT_S6_S6_PKS5_S8_S8_S8_PKfflPfPj:
.text._ZN13group_norm_v218gn_bwd_cuda_kernelI6__halfLi480ELi1ELi16ELi120ELi256ELb1ELb1ELi8ELi960ELi960ELi4ELb1ELi4ELb0ELb0ELNS_15WgradSyncMethodE3ENS_16CompileConditionILi1000EEEEEvPT_S6_S6_PKS5_S8_S8_S8_PKfflPfPj:
[----:B------:R-:W-:Y:S01]  /*0000*/  LDC R1, c[0x0][0x37c] ;  /* 0x0000df00ff017b82 */ /* 0x000fe20000000800 */
[----:B------:R-:W-:Y:S05]  /*0010*/  EXIT ;  /* 0x000000000000794d */ /* 0x000fea0003800000 */
.L_x_50:
        /* <DEDUP_REMOVED lines=14> */
.L_x_126:


//--------------------- .text._ZN13group_norm_v218gn_bwd_cuda_kernelI6__halfLi480ELi3ELi16ELi120ELi256ELb1ELb1ELi8ELi960ELi960ELi4ELb1ELi10ELb0ELb0ELNS_15WgradSyncMethodE3ENS_16CompileConditionILi1000EEEEEvPT_S6_S6_PKS5_S8_S8_S8_PKfflPfPj --------------------------
	.section	.text._ZN13group_norm_v218gn_bwd_cuda_kernelI6__halfLi480ELi3ELi16ELi120ELi256ELb1ELb1ELi8ELi960ELi960ELi4ELb1ELi10ELb0ELb0ELNS_15WgradSyncMethodE3ENS_16CompileConditionILi1000EEEEEvPT_S6_S6_PKS5_S8_S8_S8_PKfflPfPj,"ax",@progbits
	.align	128
        .global         _ZN13group_norm_v218gn_bwd_cuda_kernelI6__halfLi480ELi3ELi16ELi120ELi256ELb1ELb1ELi8ELi960ELi960ELi4ELb1ELi10ELb0ELb0ELNS_15WgradSyncMethodE3ENS_16CompileConditionILi1000EEEEEvPT_S6_S6_PKS5_S8_S8_S8_PKfflPfPj
        .type           _ZN13group_norm_v218gn_bwd_cuda_kernelI6__halfLi480ELi3ELi16ELi120ELi256ELb1ELb1ELi8ELi960ELi960ELi4ELb1ELi10ELb0ELb0ELNS_15WgradSyncMethodE3ENS_16CompileConditionILi1000EEEEEvPT_S6_S6_PKS5_S8_S8_S8_PKfflPfPj,@function
        .size           _ZN13group_norm_v218gn_bwd_cuda_kernelI6__halfLi480ELi3ELi16ELi120ELi256ELb1ELb1ELi8ELi960ELi960ELi4ELb1ELi10ELb0ELb0ELNS_15WgradSyncMethodE3ENS_16CompileConditionILi1000EEEEEvPT_S6_S6_PKS5_S8_S8_S8_PKfflPfPj,(.L_x_127 - _ZN13group_norm_v218gn_bwd_cuda_kernelI6__halfLi480ELi3ELi16ELi120ELi256ELb1ELb1ELi8ELi960ELi960ELi4ELb1ELi10ELb0ELb0ELNS_15WgradSyncMethodE3ENS_16CompileConditionILi1000EEEEEvPT_S6_S6_PKS5_S8_S8_S8_PKfflPfPj)
        .other          _ZN13group_norm_v218gn_bwd_cuda_kernelI6__halfLi480ELi3ELi16ELi120ELi256ELb1ELb1ELi8ELi960ELi960ELi4ELb1ELi10ELb0ELb0ELNS_15WgradSyncMethodE3ENS_16CompileConditionILi1000EEEEEvPT_S6_S6_PKS5_S8_S8_S8_PKfflPfPj,@"STO_CUDA_ENTRY STV_DEFAULT"
_ZN13group_norm_v218gn_bwd_cuda_kernelI6__halfLi480ELi3ELi16ELi120ELi256ELb1ELb1ELi8ELi960ELi960ELi4ELb1ELi10ELb0ELb0ELNS_15WgradSyncMethodE3ENS_16CompileConditionILi1000EEEEEvPT_S6_S6_PKS5_S8_S8_S8_PKfflPfPj:
.text._ZN13group_norm_v218gn_bwd_cuda_kernelI6__halfLi480ELi3ELi16ELi120ELi256ELb1ELb1ELi8ELi960ELi960ELi4ELb1ELi10ELb0ELb0ELNS_15WgradSyncMethodE3ENS_16CompileConditionILi1000EEEEEvPT_S6_S6_PKS5_S8_S8_S8_PKfflPfPj:
[----:B------:R-:W-:Y:S01]  /*0000*/  LDC R1, c[0x0][0x37c] ;  /* 0x0000df00ff017b82 */ /* 0x000fe20000000800 */
[----:B------:R-:W-:Y:S05]  /*0010*/  EXIT ;  /* 0x000000000000794d */ /* 0x000fea0003800000 */
.L_x_51:
        /* <DEDUP_REMOVED lines=14> */
.L_x_127:


//--------------------- .text._ZN13group_norm_v218gn_bwd_cuda_kernelI6__halfLi480ELi1ELi16ELi120ELi256ELb1ELb1ELi16ELi960ELi960ELi4ELb1ELi8ELb0ELb0ELNS_15WgradSyncMethodE3ENS_16CompileConditionILi1000EEEEEvPT_S6_S6_PKS5_S8_S8_S8_PKfflPfPj --------------------------
	.section	.text._ZN13group_norm_v218gn_bwd_cuda_kernelI6__halfLi480ELi1ELi16ELi120ELi256ELb1ELb1ELi16ELi960ELi960ELi4ELb1ELi8ELb0ELb0ELNS_15WgradSyncMethodE3ENS_16CompileConditionILi1000EEEEEvPT_S6_S6_PKS5_S8_S8_S8_PKfflPfPj,"ax",@progbits
	.align	128
        .global         _ZN13group_norm_v218gn_bwd_cuda_kernelI6__halfLi480ELi1ELi16ELi120ELi256ELb1ELb1ELi16ELi960ELi960ELi4ELb1ELi8ELb0ELb0ELNS_15WgradSyncMethodE3ENS_16CompileConditionILi1000EEEEEvPT_S6_S6_PKS5_S8_S8_S8_PKfflPfPj
        .type           _ZN13group_norm_v218gn_bwd_cuda_kernelI6__halfLi480ELi1ELi16ELi120ELi256ELb1ELb1ELi16ELi960ELi960ELi4ELb1ELi8ELb0ELb0ELNS_15WgradSyncMethodE3ENS_16CompileConditionILi1000EEEEEvPT_S6_S6_PKS5_S8_S8_S8_PKfflPfPj,@function
        .size           _ZN13group_norm_v218gn_bwd_cuda_kernelI6__halfLi480ELi1ELi16ELi120ELi256ELb1ELb1ELi16ELi960ELi960ELi4ELb1ELi8ELb0ELb0ELNS_15WgradSyncMethodE3ENS_16CompileConditionILi1000EEEEEvPT_S6_S6_PKS5_S8_S8_S8_PKfflPfPj,(.L_x_128 - _ZN13group_norm_v218gn_bwd_cuda_kernelI6__halfLi480ELi1ELi16ELi120ELi256ELb1ELb1ELi16ELi960ELi960ELi4ELb1ELi8ELb0ELb0ELNS_15WgradSyncMethodE3ENS_16CompileConditionILi1000EEEEEvPT_S6_S6_PKS5_S8_S8_S8_PKfflPfPj)
        .other          _ZN13group_norm_v218gn_bwd_cuda_kernelI6__halfLi480ELi1ELi16ELi120ELi256ELb1ELb1ELi16ELi960ELi960ELi4ELb1ELi8ELb0ELb0ELNS_15WgradSyncMethodE3ENS_16CompileConditionILi1000EEEEEvPT_S6_S6_PKS5_S8_S8_S8_PKfflPfPj,@"STO_CUDA_ENTRY STV_DEFAULT"
_ZN13group_norm_v218gn_bwd_cuda_kernelI6__halfLi480ELi1ELi16ELi120ELi256ELb1ELb1ELi16ELi960ELi960ELi4ELb1ELi8ELb0ELb0ELNS_15WgradSyncMethodE3ENS_16CompileConditionILi1000EEEEEvPT_S6_S6_PKS5_S8_S8_S8_PKfflPfPj:
.text._ZN13group_norm_v218gn_bwd_cuda_kernelI6__halfLi480ELi1ELi16ELi120ELi256ELb1ELb1ELi16ELi960ELi960ELi4ELb1ELi8ELb0ELb0ELNS_15WgradSyncMethodE3ENS_16CompileConditionILi1000EEEEEvPT_S6_S6_PKS5_S8_S8_S8_PKfflPfPj:
[----:B------:R-:W-:Y:S01]  /*0000*/  LDC R1, c[0x0][0x37c] ;  /* 0x0000df00ff017b82 */ /* 0x000fe20000000800 */
[----:B------:R-:W-:Y:S05]  /*0010*/  EXIT ;  /* 0x000000000000794d */ /* 0x000fea0003800000 */
.L_x_52:
        /* <DEDUP_REMOVED lines=14> */
.L_x_128:


//--------------------- .text._ZN13group_norm_v218gn_bwd_cuda_kernelI6__halfLi480ELi1ELi16ELi120ELi256ELb1ELb1ELi32ELi960ELi960ELi4ELb1ELi18ELb0ELb0ELNS_15WgradSyncMethodE3ENS_16CompileConditionILi1000EEEEEvPT_S6_S6_PKS5_S8_S8_S8_PKfflPfPj --------------------------
	.section	.text._ZN13group_norm_v218gn_bwd_cuda_kernelI6__halfLi480ELi1ELi16ELi120ELi256ELb1ELb1ELi32ELi960ELi960ELi4ELb1ELi18ELb0ELb0ELNS_15WgradSyncMethodE3ENS_16CompileConditionILi1000EEEEEvPT_S6_S6_PKS5_S8_S8_S8_PKfflPfPj,"ax",@progbits
	.align	128
        .global         _ZN13group_norm_v218gn_bwd_cuda_kernelI6__halfLi480ELi1ELi16ELi120ELi256ELb1ELb1ELi32ELi960ELi960ELi4ELb1ELi18ELb0ELb0ELNS_15WgradSyncMethodE3ENS_16CompileConditionILi1000EEEEEvPT_S6_S6_PKS5_S8_S8_S8_PKfflPfPj
        .type           _ZN13group_norm_v218gn_bwd_cuda_kernelI6__halfLi480ELi1ELi16ELi120ELi256ELb1ELb1ELi32ELi960ELi960ELi4ELb1ELi18ELb0ELb0ELNS_15WgradSyncMethodE3ENS_16CompileConditionILi1000EEEEEvPT_S6_S6_PKS5_S8_S8_S8_PKfflPfPj,@function
        .size           _ZN13group_norm_v218gn_bwd_cuda_kernelI6__halfLi480ELi1ELi16ELi120ELi256ELb1ELb1ELi32ELi960ELi960ELi4ELb1ELi18ELb0ELb0ELNS_15WgradSyncMethodE3ENS_16CompileConditionILi1000EEEEEvPT_S6_S6_PKS5_S8_S8_S8_PKfflPfPj,(.L_x_129 - _ZN13group_norm_v218gn_bwd_cuda_kernelI6__halfLi480ELi1ELi16ELi120ELi256ELb1ELb1ELi32ELi960ELi960ELi4ELb1ELi18ELb0ELb0ELNS_15WgradSyncMethodE3ENS_16CompileConditionILi1000EEEEEvPT_S6_S6_PKS5_S8_S8_S8_PKfflPfPj)
        .other          _ZN13group_norm_v218gn_bwd_cuda_kernelI6__halfLi480ELi1ELi16ELi120ELi256ELb1ELb1ELi32ELi960ELi960ELi4ELb1ELi18ELb0ELb0ELNS_15WgradSyncMethodE3ENS_16CompileConditionILi1000EEEEEvPT_S6_S6_PKS5_S8_S8_S8_PKfflPfPj,@"STO_CUDA_ENTRY STV_DEFAULT"
_ZN13group_norm_v218gn_bwd_cuda_kernelI6__halfLi480ELi1ELi16ELi120ELi256ELb1ELb1ELi32ELi960ELi960ELi4ELb1ELi18ELb0ELb0ELNS_15WgradSyncMethodE3ENS_16CompileConditionILi1000EEEEEvPT_S6_S6_PKS5_S8_S8_S8_PKfflPfPj:
.text._ZN13group_norm_v218gn_bwd_cuda_kernelI6__halfLi480ELi1ELi16ELi120ELi256ELb1ELb1ELi32ELi960ELi960ELi4ELb1ELi18ELb0ELb0ELNS_15WgradSyncMethodE3ENS_16CompileConditionILi1000EEEEEvPT_S6_S6_PKS5_S8_S8_S8_PKfflPfPj:
[----:B------:R-:W-:Y:S01]  /*0000*/  LDC R1, c[0x0][0x37c] ;  /* 0x0000df00ff017b82 */ /* 0x000fe20000000800 */
[----:B------:R-:W-:Y:S05]  /*0010*/  EXIT ;  /* 0x000000000000794d */ /* 0x000fea0003800000 */
.L_x_53:
        /* <DEDUP_REMOVED lines=14> */
.L_x_129:


//--------------------- .text._ZN13group_norm_v218gn_bwd_cuda_kernelI6__halfLi480ELi2ELi16ELi120ELi256ELb1ELb1ELi16ELi960ELi960ELi4ELb1ELi14ELb0ELb0ELNS_15WgradSyncMethodE3ENS_16CompileConditionILi1000EEEEEvPT_S6_S6_PKS5_S8_S8_S8_PKfflPfPj --------------------------
	.section	.text._ZN13group_norm_v218gn_bwd_cuda_kernelI6__halfLi480ELi2ELi16ELi120ELi256ELb1ELb1ELi16ELi960ELi960ELi4ELb1ELi14ELb0ELb0ELNS_15WgradSyncMethodE3ENS_16CompileConditionILi1000EEEEEvPT_S6_S6_PKS5_S8_S8_S8_PKfflPfPj,"ax",@progbits
	.align	128
        .global         _ZN13group_norm_v218gn_bwd_cuda_kernelI6__halfLi480ELi2ELi16ELi120ELi256ELb1ELb1ELi16ELi960ELi960ELi4ELb1ELi14ELb0ELb0ELNS_15WgradSyncMethodE3ENS_16CompileConditionILi1000EEEEEvPT_S6_S6_PKS5_S8_S8_S8_PKfflPfPj
        .type           _ZN13group_norm_v218gn_bwd_cuda_kernelI6__halfLi480ELi2ELi16ELi120ELi256ELb1ELb1ELi16ELi960ELi960ELi4ELb1ELi14ELb0ELb0ELNS_15WgradSyncMethodE3ENS_16CompileConditionILi1000EEEEEvPT_S6_S6_PKS5_S8_S8_S8_PKfflPfPj,@function
        .size           _ZN13group_norm_v218gn_bwd_cuda_kernelI6__halfLi480ELi2ELi16ELi120ELi256ELb1ELb1ELi16ELi960ELi960ELi4ELb1ELi14ELb0ELb0ELNS_15WgradSyncMethodE3ENS_16CompileConditionILi1000EEEEEvPT_S6_S6_PKS5_S8_S8_S8_PKfflPfPj,(.L_x_130 - _ZN13group_norm_v218gn_bwd_cuda_kernelI6__halfLi480ELi2ELi16ELi120ELi256ELb1ELb1ELi16ELi960ELi960ELi4ELb1ELi14ELb0ELb0ELNS_15WgradSyncMethodE3ENS_16CompileConditionILi1000EEEEEvPT_S6_S6_PKS5_S8_S8_S8_PKfflPfPj)
        .other          _ZN13group_norm_v218gn_bwd_cuda_kernelI6__halfLi480ELi2ELi16ELi120ELi256ELb1ELb1ELi16ELi960ELi960ELi4ELb1ELi14ELb0ELb0ELNS_15WgradSyncMethodE3ENS_16CompileConditionILi1000EEEEEvPT_S6_S6_PKS5_S8_S8_S8_PKfflPfPj,@"STO_CUDA_ENTRY STV_DEFAULT"
_ZN13group_norm_v218gn_bwd_cuda_kernelI6__halfLi480ELi2ELi16ELi120ELi256ELb1ELb1ELi16ELi960ELi960ELi4ELb1ELi14ELb0ELb0ELNS_15WgradSyncMethodE3ENS_16CompileConditionILi1000EEEEEvPT_S6_S6_PKS5_S8_S8_S8_PKfflPfPj:
.text._ZN13group_norm_v218gn_bwd_cuda_kernelI6__halfLi480ELi2ELi16ELi120ELi256ELb1ELb1ELi16ELi960ELi960ELi4ELb1ELi14ELb0ELb0ELNS_15WgradSyncMethodE3ENS_16CompileConditionILi1000EEEEEvPT_S6_S6_PKS5_S8_S8_S8_PKfflPfPj:
[----:B------:R-:W-:Y:S01]  /*0000*/  LDC R1, c[0x0][0x37c] ;  /* 0x0000df00ff017b82 */ /* 0x000fe20000000800 */
[----:B------:R-:W-:Y:S05]  /*0010*/  EXIT ;  /* 0x000000000000794d */ /* 0x000fea0003800000 */
.L_x_54:
        /* <DEDUP_REMOVED lines=14> */
.L_x_130:


//--------------------- .text._ZN13group_norm_v218gn_bwd_cuda_kernelI6__halfLi480ELi2ELi16ELi120ELi256ELb1ELb1ELi16ELi960ELi960ELi4ELb1ELi18ELb0ELb0ELNS_15WgradSyncMethodE3ENS_16CompileConditionILi1000EEEEEvPT_S6_S6_PKS5_S8_S8_S8_PKfflPfPj --------------------------
	.section	.text._ZN13group_norm_v218gn_bwd_cuda_kernelI6__halfLi480ELi2ELi16ELi120ELi256ELb1ELb1ELi16ELi960ELi960ELi4ELb1ELi18ELb0ELb0ELNS_15WgradSyncMethodE3ENS_16CompileConditionILi1000EEEEEvPT_S6_S6_PKS5_S8_S8_S8_PKfflPfPj,"ax",@progbits
	.align	128
        .global         _ZN13group_norm_v218gn_bwd_cuda_kernelI6__halfLi480ELi2ELi16ELi120ELi256ELb1ELb1ELi16ELi960ELi960ELi4ELb1ELi18ELb0ELb0ELNS_15WgradSyncMethodE3ENS_16CompileConditionILi1000EEEEEvPT_S6_S6_PKS5_S8_S8_S8_PKfflPfPj
        .type           _ZN13group_norm_v218gn_bwd_cuda_kernelI6__halfLi480ELi2ELi16ELi120ELi256ELb1ELb1ELi16ELi960ELi960ELi4ELb1ELi18ELb0ELb0ELNS_15WgradSyncMethodE3ENS_16CompileConditionILi1000EEEEEvPT_S6_S6_PKS5_S8_S8_S8_PKfflPfPj,@function
        .size           _ZN13group_norm_v218gn_bwd_cuda_kernelI6__halfLi480ELi2ELi16ELi120ELi256ELb1ELb1ELi16ELi960ELi960ELi4ELb1ELi18ELb0ELb0ELNS_15WgradSyncMethodE3ENS_16CompileConditionILi1000EEEEEvPT_S6_S6_PKS5_S8_S8_S8_PKfflPfPj,(.L_x_131 - _ZN13group_norm_v218gn_bwd_cuda_kernelI6__halfLi480ELi2ELi16ELi120ELi256ELb1ELb1ELi16ELi960ELi960ELi4ELb1ELi18ELb0ELb0ELNS_15WgradSyncMethodE3ENS_16CompileConditionILi1000EEEEEvPT_S6_S6_PKS5_S8_S8_S8_PKfflPfPj)
        .other          _ZN13group_norm_v218gn_bwd_cuda_kernelI6__halfLi480ELi2ELi16ELi120ELi256ELb1ELb1ELi16ELi960ELi960ELi4ELb1ELi18ELb0ELb0ELNS_15WgradSyncMethodE3ENS_16CompileConditionILi1000EEEEEvPT_S6_S6_PKS5_S8_S8_S8_PKfflPfPj,@"STO_CUDA_ENTRY STV_DEFAULT"
_ZN13group_norm_v218gn_bwd_cuda_kernelI6__halfLi480ELi2ELi16ELi120ELi256ELb1ELb1ELi16ELi960ELi960ELi4ELb1ELi18ELb0ELb0ELNS_15WgradSyncMethodE3ENS_16CompileConditionILi1000EEEEEvPT_S6_S6_PKS5_S8_S8_S8_PKfflPfPj:
.text._ZN13group_norm_v218gn_bwd_cuda_kernelI6__halfLi480ELi2ELi16ELi120ELi256ELb1ELb1ELi16ELi960ELi960ELi4ELb1ELi18ELb0ELb0ELNS_15WgradSyncMethodE3ENS_16CompileConditionILi1000EEEEEvPT_S6_S6_PKS5_S8_S8_S8_PKfflPfPj:
[----:B------:R-:W-:Y:S01]  /*0000*/  LDC R1, c[0x0][0x37c] ;  /* 0x0000df00ff017b82 */ /* 0x000fe20000000800 */
[----:B------:R-:W-:Y:S05]  /*0010*/  EXIT ;  /* 0x000000000000794d */ /* 0x000fea0003800000 */
.L_x_55:
        /* <DEDUP_REMOVED lines=14> */
.L_x_131:


//--------------------- .text._ZN13group_norm_v214gn_cuda_kernelI6__halfLi480ELi3ELi32ELi60ELi256ELb0ELi2ELi960ELi960ELi4ELb1ELi2ELb0ELb0ENS_16CompileConditionILi1000EEEEEvPT_PKS4_S7_S7_flPfS8_Pj --------------------------
	.section	.text._ZN13group_norm_v214gn_cuda_kernelI6__halfLi480ELi3ELi32ELi60ELi256ELb0ELi2ELi960ELi960ELi4ELb1ELi2ELb0ELb0ENS_16CompileConditionILi1000EEEEEvPT_PKS4_S7_S7_flPfS8_Pj,"ax",@progbits
	.align	128
        .global         _ZN13group_norm_v214gn_cuda_kernelI6__halfLi480ELi3ELi32ELi60ELi256ELb0ELi2ELi960ELi960ELi4ELb1ELi2ELb0ELb0ENS_16CompileConditionILi1000EEEEEvPT_PKS4_S7_S7_flPfS8_Pj
        .type           _ZN13group_norm_v214gn_cuda_kernelI6__halfLi480ELi3ELi32ELi60ELi256ELb0ELi2ELi960ELi960ELi4ELb1ELi2ELb0ELb0ENS_16CompileConditionILi1000EEEEEvPT_PKS4_S7_S7_flPfS8_Pj,@function
        .size           _ZN13group_norm_v214gn_cuda_kernelI6__halfLi480ELi3ELi32ELi60ELi256ELb0ELi2ELi960ELi960ELi4ELb1ELi2ELb0ELb0ENS_16CompileConditionILi1000EEEEEvPT_PKS4_S7_S7_flPfS8_Pj,(.L_x_132 - _ZN13group_norm_v214gn_cuda_kernelI6__halfLi480ELi3ELi32ELi60ELi256ELb0ELi2ELi960ELi960ELi4ELb1ELi2ELb0ELb0ENS_16CompileConditionILi1000EEEEEvPT_PKS4_S7_S7_flPfS8_Pj)
        .other          _ZN13group_norm_v214gn_cuda_kernelI6__halfLi480ELi3ELi32ELi60ELi256ELb0ELi2ELi960ELi960ELi4ELb1ELi2ELb0ELb0ENS_16CompileConditionILi1000EEEEEvPT_PKS4_S7_S7_flPfS8_Pj,@"STO_CUDA_ENTRY STV_DEFAULT"
_ZN13group_norm_v214gn_cuda_kernelI6__halfLi480ELi3ELi32ELi60ELi256ELb0ELi2ELi960ELi960ELi4ELb1ELi2ELb0ELb0ENS_16CompileConditionILi1000EEEEEvPT_PKS4_S7_S7_flPfS8_Pj:
.text._ZN13group_norm_v214gn_cuda_kernelI6__halfLi480ELi3ELi32ELi60ELi256ELb0ELi2ELi960ELi960ELi4ELb1ELi2ELb0ELb0ENS_16CompileConditionILi1000EEEEEvPT_PKS4_S7_S7_flPfS8_Pj:
[----:B------:R-:W-:Y:S01]  /*0000*/  LDC R1, c[0x0][0x37c] ;  /* 0x0000df00ff017b82 */ /* 0x000fe20000000800 */
[----:B------:R-:W-:Y:S05]  /*0010*/  EXIT ;  /* 0x000000000000794d */ /* 0x000fea0003800000 */
.L_x_56:
        /* <DEDUP_REMOVED lines=14> */
.L_x_132:


//--------------------- .text._ZN13group_norm_v214gn_cuda_kernelI6__halfLi480ELi1ELi32ELi60ELi256ELb0ELi4ELi960ELi960ELi4ELb1ELi2ELb0ELb0ENS_16CompileConditionILi1000EEEEEvPT_PKS4_S7_S7_flPfS8_Pj --------------------------
	.section	.text._ZN13group_norm_v214gn_cuda_kernelI6__halfLi480ELi1ELi32ELi60ELi256ELb0ELi4ELi960ELi960ELi4ELb1ELi2ELb0ELb0ENS_16CompileConditionILi1000EEEEEvPT_PKS4_S7_S7_flPfS8_Pj,"ax",@progbits
	.align	128
        .global         _ZN13group_norm_v214gn_cuda_kernelI6__halfLi480ELi1ELi32ELi60ELi256ELb0ELi4ELi960ELi960ELi4ELb1ELi2ELb0ELb0ENS_16CompileConditionILi1000EEEEEvPT_PKS4_S7_S7_flPfS8_Pj
        .type           _ZN13group_norm_v214gn_cuda_kernelI6__halfLi480ELi1ELi32ELi60ELi256ELb0ELi4ELi960ELi960ELi4ELb1ELi2ELb0ELb0ENS_16CompileConditionILi1000EEEEEvPT_PKS4_S7_S7_flPfS8_Pj,@function
        .size           _ZN13group_norm_v214gn_cuda_kernelI6__halfLi480ELi1ELi32ELi60ELi256ELb0ELi4ELi960ELi960ELi4ELb1ELi2ELb0ELb0ENS_16CompileConditionILi1000EEEEEvPT_PKS4_S7_S7_flPfS8_Pj,(.L_x_133 - _ZN13group_norm_v214gn_cuda_kernelI6__halfLi480ELi1ELi32ELi60ELi256ELb0ELi4ELi960ELi960ELi4ELb1ELi2ELb0ELb0ENS_16CompileConditionILi1000EEEEEvPT_PKS4_S7_S7_flPfS8_Pj)
        .other          _ZN13group_norm_v214gn_cuda_kernelI6__halfLi480ELi1ELi32ELi60ELi256ELb0ELi4ELi960ELi960ELi4ELb1ELi2ELb0ELb0ENS_16CompileConditionILi1000EEEEEvPT_PKS4_S7_S7_flPfS8_Pj,@"STO_CUDA_ENTRY STV_DEFAULT"
_ZN13group_norm_v214gn_cuda_kernelI6__halfLi480ELi1ELi32ELi60ELi256ELb0ELi4ELi960ELi960ELi4ELb1ELi2ELb0ELb0ENS_16CompileConditionILi1000EEEEEvPT_PKS4_S7_S7_flPfS8_Pj:
.text._ZN13group_norm_v214gn_cuda_kernelI6__halfLi480ELi1ELi32ELi60ELi256ELb0ELi4ELi960ELi960ELi4ELb1ELi2ELb0ELb0ENS_16CompileConditionILi1000EEEEEvPT_PKS4_S7_S7_flPfS8_Pj:
[----:B------:R-:W-:Y:S01]  /*0000*/  LDC R1, c[0x0][0x37c] ;  /* 0x0000df00ff017b82 */ /* 0x000fe20000000800 */
[----:B------:R-:W-:Y:S05]  /*0010*/  EXIT ;  /* 0x000000000000794d */ /* 0x000fea0003800000 */
.L_x_57:
        /* <DEDUP_REMOVED lines=14> */
.L_x_133:


//--------------------- .text._ZN13group_norm_v214gn_cuda_kernelI6__halfLi480ELi3ELi32ELi60ELi256ELb0ELi4ELi960ELi960ELi4ELb1ELi5ELb0ELb0ENS_16CompileConditionILi1000EEEEEvPT_PKS4_S7_S7_flPfS8_Pj --------------------------
	.section	.text._ZN13group_norm_v214gn_cuda_kernelI6__halfLi480ELi3ELi32ELi60ELi256ELb0ELi4ELi960ELi960ELi4ELb1ELi5ELb0ELb0ENS_16CompileConditionILi1000EEEEEvPT_PKS4_S7_S7_flPfS8_Pj,"ax",@progbits
	.align	128
        .global         _ZN13group_norm_v214gn_cuda_kernelI6__halfLi480ELi3ELi32ELi60ELi256ELb0ELi4ELi960ELi960ELi4ELb1ELi5ELb0ELb0ENS_16CompileConditionILi1000EEEEEvPT_PKS4_S7_S7_flPfS8_Pj
        .type           _ZN13group_norm_v214gn_cuda_kernelI6__halfLi480ELi3ELi32ELi60ELi256ELb0ELi4ELi960ELi960ELi4ELb1ELi5ELb0ELb0ENS_16CompileConditionILi1000EEEEEvPT_PKS4_S7_S7_flPfS8_Pj,@function
        .size           _ZN13group_norm_v214gn_cuda_kernelI6__halfLi480ELi3ELi32ELi60ELi256ELb0ELi4ELi960ELi960ELi4ELb1ELi5ELb0ELb0ENS_16CompileConditionILi1000EEEEEvPT_PKS4_S7_S7_flPfS8_Pj,(.L_x_134 - _ZN13group_norm_v214gn_cuda_kernelI6__halfLi480ELi3ELi32ELi60ELi256ELb0ELi4ELi960ELi960ELi4ELb1ELi5ELb0ELb0ENS_16CompileConditionILi1000EEEEEvPT_PKS4_S7_S7_flPfS8_Pj)
        .other          _ZN13group_norm_v214gn_cuda_kernelI6__halfLi480ELi3ELi32ELi60ELi256ELb0ELi4ELi960ELi960ELi4ELb1ELi5ELb0ELb0ENS_16CompileConditionILi1000EEEEEvPT_PKS4_S7_S7_flPfS8_Pj,@"STO_CUDA_ENTRY STV_DEFAULT"
_ZN13group_norm_v214gn_cuda_kernelI6__halfLi480ELi3ELi32ELi60ELi256ELb0ELi4ELi960ELi960ELi4ELb1ELi5ELb0ELb0ENS_16CompileConditionILi1000EEEEEvPT_PKS4_S7_S7_flPfS8_Pj:
.text._ZN13group_norm_v214gn_cuda_kernelI6__halfLi480ELi3ELi32ELi60ELi256ELb0ELi4ELi960ELi960ELi4ELb1ELi5ELb0ELb0ENS_16CompileConditionILi1000EEEEEvPT_PKS4_S7_S7_flPfS8_Pj:
[----:B------:R-:W-:Y:S01]  /*0000*/  LDC R1, c[0x0][0x37c] ;  /* 0x0000df00ff017b82 */ /* 0x000fe20000000800 */
[----:B------:R-:W-:Y:S05]  /*0010*/  EXIT ;  /* 0x000000000000794d */ /* 0x000fea0003800000 */
.L_x_58:
        /* <DEDUP_REMOVED lines=14> */
.L_x_134:


//--------------------- .text._ZN13group_norm_v214gn_cuda_kernelI6__halfLi480ELi1ELi32ELi60ELi256ELb0ELi8ELi960ELi960ELi4ELb1ELi4ELb0ELb0ENS_16CompileConditionILi1000EEEEEvPT_PKS4_S7_S7_flPfS8_Pj --------------------------
	.section	.text._ZN13group_norm_v214gn_cuda_kernelI6__halfLi480ELi1ELi32ELi60ELi256ELb0ELi8ELi960ELi960ELi4ELb1ELi4ELb0ELb0ENS_16CompileConditionILi1000EEEEEvPT_PKS4_S7_S7_flPfS8_Pj,"ax",@progbits
	.align	128
        .global         _ZN13group_norm_v214gn_cuda_kernelI6__halfLi480ELi1ELi32ELi60ELi256ELb0ELi8ELi960ELi960ELi4ELb1ELi4ELb0ELb0ENS_16CompileConditionILi1000EEEEEvPT_PKS4_S7_S7_flPfS8_Pj
        .type           _ZN13group_norm_v214gn_cuda_kernelI6__halfLi480ELi1ELi32ELi60ELi256ELb0ELi8ELi960ELi960ELi4ELb1ELi4ELb0ELb0ENS_16CompileConditionILi1000EEEEEvPT_PKS4_S7_S7_flPfS8_Pj,@function
        .size           _ZN13group_norm_v214gn_cuda_kernelI6__halfLi480ELi1ELi32ELi60ELi256ELb0ELi8ELi960ELi960ELi4ELb1ELi4ELb0ELb0ENS_16CompileConditionILi1000EEEEEvPT_PKS4_S7_S7_flPfS8_Pj,(.L_x_135 - _ZN13group_norm_v214gn_cuda_kernelI6__halfLi480ELi1ELi32ELi60ELi256ELb0ELi8ELi960ELi960ELi4ELb1ELi4ELb0ELb0ENS_16CompileConditionILi1000EEEEEvPT_PKS4_S7_S7_flPfS8_Pj)
        .other          _ZN13group_norm_v214gn_cuda_kernelI6__halfLi480ELi1ELi32ELi60ELi256ELb0ELi8ELi960ELi960ELi4ELb1ELi4ELb0ELb0ENS_16CompileConditionILi1000EEEEEvPT_PKS4_S7_S7_flPfS8_Pj,@"STO_CUDA_ENTRY STV_DEFAULT"
_ZN13group_norm_v214gn_cuda_kernelI6__halfLi480ELi1ELi32ELi60ELi256ELb0ELi8ELi960ELi960ELi4ELb1ELi4ELb0ELb0ENS_16CompileConditionILi1000EEEEEvPT_PKS4_S7_S7_flPfS8_Pj:
.text._ZN13group_norm_v214gn_cuda_kernelI6__halfLi480ELi1ELi32ELi60ELi256ELb0ELi8ELi960ELi960ELi4ELb1ELi4ELb0ELb0ENS_16CompileConditionILi1000EEEEEvPT_PKS4_S7_S7_flPfS8_Pj:
[----:B------:R-:W-:Y:S01]  /*0000*/  LDC R1, c[0x0][0x37c] ;  /* 0x0000df00ff017b82 */ /* 0x000fe20000000800 */
[----:B------:R-:W-:Y:S05]  /*0010*/  EXIT ;  /* 0x000000000000794d */ /* 0x000fea0003800000 */
.L_x_59:
        /* <DEDUP_REMOVED lines=14> */
.L_x_135:


//--------------------- .text._ZN13group_norm_v214gn_cuda_kernelI6__halfLi480ELi3ELi32ELi60ELi256ELb0ELi8ELi960ELi960ELi4ELb1ELi10ELb0ELb0ENS_16CompileConditionILi1000EEEEEvPT_PKS4_S7_S7_flPfS8_Pj --------------------------
	.section	.text._ZN13group_norm_v214gn_cuda_kernelI6__halfLi480ELi3ELi32ELi60ELi256ELb0ELi8ELi960ELi960ELi4ELb1ELi10ELb0ELb0ENS_16CompileConditionILi1000EEEEEvPT_PKS4_S7_S7_flPfS8_Pj,"ax",@progbits
	.align	128
        .global         _ZN13group_norm_v214gn_cuda_kernelI6__halfLi480ELi3ELi32ELi60ELi256ELb0ELi8ELi960ELi960ELi4ELb1ELi10ELb0ELb0ENS_16CompileConditionILi1000EEEEEvPT_PKS4_S7_S7_flPfS8_Pj
        .type           _ZN13group_norm_v214gn_cuda_kernelI6__halfLi480ELi3ELi32ELi60ELi256ELb0ELi8ELi960ELi960ELi4ELb1ELi10ELb0ELb0ENS_16CompileConditionILi1000EEEEEvPT_PKS4_S7_S7_flPfS8_Pj,@function
        .size           _ZN13group_norm_v214gn_cuda_kernelI6__halfLi480ELi3ELi32ELi60ELi256ELb0ELi8ELi960ELi960ELi4ELb1ELi10ELb0ELb0ENS_16CompileConditionILi1000EEEEEvPT_PKS4_S7_S7_flPfS8_Pj,(.L_x_136 - _ZN13group_norm_v214gn_cuda_kernelI6__halfLi480ELi3ELi32ELi60ELi256ELb0ELi8ELi960ELi960ELi4ELb1ELi10ELb0ELb0ENS_16CompileConditionILi1000EEEEEvPT_PKS4_S7_S7_flPfS8_Pj)
        .other          _ZN13group_norm_v214gn_cuda_kernelI6__halfLi480ELi3ELi32ELi60ELi256ELb0ELi8ELi960ELi960ELi4ELb1ELi10ELb0ELb0ENS_16CompileConditionILi1000EEEEEvPT_PKS4_S7_S7_flPfS8_Pj,@"STO_CUDA_ENTRY STV_DEFAULT"
_ZN13group_norm_v214gn_cuda_kernelI6__halfLi480ELi3ELi32ELi60ELi256ELb0ELi8ELi960ELi960ELi4ELb1ELi10ELb0ELb0ENS_16CompileConditionILi1000EEEEEvPT_PKS4_S7_S7_flPfS8_Pj:
.text._ZN13group_norm_v214gn_cuda_kernelI6__halfLi480ELi3ELi32ELi60ELi256ELb0ELi8ELi960ELi960ELi4ELb1ELi10ELb0ELb0ENS_16CompileConditionILi1000EEEEEvPT_PKS4_S7_S7_flPfS8_Pj:
[----:B------:R-:W-:Y:S01]  /*0000*/  LDC R1, c[0x0][0x37c] ;  /* 0x0000df00ff017b82 */ /* 0x000fe20000000800 */
[----:B------:R-:W-:Y:S05]  /*0010*/  EXIT ;  /* 0x000000000000794d */ /* 0x000fea0003800000 */
.L_x_60:
        /* <DEDUP_REMOVED lines=14> */
.L_x_136:


//--------------------- .text._ZN13group_norm_v214gn_cuda_kernelI6__halfLi480ELi1ELi32ELi60ELi256ELb0ELi16ELi960ELi960ELi4ELb1ELi9ELb0ELb0ENS_16CompileConditionILi1000EEEEEvPT_PKS4_S7_S7_flPfS8_Pj --------------------------
	.section	.text._ZN13group_norm_v214gn_cuda_kernelI6__halfLi480ELi1ELi32ELi60ELi256ELb0ELi16ELi960ELi960ELi4ELb1ELi9ELb0ELb0ENS_16CompileConditionILi1000EEEEEvPT_PKS4_S7_S7_flPfS8_Pj,"ax",@progbits
	.align	128
        .global         _ZN13group_norm_v214gn_cuda_kernelI6__halfLi480ELi1ELi32ELi60ELi256ELb0ELi16ELi960ELi960ELi4ELb1ELi9ELb0ELb0ENS_16CompileConditionILi1000EEEEEvPT_PKS4_S7_S7_flPfS8_Pj
        .type           _ZN13group_norm_v214gn_cuda_kernelI6__halfLi480ELi1ELi32ELi60ELi256ELb0ELi16ELi960ELi960ELi4ELb1ELi9ELb0ELb0ENS_16CompileConditionILi1000EEEEEvPT_PKS4_S7_S7_flPfS8_Pj,@function
        .size           _ZN13group_norm_v214gn_cuda_kernelI6__halfLi480ELi1ELi32ELi60ELi256ELb0ELi16ELi960ELi960ELi4ELb1ELi9ELb0ELb0ENS_16CompileConditionILi1000EEEEEvPT_PKS4_S7_S7_flPfS8_Pj,(.L_x_137 - _ZN13group_norm_v214gn_cuda_kernelI6__halfLi480ELi1ELi32ELi60ELi256ELb0ELi16ELi960ELi960ELi4ELb1ELi9ELb0ELb0ENS_16CompileConditionILi1000EEEEEvPT_PKS4_S7_S7_flPfS8_Pj)
        .other          _ZN13group_norm_v214gn_cuda_kernelI6__halfLi480ELi1ELi32ELi60ELi256ELb0ELi16ELi960ELi960ELi4ELb1ELi9ELb0ELb0ENS_16CompileConditionILi1000EEEEEvPT_PKS4_S7_S7_flPfS8_Pj,@"STO_CUDA_ENTRY STV_DEFAULT"
_ZN13group_norm_v214gn_cuda_kernelI6__halfLi480ELi1ELi32ELi60ELi256ELb0ELi16ELi960ELi960ELi4ELb1ELi9ELb0ELb0ENS_16CompileConditionILi1000EEEEEvPT_PKS4_S7_S7_flPfS8_Pj:
.text._ZN13group_norm_v214gn_cuda_kernelI6__halfLi480ELi1ELi32ELi60ELi256ELb0ELi16ELi960ELi960ELi4ELb1ELi9ELb0ELb0ENS_16CompileConditionILi1000EEEEEvPT_PKS4_S7_S7_flPfS8_Pj:
[----:B------:R-:W-:Y:S01]  /*0000*/  LDC R1, c[0x0][0x37c] ;  /* 0x0000df00ff017b82 */ /* 0x000fe20000000800 */
[----:B------:R-:W-:Y:S05]  /*0010*/  EXIT ;  /* 0x000000000000794d */ /* 0x000fea0003800000 */
.L_x_61:
        /* <DEDUP_REMOVED lines=14> */
.L_x_137:


//--------------------- .text._ZN13group_norm_v214gn_cuda_kernelI6__halfLi480ELi3ELi32ELi60ELi256ELb0ELi16ELi960ELi960ELi4ELb1ELi21ELb0ELb0ENS_16CompileConditionILi1000EEEEEvPT_PKS4_S7_S7_flPfS8_Pj --------------------------
	.section	.text._ZN13group_norm_v214gn_cuda_kernelI6__halfLi480ELi3ELi32ELi60ELi256ELb0ELi16ELi960ELi960ELi4ELb1ELi21ELb0ELb0ENS_16CompileConditionILi1000EEEEEvPT_PKS4_S7_S7_flPfS8_Pj,"ax",@progbits
	.align	128
        .global         _ZN13group_norm_v214gn_cuda_kernelI6__halfLi480ELi3ELi32ELi60ELi256ELb0ELi16ELi960ELi960ELi4ELb1ELi21ELb0ELb0ENS_16CompileConditionILi1000EEEEEvPT_PKS4_S7_S7_flPfS8_Pj
        .type           _ZN13group_norm_v214gn_cuda_kernelI6__halfLi480ELi3ELi32ELi60ELi256ELb0ELi16ELi960ELi960ELi4ELb1ELi21ELb0ELb0ENS_16CompileConditionILi1000EEEEEvPT_PKS4_S7_S7_flPfS8_Pj,@function
        .size           _ZN13group_norm_v214gn_cuda_kernelI6__halfLi480ELi3ELi32ELi60ELi256ELb0ELi16ELi960ELi960ELi4ELb1ELi21ELb0ELb0ENS_16CompileConditionILi1000EEEEEvPT_PKS4_S7_S7_flPfS8_Pj,(.L_x_138 - _ZN13group_norm_v214gn_cuda_kernelI6__halfLi480ELi3ELi32ELi60ELi256ELb0ELi16ELi960ELi960ELi4ELb1ELi21ELb0ELb0ENS_16CompileConditionILi1000EEEEEvPT_PKS4_S7_S7_flPfS8_Pj)
        .other          _ZN13group_norm_v214gn_cuda_kernelI6__halfLi480ELi3ELi32ELi60ELi256ELb0ELi16ELi960ELi960ELi4ELb1ELi21ELb0ELb0ENS_16CompileConditionILi1000EEEEEvPT_PKS4_S7_S7_flPfS8_Pj,@"STO_CUDA_ENTRY STV_DEFAULT"
_ZN13group_norm_v214gn_cuda_kernelI6__halfLi480ELi3ELi32ELi60ELi256ELb0ELi16ELi960ELi960ELi4ELb1ELi21ELb0ELb0ENS_16CompileConditionILi1000EEEEEvPT_PKS4_S7_S7_flPfS8_Pj:
.text._ZN13group_norm_v214gn_cuda_kernelI6__halfLi480ELi3ELi32ELi60ELi256ELb0ELi16ELi960ELi960ELi4ELb1ELi21ELb0ELb0ENS_16CompileConditionILi1000EEEEEvPT_PKS4_S7_S7_flPfS8_Pj:
[----:B------:R-:W-:Y:S01]  /*0000*/  LDC R1, c[0x0][0x37c] ;  /* 0x0000df00ff017b82 */ /* 0x000fe20000000800 */
[----:B------:R-:W-:Y:S05]  /*0010*/  EXIT ;  /* 0x000000000000794d */ /* 0x000fea0003800000 */
.L_x_62:
        /* <DEDUP_REMOVED lines=14> */
.L_x_138:


//--------------------- .text._ZN13group_norm_v214gn_cuda_kernelI6__halfLi480ELi1ELi32ELi60ELi256ELb0ELi32ELi960ELi960ELi4ELb1ELi18ELb0ELb0ENS_16CompileConditionILi1000EEEEEvPT_PKS4_S7_S7_flPfS8_Pj --------------------------
	.section	.text._ZN13group_norm_v214gn_cuda_kernelI6__halfLi480ELi1ELi32ELi60ELi256ELb0ELi32ELi960ELi960ELi4ELb1ELi18ELb0ELb0ENS_16CompileConditionILi1000EEEEEvPT_PKS4_S7_S7_flPfS8_Pj,"ax",@progbits
	.align	128
        .global         _ZN13group_norm_v214gn_cuda_kernelI6__halfLi480ELi1ELi32ELi60ELi256ELb0ELi32ELi960ELi960ELi4ELb1ELi18ELb0ELb0ENS_16CompileConditionILi1000EEEEEvPT_PKS4_S7_S7_flPfS8_Pj
        .type           _ZN13group_norm_v214gn_cuda_kernelI6__halfLi480ELi1ELi32ELi60ELi256ELb0ELi32ELi960ELi960ELi4ELb1ELi18ELb0ELb0ENS_16CompileConditionILi1000EEEEEvPT_PKS4_S7_S7_flPfS8_Pj,@function
        .size           _ZN13group_norm_v214gn_cuda_kernelI6__halfLi480ELi1ELi32ELi60ELi256ELb0ELi32ELi960ELi960ELi4ELb1ELi18ELb0ELb0ENS_16CompileConditionILi1000EEEEEvPT_PKS4_S7_S7_flPfS8_Pj,(.L_x_139 - _ZN13group_norm_v214gn_cuda_kernelI6__halfLi480ELi1ELi32ELi60ELi256ELb0ELi32ELi960ELi960ELi4ELb1ELi18ELb0ELb0ENS_16CompileConditionILi1000EEEEEvPT_PKS4_S7_S7_flPfS8_Pj)
        .other          _ZN13group_norm_v214gn_cuda_kernelI6__halfLi480ELi1ELi32ELi60ELi256ELb0ELi32ELi960ELi960ELi4ELb1ELi18ELb0ELb0ENS_16CompileConditionILi1000EEEEEvPT_PKS4_S7_S7_flPfS8_Pj,@"STO_CUDA_ENTRY STV_DEFAULT"
_ZN13group_norm_v214gn_cuda_kernelI6__halfLi480ELi1ELi32ELi60ELi256ELb0ELi32ELi960ELi960ELi4ELb1ELi18ELb0ELb0ENS_16CompileConditionILi1000EEEEEvPT_PKS4_S7_S7_flPfS8_Pj:
.text._ZN13group_norm_v214gn_cuda_kernelI6__halfLi480ELi1ELi32ELi60ELi256ELb0ELi32ELi960ELi960ELi4ELb1ELi18ELb0ELb0ENS_16CompileConditionILi1000EEEEEvPT_PKS4_S7_S7_flPfS8_Pj:
[----:B------:R-:W-:Y:S01]  /*0000*/  LDC R1, c[0x0][0x37c] ;  /* 0x0000df00ff017b82 */ /* 0x000fe20000000800 */
[----:B------:R-:W-:Y:S05]  /*0010*/  EXIT ;  /* 0x000000000000794d */ /* 0x000fea0003800000 */
.L_x_63:
        /* <DEDUP_REMOVED lines=14> */
.L_x_139:


//--------------------- .text._ZN13group_norm_v214gn_cuda_kernelI6__halfLi480ELi2ELi32ELi60ELi256ELb0ELi32ELi960ELi960ELi4ELb1ELi29ELb0ELb0ENS_16CompileConditionILi1000EEEEEvPT_PKS4_S7_S7_flPfS8_Pj --------------------------
	.section	.text._ZN13group_norm_v214gn_cuda_kernelI6__halfLi480ELi2ELi32ELi60ELi256ELb0ELi32ELi960ELi960ELi4ELb1ELi29ELb0ELb0ENS_16CompileConditionILi1000EEEEEvPT_PKS4_S7_S7_flPfS8_Pj,"ax",@progbits
	.align	128
        .global         _ZN13group_norm_v214gn_cuda_kernelI6__halfLi480ELi2ELi32ELi60ELi256ELb0ELi32ELi960ELi960ELi4ELb1ELi29ELb0ELb0ENS_16CompileConditionILi1000EEEEEvPT_PKS4_S7_S7_flPfS8_Pj
        .type           _ZN13group_norm_v214gn_cuda_kernelI6__halfLi480ELi2ELi32ELi60ELi256ELb0ELi32ELi960ELi960ELi4ELb1ELi29ELb0ELb0ENS_16CompileConditionILi1000EEEEEvPT_PKS4_S7_S7_flPfS8_Pj,@function
        .size           _ZN13group_norm_v214gn_cuda_kernelI6__halfLi480ELi2ELi32ELi60ELi256ELb0ELi32ELi960ELi960ELi4ELb1ELi29ELb0ELb0ENS_16CompileConditionILi1000EEEEEvPT_PKS4_S7_S7_flPfS8_Pj,(.L_x_140 - _ZN13group_norm_v214gn_cuda_kernelI6__halfLi480ELi2ELi32ELi60ELi256ELb0ELi32ELi960ELi960ELi4ELb1ELi29ELb0ELb0ENS_16CompileConditionILi1000EEEEEvPT_PKS4_S7_S7_flPfS8_Pj)
        .other          _ZN13group_norm_v214gn_cuda_kernelI6__halfLi480ELi2ELi32ELi60ELi256ELb0ELi32ELi960ELi960ELi4ELb1ELi29ELb0ELb0ENS_16CompileConditionILi1000EEEEEvPT_PKS4_S7_S7_flPfS8_Pj,@"STO_CUDA_ENTRY STV_DEFAULT"
_ZN13group_norm_v214gn_cuda_kernelI6__halfLi480ELi2ELi32ELi60ELi256ELb0ELi32ELi960ELi960ELi4ELb1ELi29ELb0ELb0ENS_16CompileConditionILi1000EEEEEvPT_PKS4_S7_S7_flPfS8_Pj:
.text._ZN13group_norm_v214gn_cuda_kernelI6__halfLi480ELi2ELi32ELi60ELi256ELb0ELi32ELi960ELi960ELi4ELb1ELi29ELb0ELb0ENS_16CompileConditionILi1000EEEEEvPT_PKS4_S7_S7_flPfS8_Pj:
[----:B------:R-:W-:Y:S01]  /*0000*/  LDC R1, c[0x0][0x37c] ;  /* 0x0000df00ff017b82 */ /* 0x000fe20000000800 */
[----:B------:R-:W-:Y:S05]  /*0010*/  EXIT ;  /* 0x000000000000794d */ /* 0x000fea0003800000 */
.L_x_64:
        /* <DEDUP_REMOVED lines=14> */
.L_x_140:


//--------------------- .text._ZN13group_norm_v214gn_cuda_kernelI6__halfLi480ELi1ELi32ELi60ELi256ELb0ELi64ELi960ELi960ELi4ELb1ELi37ELb0ELb0ENS_16CompileConditionILi1000EEEEEvPT_PKS4_S7_S7_flPfS8_Pj --------------------------
	.section	.text._ZN13group_norm_v214gn_cuda_kernelI6__halfLi480ELi1ELi32ELi60ELi256ELb0ELi64ELi960ELi960ELi4ELb1ELi37ELb0ELb0ENS_16CompileConditionILi1000EEEEEvPT_PKS4_S7_S7_flPfS8_Pj,"ax",@progbits
	.align	128
        .global         _ZN13group_norm_v214gn_cuda_kernelI6__halfLi480ELi1ELi32ELi60ELi256ELb0ELi64ELi960ELi960ELi4ELb1ELi37ELb0ELb0ENS_16CompileConditionILi1000EEEEEvPT_PKS4_S7_S7_flPfS8_Pj
        .type           _ZN13group_norm_v214gn_cuda_kernelI6__halfLi480ELi1ELi32ELi60ELi256ELb0ELi64ELi960ELi960ELi4ELb1ELi37ELb0ELb0ENS_16CompileConditionILi1000EEEEEvPT_PKS4_S7_S7_flPfS8_Pj,@function
        .size           _ZN13group_norm_v214gn_cuda_kernelI6__halfLi480ELi1ELi32ELi60ELi256ELb0ELi64ELi960ELi960ELi4ELb1ELi37ELb0ELb0ENS_16CompileConditionILi1000EEEEEvPT_PKS4_S7_S7_flPfS8_Pj,(.L_x_141 - _ZN13group_norm_v214gn_cuda_kernelI6__halfLi480ELi1ELi32ELi60ELi256ELb0ELi64ELi960ELi960ELi4ELb1ELi37ELb0ELb0ENS_16CompileConditionILi1000EEEEEvPT_PKS4_S7_S7_flPfS8_Pj)
        .other          _ZN13group_norm_v214gn_cuda_kernelI6__halfLi480ELi1ELi32ELi60ELi256ELb0ELi64ELi960ELi960ELi4ELb1ELi37ELb0ELb0ENS_16CompileConditionILi1000EEEEEvPT_PKS4_S7_S7_flPfS8_Pj,@"STO_CUDA_ENTRY STV_DEFAULT"
_ZN13group_norm_v214gn_cuda_kernelI6__halfLi480ELi1ELi32ELi60ELi256ELb0ELi64ELi960ELi960ELi4ELb1ELi37ELb0ELb0ENS_16CompileConditionILi1000EEEEEvPT_PKS4_S7_S7_flPfS8_Pj:
.text._ZN13group_norm_v214gn_cuda_kernelI6__halfLi480ELi1ELi32ELi60ELi256ELb0ELi64ELi960ELi960ELi4ELb1ELi37ELb0ELb0ENS_16CompileConditionILi1000EEEEEvPT_PKS4_S7_S7_flPfS8_Pj:
[----:B------:R-:W-:Y:S01]  /*0000*/  LDC R1, c[0x0][0x37c] ;  /* 0x0000df00ff017b82 */ /* 0x000fe20000000800 */
[----:B------:R-:W-:Y:S05]  /*0010*/  EXIT ;  /* 0x000000000000794d */ /* 0x000fea0003800000 */
.L_x_65:
        /* <DEDUP_REMOVED lines=14> */
.L_x_141:


//--------------------- .text._ZN13group_norm_v214gn_cuda_kernelI6__halfLi480ELi3ELi16ELi120ELi256ELb1ELi2ELi960ELi960ELi4ELb1ELi2ELb0ELb0ENS_16CompileConditionILi1000EEEEEvPT_PKS4_S7_S7_flPfS8_Pj --------------------------
	.section	.text._ZN13group_norm_v214gn_cuda_kernelI6__halfLi480ELi3ELi16ELi120ELi256ELb1ELi2ELi960ELi960ELi4ELb1ELi2ELb0ELb0ENS_16CompileConditionILi1000EEEEEvPT_PKS4_S7_S7_flPfS8_Pj,"ax",@progbits
	.align	128
        .global         _ZN13group_norm_v214gn_cuda_kernelI6__halfLi480ELi3ELi16ELi120ELi256ELb1ELi2ELi960ELi960ELi4ELb1ELi2ELb0ELb0ENS_16CompileConditionILi1000EEEEEvPT_PKS4_S7_S7_flPfS8_Pj
        .type           _ZN13group_norm_v214gn_cuda_kernelI6__halfLi480ELi3ELi16ELi120ELi256ELb1ELi2ELi960ELi960ELi4ELb1ELi2ELb0ELb0ENS_16CompileConditionILi1000EEEEEvPT_PKS4_S7_S7_flPfS8_Pj,@function
        .size           _ZN13group_norm_v214gn_cuda_kernelI6__halfLi480ELi3ELi16ELi120ELi256ELb1ELi2ELi960ELi960ELi4ELb1ELi2ELb0ELb0ENS_16CompileConditionILi1000EEEEEvPT_PKS4_S7_S7_flPfS8_Pj,(.L_x_142 - _ZN13group_norm_v214gn_cuda_kernelI6__halfLi480ELi3ELi16ELi120ELi256ELb1ELi2ELi960ELi960ELi4ELb1ELi2ELb0ELb0ENS_16CompileConditionILi1000EEEEEvPT_PKS4_S7_S7_flPfS8_Pj)
        .other          _ZN13group_norm_v214gn_cuda_kernelI6__halfLi480ELi3ELi16ELi120ELi256ELb1ELi2ELi960ELi960ELi4ELb1ELi2ELb0ELb0ENS_16CompileConditionILi1000EEEEEvPT_PKS4_S7_S7_flPfS8_Pj,@"STO_CUDA_ENTRY STV_DEFAULT"
_ZN13group_norm_v214gn_cuda_kernelI6__halfLi480ELi3ELi16ELi120ELi256ELb1ELi2ELi960ELi960ELi4ELb1ELi2ELb0ELb0ENS_16CompileConditionILi1000EEEEEvPT_PKS4_S7_S7_flPfS8_Pj:
.text._ZN13group_norm_v214gn_cuda_kernelI6__halfLi480ELi3ELi16ELi120ELi256ELb1ELi2ELi960ELi960ELi4ELb1ELi2ELb0ELb0ENS_16CompileConditionILi1000EEEEEvPT_PKS4_S7_S7_flPfS8_Pj:
[----:B------:R-:W-:Y:S01]  /*0000*/  LDC R1, c[0x0][0x37c] ;  /* 0x0000df00ff017b82 */ /* 0x000fe20000000800 */
[----:B------:R-:W-:Y:S05]  /*0010*/  EXIT ;  /* 0x000000000000794d */ /* 0x000fea0003800000 */
.L_x_66:
        /* <DEDUP_REMOVED lines=14> */
.L_x_142:


//--------------------- .text._ZN13group_norm_v214gn_cuda_kernelI6__halfLi480ELi1ELi16ELi120ELi256ELb1ELi4ELi960ELi960ELi4ELb1ELi2ELb0ELb0ENS_16CompileConditionILi1000EEEEEvPT_PKS4_S7_S7_flPfS8_Pj --------------------------
	.section	.text._ZN13group_norm_v214gn_cuda_kernelI6__halfLi480ELi1ELi16ELi120ELi256ELb1ELi4ELi960ELi960ELi4ELb1ELi2ELb0ELb0ENS_16CompileConditionILi1000EEEEEvPT_PKS4_S7_S7_flPfS8_Pj,"ax",@progbits
	.align	128
        .global         _ZN13group_norm_v214gn_cuda_kernelI6__halfLi480ELi1ELi16ELi120ELi256ELb1ELi4ELi960ELi960ELi4ELb1ELi2ELb0ELb0ENS_16CompileConditionILi1000EEEEEvPT_PKS4_S7_S7_flPfS8_Pj
        .type           _ZN13group_norm_v214gn_cuda_kernelI6__halfLi480ELi1ELi16ELi120ELi256ELb1ELi4ELi960ELi960ELi4ELb1ELi2ELb0ELb0ENS_16CompileConditionILi1000EEEEEvPT_PKS4_S7_S7_flPfS8_Pj,@function
        .size           _ZN13group_norm_v214gn_cuda_kernelI6__halfLi480ELi1ELi16ELi120ELi256ELb1ELi4ELi960ELi960ELi4ELb1ELi2ELb0ELb0ENS_16CompileConditionILi1000EEEEEvPT_PKS4_S7_S7_flPfS8_Pj,(.L_x_143 - _ZN13group_norm_v214gn_cuda_kernelI6__halfLi480ELi1ELi16ELi120ELi256ELb1ELi4ELi960ELi960ELi4ELb1ELi2ELb0ELb0ENS_16CompileConditionILi1000EEEEEvPT_PKS4_S7_S7_flPfS8_Pj)
        .other          _ZN13group_norm_v214gn_cuda_kernelI6__halfLi480ELi1ELi16ELi120ELi256ELb1ELi4ELi960ELi960ELi4ELb1ELi2ELb0ELb0ENS_16CompileConditionILi1000EEEEEvPT_PKS4_S7_S7_flPfS8_Pj,@"STO_CUDA_ENTRY STV_DEFAULT"
_ZN13group_norm_v214gn_cuda_kernelI6__halfLi480ELi1ELi16ELi120ELi256ELb1ELi4ELi960ELi960ELi4ELb1ELi2ELb0ELb0ENS_16CompileConditionILi1000EEEEEvPT_PKS4_S7_S7_flPfS8_Pj:
.text._ZN13group_norm_v214gn_cuda_kernelI6__halfLi480ELi1ELi16ELi120ELi256ELb1ELi4ELi960ELi960ELi4ELb1ELi2ELb0ELb0ENS_16CompileConditionILi1000EEEEEvPT_PKS4_S7_S7_flPfS8_Pj:
[----:B------:R-:W-:Y:S01]  /*0000*/  LDC R1, c[0x0][0x37c] ;  /* 0x0000df00ff017b82 */ /* 0x000fe20000000800 */
[----:B------:R-:W-:Y:S05]  /*0010*/  EXIT ;  /* 0x000000000000794d */ /* 0x000fea0003800000 */
.L_x_67:
        /* <DEDUP_REMOVED lines=14> */
.L_x_143:


//--------------------- .text._ZN13group_norm_v214gn_cuda_kernelI6__halfLi480ELi3ELi16ELi120ELi256ELb1ELi4ELi960ELi960ELi4ELb1ELi5ELb0ELb0ENS_16CompileConditionILi1000EEEEEvPT_PKS4_S7_S7_flPfS8_Pj --------------------------
	.section	.text._ZN13group_norm_v214gn_cuda_kernelI6__halfLi480ELi3ELi16ELi120ELi256ELb1ELi4ELi960ELi960ELi4ELb1ELi5ELb0ELb0ENS_16CompileConditionILi1000EEEEEvPT_PKS4_S7_S7_flPfS8_Pj,"ax",@progbits
	.align	128
        .global         _ZN13group_norm_v214gn_cuda_kernelI6__halfLi480ELi3ELi16ELi120ELi256ELb1ELi4ELi960ELi960ELi4ELb1ELi5ELb0ELb0ENS_16CompileConditionILi1000EEEEEvPT_PKS4_S7_S7_flPfS8_Pj
        .type           _ZN13group_norm_v214gn_cuda_kernelI6__halfLi480ELi3ELi16ELi120ELi256ELb1ELi4ELi960ELi960ELi4ELb1ELi5ELb0ELb0ENS_16CompileConditionILi1000EEEEEvPT_PKS4_S7_S7_flPfS8_Pj,@function
        .size           _ZN13group_norm_v214gn_cuda_kernelI6__halfLi480ELi3ELi16ELi120ELi256ELb1ELi4ELi960ELi960ELi4ELb1ELi5ELb0ELb0ENS_16CompileConditionILi1000EEEEEvPT_PKS4_S7_S7_flPfS8_Pj,(.L_x_144 - _ZN13group_norm_v214gn_cuda_kernelI6__halfLi480ELi3ELi16ELi120ELi256ELb1ELi4ELi960ELi960ELi4ELb1ELi5ELb0ELb0ENS_16CompileConditionILi1000EEEEEvPT_PKS4_S7_S7_flPfS8_Pj)
        .other          _ZN13group_norm_v214gn_cuda_kernelI6__halfLi480ELi3ELi16ELi120ELi256ELb1ELi4ELi960ELi960ELi4ELb1ELi5ELb0ELb0ENS_16CompileConditionILi1000EEEEEvPT_PKS4_S7_S7_flPfS8_Pj,@"STO_CUDA_ENTRY STV_DEFAULT"
_ZN13group_norm_v214gn_cuda_kernelI6__halfLi480ELi3ELi16ELi120ELi256ELb1ELi4ELi960ELi960ELi4ELb1ELi5ELb0ELb0ENS_16CompileConditionILi1000EEEEEvPT_PKS4_S7_S7_flPfS8_Pj:
.text._ZN13group_norm_v214gn_cuda_kernelI6__halfLi480ELi3ELi16ELi120ELi256ELb1ELi4ELi960ELi960ELi4ELb1ELi5ELb0ELb0ENS_16CompileConditionILi1000EEEEEvPT_PKS4_S7_S7_flPfS8_Pj:
[----:B------:R-:W-:Y:S01]  /*0000*/  LDC R1, c[0x0][0x37c] ;  /* 0x0000df00ff017b82 */ /* 0x000fe20000000800 */
[----:B------:R-:W-:Y:S05]  /*0010*/  EXIT ;  /* 0x000000000000794d */ /* 0x000fea0003800000 */
.L_x_68:
        /* <DEDUP_REMOVED lines=14> */
.L_x_144:


//--------------------- .text._ZN13group_norm_v214gn_cuda_kernelI6__halfLi480ELi1ELi16ELi120ELi256ELb1ELi8ELi960ELi960ELi4ELb1ELi4ELb0ELb0ENS_16CompileConditionILi1000EEEEEvPT_PKS4_S7_S7_flPfS8_Pj --------------------------
	.section	.text._ZN13group_norm_v214gn_cuda_kernelI6__halfLi480ELi1ELi16ELi120ELi256ELb1ELi8ELi960ELi960ELi4ELb1ELi4ELb0ELb0ENS_16CompileConditionILi1000EEEEEvPT_PKS4_S7_S7_flPfS8_Pj,"ax",@progbits
	.align	128
        .global         _ZN13group_norm_v214gn_cuda_kernelI6__halfLi480ELi1ELi16ELi120ELi256ELb1ELi8ELi960ELi960ELi4ELb1ELi4ELb0ELb0ENS_16CompileConditionILi1000EEEEEvPT_PKS4_S7_S7_flPfS8_Pj
        .type           _ZN13group_norm_v214gn_cuda_kernelI6__halfLi480ELi1ELi16ELi120ELi256ELb1ELi8ELi960ELi960ELi4ELb1ELi4ELb0ELb0ENS_16CompileConditionILi1000EEEEEvPT_PKS4_S7_S7_flPfS8_Pj,@function
        .size           _ZN13group_norm_v214gn_cuda_kernelI6__halfLi480ELi1ELi16ELi120ELi256ELb1ELi8ELi960ELi960ELi4ELb1ELi4ELb0ELb0ENS_16CompileConditionILi1000EEEEEvPT_PKS4_S7_S7_flPfS8_Pj,(.L_x_145 - _ZN13group_norm_v214gn_cuda_kernelI6__halfLi480ELi1ELi16ELi120ELi256ELb1ELi8ELi960ELi960ELi4ELb1ELi4ELb0ELb0ENS_16CompileConditionILi1000EEEEEvPT_PKS4_S7_S7_flPfS8_Pj)
        .other          _ZN13group_norm_v214gn_cuda_kernelI6__halfLi480ELi1ELi16ELi120ELi256ELb1ELi8ELi960ELi960ELi4ELb1ELi4ELb0ELb0ENS_16CompileConditionILi1000EEEEEvPT_PKS4_S7_S7_flPfS8_Pj,@"STO_CUDA_ENTRY STV_DEFAULT"
_ZN13group_norm_v214gn_cuda_kernelI6__halfLi480ELi1ELi16ELi120ELi256ELb1ELi8ELi960ELi960ELi4ELb1ELi4ELb0ELb0ENS_16CompileConditionILi1000EEEEEvPT_PKS4_S7_S7_flPfS8_Pj:
.text._ZN13group_norm_v214gn_cuda_kernelI6__halfLi480ELi1ELi16ELi120ELi256ELb1ELi8ELi960ELi960ELi4ELb1ELi4ELb0ELb0ENS_16CompileConditionILi1000EEEEEvPT_PKS4_S7_S7_flPfS8_Pj:
[----:B------:R-:W-:Y:S01]  /*0000*/  LDC R1, c[0x0][0x37c] ;  /* 0x0000df00ff017b82 */ /* 0x000fe20000000800 */
[----:B------:R-:W-:Y:S05]  /*0010*/  EXIT ;  /* 0x000000000000794d */ /* 0x000fea0003800000 */
.L_x_69:
        /* <DEDUP_REMOVED lines=14> */
.L_x_145:


//--------------------- .text._ZN13group_norm_v214gn_cuda_kernelI6__halfLi480ELi3ELi16ELi120ELi256ELb1ELi8ELi960ELi960ELi4ELb1ELi10ELb0ELb0ENS_16CompileConditionILi1000EEEEEvPT_PKS4_S7_S7_flPfS8_Pj --------------------------
	.section	.text._ZN13group_norm_v214gn_cuda_kernelI6__halfLi480ELi3ELi16ELi120ELi256ELb1ELi8ELi960ELi960ELi4ELb1ELi10ELb0ELb0ENS_16CompileConditionILi1000EEEEEvPT_PKS4_S7_S7_flPfS8_Pj,"ax",@progbits
	.align	128
        .global         _ZN13group_norm_v214gn_cuda_kernelI6__halfLi480ELi3ELi16ELi120ELi256ELb1ELi8ELi960ELi960ELi4ELb1ELi10ELb0ELb0ENS_16CompileConditionILi1000EEEEEvPT_PKS4_S7_S7_flPfS8_Pj
        .type           _ZN13group_norm_v214gn_cuda_kernelI6__halfLi480ELi3ELi16ELi120ELi256ELb1ELi8ELi960ELi960ELi4ELb1ELi10ELb0ELb0ENS_16CompileConditionILi1000EEEEEvPT_PKS4_S7_S7_flPfS8_Pj,@function
        .size           _ZN13group_norm_v214gn_cuda_kernelI6__halfLi480ELi3ELi16ELi120ELi256ELb1ELi8ELi960ELi960ELi4ELb1ELi10ELb0ELb0ENS_16CompileConditionILi1000EEEEEvPT_PKS4_S7_S7_flPfS8_Pj,(.L_x_146 - _ZN13group_norm_v214gn_cuda_kernelI6__halfLi480ELi3ELi16ELi120ELi256ELb1ELi8ELi960ELi960ELi4ELb1ELi10ELb0ELb0ENS_16CompileConditionILi1000EEEEEvPT_PKS4_S7_S7_flPfS8_Pj)
        .other          _ZN13group_norm_v214gn_cuda_kernelI6__halfLi480ELi3ELi16ELi120ELi256ELb1ELi8ELi960ELi960ELi4ELb1ELi10ELb0ELb0ENS_16CompileConditionILi1000EEEEEvPT_PKS4_S7_S7_flPfS8_Pj,@"STO_CUDA_ENTRY STV_DEFAULT"
_ZN13group_norm_v214gn_cuda_kernelI6__halfLi480ELi3ELi16ELi120ELi256ELb1ELi8ELi960ELi960ELi4ELb1ELi10ELb0ELb0ENS_16CompileConditionILi1000EEEEEvPT_PKS4_S7_S7_flPfS8_Pj:
.text._ZN13group_norm_v214gn_cuda_kernelI6__halfLi480ELi3ELi16ELi120ELi256ELb1ELi8ELi960ELi960ELi4ELb1ELi10ELb0ELb0ENS_16CompileConditionILi1000EEEEEvPT_PKS4_S7_S7_flPfS8_Pj:
[----:B------:R-:W-:Y:S01]  /*0000*/  LDC R1, c[0x0][0x37c] ;  /* 0x0000df00ff017b82 */ /* 0x000fe20000000800 */
[----:B------:R-:W-:Y:S05]  /*0010*/  EXIT ;  /* 0x000000000000794d */ /* 0x000fea0003800000 */
.L_x_70:
        /* <DEDUP_REMOVED lines=14> */
.L_x_146:


//--------------------- .text._ZN13group_norm_v214gn_cuda_kernelI6__halfLi480ELi1ELi16ELi120ELi256ELb1ELi16ELi960ELi960ELi4ELb1ELi9ELb0ELb0ENS_16CompileConditionILi1000EEEEEvPT_PKS4_S7_S7_flPfS8_Pj --------------------------
	.section	.text._ZN13group_norm_v214gn_cuda_kernelI6__halfLi480ELi1ELi16ELi120ELi256ELb1ELi16ELi960ELi960ELi4ELb1ELi9ELb0ELb0ENS_16CompileConditionILi1000EEEEEvPT_PKS4_S7_S7_flPfS8_Pj,"ax",@progbits
	.align	128
        .global         _ZN13group_norm_v214gn_cuda_kernelI6__halfLi480ELi1ELi16ELi120ELi256ELb1ELi16ELi960ELi960ELi4ELb1ELi9ELb0ELb0ENS_16CompileConditionILi1000EEEEEvPT_PKS4_S7_S7_flPfS8_Pj
        .type           _ZN13group_norm_v214gn_cuda_kernelI6__halfLi480ELi1ELi16ELi120ELi256ELb1ELi16ELi960ELi960ELi4ELb1ELi9ELb0ELb0ENS_16CompileConditionILi1000EEEEEvPT_PKS4_S7_S7_flPfS8_Pj,@function
        .size           _ZN13group_norm_v214gn_cuda_kernelI6__halfLi480ELi1ELi16ELi120ELi256ELb1ELi16ELi960ELi960ELi4ELb1ELi9ELb0ELb0ENS_16CompileConditionILi1000EEEEEvPT_PKS4_S7_S7_flPfS8_Pj,(.L_x_147 - _ZN13group_norm_v214gn_cuda_kernelI6__halfLi480ELi1ELi16ELi120ELi256ELb1ELi16ELi960ELi960ELi4ELb1ELi9ELb0ELb0ENS_16CompileConditionILi1000EEEEEvPT_PKS4_S7_S7_flPfS8_Pj)
        .other          _ZN13group_norm_v214gn_cuda_kernelI6__halfLi480ELi1ELi16ELi120ELi256ELb1ELi16ELi960ELi960ELi4ELb1ELi9ELb0ELb0ENS_16CompileConditionILi1000EEEEEvPT_PKS4_S7_S7_flPfS8_Pj,@"STO_CUDA_ENTRY STV_DEFAULT"
_ZN13group_norm_v214gn_cuda_kernelI6__halfLi480ELi1ELi16ELi120ELi256ELb1ELi16ELi960ELi960ELi4ELb1ELi9ELb0ELb0ENS_16CompileConditionILi1000EEEEEvPT_PKS4_S7_S7_flPfS8_Pj:
.text._ZN13group_norm_v214gn_cuda_kernelI6__halfLi480ELi1ELi16ELi120ELi256ELb1ELi16ELi960ELi960ELi4ELb1ELi9ELb0ELb0ENS_16CompileConditionILi1000EEEEEvPT_PKS4_S7_S7_flPfS8_Pj:
[----:B------:R-:W-:Y:S01]  /*0000*/  LDC R1, c[0x0][0x37c] ;  /* 0x0000df00ff017b82 */ /* 0x000fe20000000800 */
[----:B------:R-:W-:Y:S05]  /*0010*/  EXIT ;  /* 0x000000000000794d */ /* 0x000fea0003800000 */
.L_x_71:
        /* <DEDUP_REMOVED lines=14> */
.L_x_147:


//--------------------- .text._ZN13group_norm_v214gn_cuda_kernelI6__halfLi480ELi3ELi16ELi120ELi256ELb1ELi16ELi960ELi960ELi4ELb1ELi21ELb0ELb0ENS_16CompileConditionILi1000EEEEEvPT_PKS4_S7_S7_flPfS8_Pj --------------------------
	.section	.text._ZN13group_norm_v214gn_cuda_kernelI6__halfLi480ELi3ELi16ELi120ELi256ELb1ELi16ELi960ELi960ELi4ELb1ELi21ELb0ELb0ENS_16CompileConditionILi1000EEEEEvPT_PKS4_S7_S7_flPfS8_Pj,"ax",@progbits
	.align	128
        .global         _ZN13group_norm_v214gn_cuda_kernelI6__halfLi480ELi3ELi16ELi120ELi256ELb1ELi16ELi960ELi960ELi4ELb1ELi21ELb0ELb0ENS_16CompileConditionILi1000EEEEEvPT_PKS4_S7_S7_flPfS8_Pj
        .type           _ZN13group_norm_v214gn_cuda_kernelI6__halfLi480ELi3ELi16ELi120ELi256ELb1ELi16ELi960ELi960ELi4ELb1ELi21ELb0ELb0ENS_16CompileConditionILi1000EEEEEvPT_PKS4_S7_S7_flPfS8_Pj,@function
        .size           _ZN13group_norm_v214gn_cuda_kernelI6__halfLi480ELi3ELi16ELi120ELi256ELb1ELi16ELi960ELi960ELi4ELb1ELi21ELb0ELb0ENS_16CompileConditionILi1000EEEEEvPT_PKS4_S7_S7_flPfS8_Pj,(.L_x_148 - _ZN13group_norm_v214gn_cuda_kernelI6__halfLi480ELi3ELi16ELi120ELi256ELb1ELi16ELi960ELi960ELi4ELb1ELi21ELb0ELb0ENS_16CompileConditionILi1000EEEEEvPT_PKS4_S7_S7_flPfS8_Pj)
        .other          _ZN13group_norm_v214gn_cuda_kernelI6__halfLi480ELi3ELi16ELi120ELi256ELb1ELi16ELi960ELi960ELi4ELb1ELi21ELb0ELb0ENS_16CompileConditionILi1000EEEEEvPT_PKS4_S7_S7_flPfS8_Pj,@"STO_CUDA_ENTRY STV_DEFAULT"
_ZN13group_norm_v214gn_cuda_kernelI6__halfLi480ELi3ELi16ELi120ELi256ELb1ELi16ELi960ELi960ELi4ELb1ELi21ELb0ELb0ENS_16CompileConditionILi1000EEEEEvPT_PKS4_S7_S7_flPfS8_Pj:
.text._ZN13group_norm_v214gn_cuda_kernelI6__halfLi480ELi3ELi16ELi120ELi256ELb1ELi16ELi960ELi960ELi4ELb1ELi21ELb0ELb0ENS_16CompileConditionILi1000EEEEEvPT_PKS4_S7_S7_flPfS8_Pj:
[----:B------:R-:W-:Y:S01]  /*0000*/  LDC R1, c[0x0][0x37c] ;  /* 0x0000df00ff017b82 */ /* 0x000fe20000000800 */
[----:B------:R-:W-:Y:S05]  /*0010*/  EXIT ;  /* 0x000000000000794d */ /* 0x000fea0003800000 */
.L_x_72:
        /* <DEDUP_REMOVED lines=14> */
.L_x_148:


//--------------------- .text._ZN13group_norm_v214gn_cuda_kernelI6__halfLi480ELi1ELi16ELi120ELi256ELb1ELi32ELi960ELi960ELi4ELb1ELi18ELb0ELb0ENS_16CompileConditionILi1000EEEEEvPT_PKS4_S7_S7_flPfS8_Pj --------------------------
	.section	.text._ZN13group_norm_v214gn_cuda_kernelI6__halfLi480ELi1ELi16ELi120ELi256ELb1ELi32ELi960ELi960ELi4ELb1ELi18ELb0ELb0ENS_16CompileConditionILi1000EEEEEvPT_PKS4_S7_S7_flPfS8_Pj,"ax",@progbits
	.align	128
        .global         _ZN13group_norm_v214gn_cuda_kernelI6__halfLi480ELi1ELi16ELi120ELi256ELb1ELi32ELi960ELi960ELi4ELb1ELi18ELb0ELb0ENS_16CompileConditionILi1000EEEEEvPT_PKS4_S7_S7_flPfS8_Pj
        .type           _ZN13group_norm_v214gn_cuda_kernelI6__halfLi480ELi1ELi16ELi120ELi256ELb1ELi32ELi960ELi960ELi4ELb1ELi18ELb0ELb0ENS_16CompileConditionILi1000EEEEEvPT_PKS4_S7_S7_flPfS8_Pj,@function
        .size           _ZN13group_norm_v214gn_cuda_kernelI6__halfLi480ELi1ELi16ELi120ELi256ELb1ELi32ELi960ELi960ELi4ELb1ELi18ELb0ELb0ENS_16CompileConditionILi1000EEEEEvPT_PKS4_S7_S7_flPfS8_Pj,(.L_x_149 - _ZN13group_norm_v214gn_cuda_kernelI6__halfLi480ELi1ELi16ELi120ELi256ELb1ELi32ELi960ELi960ELi4ELb1ELi18ELb0ELb0ENS_16CompileConditionILi1000EEEEEvPT_PKS4_S7_S7_flPfS8_Pj)
        .other          _ZN13group_norm_v214gn_cuda_kernelI6__halfLi480ELi1ELi16ELi120ELi256ELb1ELi32ELi960ELi960ELi4ELb1ELi18ELb0ELb0ENS_16CompileConditionILi1000EEEEEvPT_PKS4_S7_S7_flPfS8_Pj,@"STO_CUDA_ENTRY STV_DEFAULT"
_ZN13group_norm_v214gn_cuda_kernelI6__halfLi480ELi1ELi16ELi120ELi256ELb1ELi32ELi960ELi960ELi4ELb1ELi18ELb0ELb0ENS_16CompileConditionILi1000EEEEEvPT_PKS4_S7_S7_flPfS8_Pj:
.text._ZN13group_norm_v214gn_cuda_kernelI6__halfLi480ELi1ELi16ELi120ELi256ELb1ELi32ELi960ELi960ELi4ELb1ELi18ELb0ELb0ENS_16CompileConditionILi1000EEEEEvPT_PKS4_S7_S7_flPfS8_Pj:
[----:B------:R-:W-:Y:S01]  /*0000*/  LDC R1, c[0x0][0x37c] ;  /* 0x0000df00ff017b82 */ /* 0x000fe20000000800 */
[----:B------:R-:W-:Y:S05]  /*0010*/  EXIT ;  /* 0x000000000000794d */ /* 0x000fea0003800000 */
.L_x_73:
        /* <DEDUP_REMOVED lines=14> */
.L_x_149:


//--------------------- .text._ZN13group_norm_v214gn_cuda_kernelI6__halfLi480ELi2ELi16ELi120ELi256ELb1ELi32ELi960ELi960ELi4ELb1ELi29ELb0ELb0ENS_16CompileConditionILi1000EEEEEvPT_PKS4_S7_S7_flPfS8_Pj --------------------------
	.section	.text._ZN13group_norm_v214gn_cuda_kernelI6__halfLi480ELi2ELi16ELi120ELi256ELb1ELi32ELi960ELi960ELi4ELb1ELi29ELb0ELb0ENS_16CompileConditionILi1000EEEEEvPT_PKS4_S7_S7_flPfS8_Pj,"ax",@progbits
	.align	128
        .global         _ZN13group_norm_v214gn_cuda_kernelI6__halfLi480ELi2ELi16ELi120ELi256ELb1ELi32ELi960ELi960ELi4ELb1ELi29ELb0ELb0ENS_16CompileConditionILi1000EEEEEvPT_PKS4_S7_S7_flPfS8_Pj
        .type           _ZN13group_norm_v214gn_cuda_kernelI6__halfLi480ELi2ELi16ELi120ELi256ELb1ELi32ELi960ELi960ELi4ELb1ELi29ELb0ELb0ENS_16CompileConditionILi1000EEEEEvPT_PKS4_S7_S7_flPfS8_Pj,@function
        .size           _ZN13group_norm_v214gn_cuda_kernelI6__halfLi480ELi2ELi16ELi120ELi256ELb1ELi32ELi960ELi960ELi4ELb1ELi29ELb0ELb0ENS_16CompileConditionILi1000EEEEEvPT_PKS4_S7_S7_flPfS8_Pj,(.L_x_150 - _ZN13group_norm_v214gn_cuda_kernelI6__halfLi480ELi2ELi16ELi120ELi256ELb1ELi32ELi960ELi960ELi4ELb1ELi29ELb0ELb0ENS_16CompileConditionILi1000EEEEEvPT_PKS4_S7_S7_flPfS8_Pj)
        .other          _ZN13group_norm_v214gn_cuda_kernelI6__halfLi480ELi2ELi16ELi120ELi256ELb1ELi32ELi960ELi960ELi4ELb1ELi29ELb0ELb0ENS_16CompileConditionILi1000EEEEEvPT_PKS4_S7_S7_flPfS8_Pj,@"STO_CUDA_ENTRY STV_DEFAULT"
_ZN13group_norm_v214gn_cuda_kernelI6__halfLi480ELi2ELi16ELi120ELi256ELb1ELi32ELi960ELi960ELi4ELb1ELi29ELb0ELb0ENS_16CompileConditionILi1000EEEEEvPT_PKS4_S7_S7_flPfS8_Pj:
.text._ZN13group_norm_v214gn_cuda_kernelI6__halfLi480ELi2ELi16ELi120ELi256ELb1ELi32ELi960ELi960ELi4ELb1ELi29ELb0ELb0ENS_16CompileConditionILi1000EEEEEvPT_PKS4_S7_S7_flPfS8_Pj:
[----:B------:R-:W-:Y:S01]  /*0000*/  LDC R1, c[0x0][0x37c] ;  /* 0x0000df00ff017b82 */ /* 0x000fe20000000800 */
[----:B------:R-:W-:Y:S05]  /*0010*/  EXIT ;  /* 0x000000000000794d */ /* 0x000fea0003800000 */
.L_x_74:
        /* <DEDUP_REMOVED lines=14> */
.L_x_150:


//--------------------- .text._ZN13group_norm_v214gn_cuda_kernelI6__halfLi480ELi1ELi16ELi120ELi256ELb1ELi64ELi960ELi960ELi4ELb1ELi37ELb0ELb0ENS_16CompileConditionILi1000EEEEEvPT_PKS4_S7_S7_flPfS8_Pj --------------------------
	.section	.text._ZN13group_norm_v214gn_cuda_kernelI6__halfLi480ELi1ELi16ELi120ELi256ELb1ELi64ELi960ELi960ELi4ELb1ELi37ELb0ELb0ENS_16CompileConditionILi1000EEEEEvPT_PKS4_S7_S7_flPfS8_Pj,"ax",@progbits
	.align	128
        .global         _ZN13group_norm_v214gn_cuda_kernelI6__halfLi480ELi1ELi16ELi120ELi256ELb1ELi64ELi960ELi960ELi4ELb1ELi37ELb0ELb0ENS_16CompileConditionILi1000EEEEEvPT_PKS4_S7_S7_flPfS8_Pj
        .type           _ZN13group_norm_v214gn_cuda_kernelI6__halfLi480ELi1ELi16ELi120ELi256ELb1ELi64ELi960ELi960ELi4ELb1ELi37ELb0ELb0ENS_16CompileConditionILi1000EEEEEvPT_PKS4_S7_S7_flPfS8_Pj,@function
        .size           _ZN13group_norm_v214gn_cuda_kernelI6__halfLi480ELi1ELi16ELi120ELi256ELb1ELi64ELi960ELi960ELi4ELb1ELi37ELb0ELb0ENS_16CompileConditionILi1000EEEEEvPT_PKS4_S7_S7_flPfS8_Pj,(.L_x_151 - _ZN13group_norm_v214gn_cuda_kernelI6__halfLi480ELi1ELi16ELi120ELi256ELb1ELi64ELi960ELi960ELi4ELb1ELi37ELb0ELb0ENS_16CompileConditionILi1000EEEEEvPT_PKS4_S7_S7_flPfS8_Pj)
        .other          _ZN13group_norm_v214gn_cuda_kernelI6__halfLi480ELi1ELi16ELi120ELi256ELb1ELi64ELi960ELi960ELi4ELb1ELi37ELb0ELb0ENS_16CompileConditionILi1000EEEEEvPT_PKS4_S7_S7_flPfS8_Pj,@"STO_CUDA_ENTRY STV_DEFAULT"
_ZN13group_norm_v214gn_cuda_kernelI6__halfLi480ELi1ELi16ELi120ELi256ELb1ELi64ELi960ELi960ELi4ELb1ELi37ELb0ELb0ENS_16CompileConditionILi1000EEEEEvPT_PKS4_S7_S7_flPfS8_Pj:
.text._ZN13group_norm_v214gn_cuda_kernelI6__halfLi480ELi1ELi16ELi120ELi256ELb1ELi64ELi960ELi960ELi4ELb1ELi37ELb0ELb0ENS_16CompileConditionILi1000EEEEEvPT_PKS4_S7_S7_flPfS8_Pj:
[----:B------:R-:W-:Y:S01]  /*0000*/  LDC R1, c[0x0][0x37c] ;  /* 0x0000df00ff017b82 */ /* 0x000fe20000000800 */
[----:B------:R-:W-:Y:S05]  /*0010*/  EXIT ;  /* 0x000000000000794d */ /* 0x000fea0003800000 */
.L_x_75:
        /* <DEDUP_REMOVED lines=14> */
.L_x_151:


//--------------------- .nv.shared.reserved.0     --------------------------
	.section	.nv.shared.reserved.0,"aw",@nobits
	.weak		__nv_reservedSMEM_offset_0_alias
	.size		__nv_reservedSMEM_offset_0_alias, 0, 64
	.other		__nv_reservedSMEM_offset_0_alias,@"STO_CUDA_RESERVED_SHARED STV_DEFAULT"
__nv_reservedSMEM_offset_0_alias:
	.zero		0
	.zero		64


//--------------------- .nv.constant0._ZN13group_norm_v218gn_bwd_cuda_kernelI13__nv_bfloat16Li480ELi3ELi32ELi60ELi256ELb0ELb1ELi2ELi960ELi960ELi4ELb1ELi2ELb0ELb0ELNS_15WgradSyncMethodE3ENS_16CompileConditionILi1000EEEEEvPT_S6_S6_PKS5_S8_S8_S8_PKfflPfPj --------------------------
	.section	.nv.constant0._ZN13group_norm_v218gn_bwd_cuda_kernelI13__nv_bfloat16Li480ELi3ELi32ELi60ELi256ELb0ELb1ELi2ELi960ELi960ELi4ELb1ELi2ELb0ELb0ELNS_15WgradSyncMethodE3ENS_16CompileConditionILi1000EEEEEvPT_S6_S6_PKS5_S8_S8_S8_PKfflPfPj,"a",@progbits
	.sectionflags	@""
	.align	4
.nv.constant0._ZN13group_norm_v218gn_bwd_cuda_kernelI13__nv_bfloat16Li480ELi3ELi32ELi60ELi256ELb0ELb1ELi2ELi960ELi960ELi4ELb1ELi2ELb0ELb0ELNS_15WgradSyncMethodE3ENS_16CompileConditionILi1000EEEEEvPT_S6_S6_PKS5_S8_S8_S8_PKfflPfPj:
	.zero		992


//--------------------- .nv.constant0._ZN13group_norm_v218gn_bwd_cuda_kernelI13__nv_bfloat16Li480ELi1ELi32ELi60ELi256ELb0ELb1ELi4ELi960ELi960ELi4ELb1ELi2ELb0ELb0ELNS_15WgradSyncMethodE3ENS_16CompileConditionILi1000EEEEEvPT_S6_S6_PKS5_S8_S8_S8_PKfflPfPj --------------------------
	.section	.nv.constant0._ZN13group_norm_v218gn_bwd_cuda_kernelI13__nv_bfloat16Li480ELi1ELi32ELi60ELi256ELb0ELb1ELi4ELi960ELi960ELi4ELb1ELi2ELb0ELb0ELNS_15WgradSyncMethodE3ENS_16CompileConditionILi1000EEEEEvPT_S6_S6_PKS5_S8_S8_S8_PKfflPfPj,"a",@progbits
	.sectionflags	@""
	.align	4
.nv.constant0._ZN13group_norm_v218gn_bwd_cuda_kernelI13__nv_bfloat16Li480ELi1ELi32ELi60ELi256ELb0ELb1ELi4ELi960ELi960ELi4ELb1ELi2ELb0ELb0ELNS_15WgradSyncMethodE3ENS_16CompileConditionILi1000EEEEEvPT_S6_S6_PKS5_S8_S8_S8_PKfflPfPj:
	.zero		992


//--------------------- .nv.constant0._ZN13group_norm_v218gn_bwd_cuda_kernelI13__nv_bfloat16Li480ELi3ELi32ELi60ELi256ELb0ELb1ELi4ELi960ELi960ELi4ELb1ELi4ELb0ELb0ELNS_15WgradSyncMethodE3ENS_16CompileConditionILi1000EEEEEvPT_S6_S6_PKS5_S8_S8_S8_PKfflPfPj --------------------------
	.section	.nv.constant0._ZN13group_norm_v218gn_bwd_cuda_kernelI13__nv_bfloat16Li480ELi3ELi32ELi60ELi256ELb0ELb1ELi4ELi960ELi960ELi4ELb1ELi4ELb0ELb0ELNS_15WgradSyncMethodE3ENS_16CompileConditionILi1000EEEEEvPT_S6_S6_PKS5_S8_S8_S8_PKfflPfPj,"a",@progbits
	.sectionflags	@""
	.align	4
.nv.constant0._ZN13group_norm_v218gn_bwd_cuda_kernelI13__nv_bfloat16Li480ELi3ELi32ELi60ELi256ELb0ELb1ELi4ELi960ELi960ELi4ELb1ELi4ELb0ELb0ELNS_15WgradSyncMethodE3ENS_16CompileConditionILi1000EEEEEvPT_S6_S6_PKS5_S8_S8_S8_PKfflPfPj:
	.zero		992


//--------------------- .nv.constant0._ZN13group_norm_v218gn_bwd_cuda_kernelI13__nv_bfloat16Li480ELi1ELi32ELi60ELi256ELb0ELb1ELi8ELi960ELi960ELi4ELb1ELi4ELb0ELb0ELNS_15WgradSyncMethodE3ENS_16CompileConditionILi1000EEEEEvPT_S6_S6_PKS5_S8_S8_S8_PKfflPfPj --------------------------
	.section	.nv.constant0._ZN13group_norm_v218gn_bwd_cuda_kernelI13__nv_bfloat16Li480ELi1ELi32ELi60ELi256ELb0ELb1ELi8ELi960ELi960ELi4ELb1ELi4ELb0ELb0ELNS_15WgradSyncMethodE3ENS_16CompileConditionILi1000EEEEEvPT_S6_S6_PKS5_S8_S8_S8_PKfflPfPj,"a",@progbits
	.sectionflags	@""
	.align	4
.nv.constant0._ZN13group_norm_v218gn_bwd_cuda_kernelI13__nv_bfloat16Li480ELi1ELi32ELi60ELi256ELb0ELb1ELi8ELi960ELi960ELi4ELb1ELi4ELb0ELb0ELNS_15WgradSyncMethodE3ENS_16CompileConditionILi1000EEEEEvPT_S6_S6_PKS5_S8_S8_S8_PKfflPfPj:
	.zero		992


//--------------------- .nv.constant0._ZN13group_norm_v218gn_bwd_cuda_kernelI13__nv_bfloat16Li480ELi3ELi32ELi60ELi256ELb0ELb1ELi8ELi960ELi960ELi4ELb1ELi10ELb0ELb0ELNS_15WgradSyncMethodE3ENS_16CompileConditionILi1000EEEEEvPT_S6_S6_PKS5_S8_S8_S8_PKfflPfPj --------------------------
	.section	.nv.constant0._ZN13group_norm_v218gn_bwd_cuda_kernelI13__nv_bfloat16Li480ELi3ELi32ELi60ELi256ELb0ELb1ELi8ELi960ELi960ELi4ELb1ELi10ELb0ELb0ELNS_15WgradSyncMethodE3ENS_16CompileConditionILi1000EEEEEvPT_S6_S6_PKS5_S8_S8_S8_PKfflPfPj,"a",@progbits
	.sectionflags	@""
	.align	4
.nv.constant0._ZN13group_norm_v218gn_bwd_cuda_kernelI13__nv_bfloat16Li480ELi3ELi32ELi60ELi256ELb0ELb1ELi8ELi960ELi960ELi4ELb1ELi10ELb0ELb0ELNS_15WgradSyncMethodE3ENS_16CompileConditionILi1000EEEEEvPT_S6_S6_PKS5_S8_S8_S8_PKfflPfPj:
	.zero		992


//--------------------- .nv.constant0._ZN13group_norm_v218gn_bwd_cuda_kernelI13__nv_bfloat16Li480ELi1ELi32ELi60ELi256ELb0ELb1ELi16ELi960ELi960ELi4ELb1ELi8ELb0ELb0ELNS_15WgradSyncMethodE3ENS_16CompileConditionILi1000EEEEEvPT_S6_S6_PKS5_S8_S8_S8_PKfflPfPj --------------------------
	.section	.nv.constant0._ZN13group_norm_v218gn_bwd_cuda_kernelI13__nv_bfloat16Li480ELi1ELi32ELi60ELi256ELb0ELb1ELi16ELi960ELi960ELi4ELb1ELi8ELb0ELb0ELNS_15WgradSyncMethodE3ENS_16CompileConditionILi1000EEEEEvPT_S6_S6_PKS5_S8_S8_S8_PKfflPfPj,"a",@progbits
	.sectionflags	@""
	.align	4
.nv.constant0._ZN13group_norm_v218gn_bwd_cuda_kernelI13__nv_bfloat16Li480ELi1ELi32ELi60ELi256ELb0ELb1ELi16ELi960ELi960ELi4ELb1ELi8ELb0ELb0ELNS_15WgradSyncMethodE3ENS_16CompileConditionILi1000EEEEEvPT_S6_S6_PKS5_S8_S8_S8_PKfflPfPj:
	.zero		992


//--------------------- .nv.constant0._ZN13group_norm_v218gn_bwd_cuda_kernelI13__nv_bfloat16Li480ELi1ELi32ELi60ELi256ELb0ELb1ELi32ELi960ELi960ELi4ELb1ELi18ELb0ELb0ELNS_15WgradSyncMethodE3ENS_16CompileConditionILi1000EEEEEvPT_S6_S6_PKS5_S8_S8_S8_PKfflPfPj --------------------------
	.section	.nv.constant0._ZN13group_norm_v218gn_bwd_cuda_kernelI13__nv_bfloat16Li480ELi1ELi32ELi60ELi256ELb0ELb1ELi32ELi960ELi960ELi4ELb1ELi18ELb0ELb0ELNS_15WgradSyncMethodE3ENS_16CompileConditionILi1000EEEEEvPT_S6_S6_PKS5_S8_S8_S8_PKfflPfPj,"a",@progbits
	.sectionflags	@""
	.align	4
.nv.constant0._ZN13group_norm_v218gn_bwd_cuda_kernelI13__nv_bfloat16Li480ELi1ELi32ELi60ELi256ELb0ELb1ELi32ELi960ELi960ELi4ELb1ELi18ELb0ELb0ELNS_15WgradSyncMethodE3ENS_16CompileConditionILi1000EEEEEvPT_S6_S6_PKS5_S8_S8_S8_PKfflPfPj:
	.zero		992


//--------------------- .nv.constant0._ZN13group_norm_v218gn_bwd_cuda_kernelI13__nv_bfloat16Li480ELi2ELi32ELi60ELi256ELb0ELb1ELi16ELi960ELi960ELi4ELb1ELi14ELb0ELb0ELNS_15WgradSyncMethodE3ENS_16CompileConditionILi1000EEEEEvPT_S6_S6_PKS5_S8_S8_S8_PKfflPfPj --------------------------
	.section	.nv.constant0._ZN13group_norm_v218gn_bwd_cuda_kernelI13__nv_bfloat16Li480ELi2ELi32ELi60ELi256ELb0ELb1ELi16ELi960ELi960ELi4ELb1ELi14ELb0ELb0ELNS_15WgradSyncMethodE3ENS_16CompileConditionILi1000EEEEEvPT_S6_S6_PKS5_S8_S8_S8_PKfflPfPj,"a",@progbits
	.sectionflags	@""
	.align	4
.nv.constant0._ZN13group_norm_v218gn_bwd_cuda_kernelI13__nv_bfloat16Li480ELi2ELi32ELi60ELi256ELb0ELb1ELi16ELi960ELi960ELi4ELb1ELi14ELb0ELb0ELNS_15WgradSyncMethodE3ENS_16CompileConditionILi1000EEEEEvPT_S6_S6_PKS5_S8_S8_S8_PKfflPfPj:
	.zero		992


//--------------------- .nv.constant0._ZN13group_norm_v218gn_bwd_cuda_kernelI13__nv_bfloat16Li480ELi2ELi32ELi60ELi256ELb0ELb1ELi16ELi960ELi960ELi4ELb1ELi18ELb0ELb0ELNS_15WgradSyncMethodE3ENS_16CompileConditionILi1000EEEEEvPT_S6_S6_PKS5_S8_S8_S8_PKfflPfPj --------------------------
	.section	.nv.constant0._ZN13group_norm_v218gn_bwd_cuda_kernelI13__nv_bfloat16Li480ELi2ELi32ELi60ELi256ELb0ELb1ELi16ELi960ELi960ELi4ELb1ELi18ELb0ELb0ELNS_15WgradSyncMethodE3ENS_16CompileConditionILi1000EEEEEvPT_S6_S6_PKS5_S8_S8_S8_PKfflPfPj,"a",@progbits
	.sectionflags	@""
	.align	4
.nv.constant0._ZN13group_norm_v218gn_bwd_cuda_kernelI13__nv_bfloat16Li480ELi2ELi32ELi60ELi256ELb0ELb1ELi16ELi960ELi960ELi4ELb1ELi18ELb0ELb0ELNS_15WgradSyncMethodE3ENS_16CompileConditionILi1000EEEEEvPT_S6_S6_PKS5_S8_S8_S8_PKfflPfPj:
	.zero		992


//--------------------- .nv.constant0._ZN13group_norm_v218gn_bwd_cuda_kernelI13__nv_bfloat16Li480ELi3ELi16ELi120ELi256ELb1ELb1ELi2ELi960ELi960ELi4ELb1ELi2ELb0ELb0ELNS_15WgradSyncMethodE3ENS_16CompileConditionILi1000EEEEEvPT_S6_S6_PKS5_S8_S8_S8_PKfflPfPj --------------------------
	.section	.nv.constant0._ZN13group_norm_v218gn_bwd_cuda_kernelI13__nv_bfloat16Li480ELi3ELi16ELi120ELi256ELb1ELb1ELi2ELi960ELi960ELi4ELb1ELi2ELb0ELb0ELNS_15WgradSyncMethodE3ENS_16CompileConditionILi1000EEEEEvPT_S6_S6_PKS5_S8_S8_S8_PKfflPfPj,"a",@progbits
	.sectionflags	@""
	.align	4
.nv.constant0._ZN13group_norm_v218gn_bwd_cuda_kernelI13__nv_bfloat16Li480ELi3ELi16ELi120ELi256ELb1ELb1ELi2ELi960ELi960ELi4ELb1ELi2ELb0ELb0ELNS_15WgradSyncMethodE3ENS_16CompileConditionILi1000EEEEEvPT_S6_S6_PKS5_S8_S8_S8_PKfflPfPj:
	.zero		992


//--------------------- .nv.constant0._ZN13group_norm_v218gn_bwd_cuda_kernelI13__nv_bfloat16Li480ELi1ELi16ELi120ELi256ELb1ELb1ELi4ELi960ELi960ELi4ELb1ELi2ELb0ELb0ELNS_15WgradSyncMethodE3ENS_16CompileConditionILi1000EEEEEvPT_S6_S6_PKS5_S8_S8_S8_PKfflPfPj --------------------------
	.section	.nv.constant0._ZN13group_norm_v218gn_bwd_cuda_kernelI13__nv_bfloat16Li480ELi1ELi16ELi120ELi256ELb1ELb1ELi4ELi960ELi960ELi4ELb1ELi2ELb0ELb0ELNS_15WgradSyncMethodE3ENS_16CompileConditionILi1000EEEEEvPT_S6_S6_PKS5_S8_S8_S8_PKfflPfPj,"a",@progbits
	.sectionflags	@""
	.align	4
.nv.constant0._ZN13group_norm_v218gn_bwd_cuda_kernelI13__nv_bfloat16Li480ELi1ELi16ELi120ELi256ELb1ELb1ELi4ELi960ELi960ELi4ELb1ELi2ELb0ELb0ELNS_15WgradSyncMethodE3ENS_16CompileConditionILi1000EEEEEvPT_S6_S6_PKS5_S8_S8_S8_PKfflPfPj:
	.zero		992


//--------------------- .nv.constant0._ZN13group_norm_v218gn_bwd_cuda_kernelI13__nv_bfloat16Li480ELi3ELi16ELi120ELi256ELb1ELb1ELi4ELi960ELi960ELi4ELb1ELi4ELb0ELb0ELNS_15WgradSyncMethodE3ENS_16CompileConditionILi1000EEEEEvPT_S6_S6_PKS5_S8_S8_S8_PKfflPfPj --------------------------
	.section	.nv.constant0._ZN13group_norm_v218gn_bwd_cuda_kernelI13__nv_bfloat16Li480ELi3ELi16ELi120ELi256ELb1ELb1ELi4ELi960ELi960ELi4ELb1ELi4ELb0ELb0ELNS_15WgradSyncMethodE3ENS_16CompileConditionILi1000EEEEEvPT_S6_S6_PKS5_S8_S8_S8_PKfflPfPj,"a",@progbits
	.sectionflags	@""
	.align	4
.nv.constant0._ZN13group_norm_v218gn_bwd_cuda_kernelI13__nv_bfloat16Li480ELi3ELi16ELi120ELi256ELb1ELb1ELi4ELi960ELi960ELi4ELb1ELi4ELb0ELb0ELNS_15WgradSyncMethodE3ENS_16CompileConditionILi1000EEEEEvPT_S6_S6_PKS5_S8_S8_S8_PKfflPfPj:
	.zero		992


//--------------------- .nv.constant0._ZN13group_norm_v218gn_bwd_cuda_kernelI13__nv_bfloat16Li480ELi1ELi16ELi120ELi256ELb1ELb1ELi8ELi960ELi960ELi4ELb1ELi4ELb0ELb0ELNS_15WgradSyncMethodE3ENS_16CompileConditionILi1000EEEEEvPT_S6_S6_PKS5_S8_S8_S8_PKfflPfPj --------------------------
	.section	.nv.constant0._ZN13group_norm_v218gn_bwd_cuda_kernelI13__nv_bfloat16Li480ELi1ELi16ELi120ELi256ELb1ELb1ELi8ELi960ELi960ELi4ELb1ELi4ELb0ELb0ELNS_15WgradSyncMethodE3ENS_16CompileConditionILi1000EEEEEvPT_S6_S6_PKS5_S8_S8_S8_PKfflPfPj,"a",@progbits
	.sectionflags	@""
	.align	4
.nv.constant0._ZN13group_norm_v218gn_bwd_cuda_kernelI13__nv_bfloat16Li480ELi1ELi16ELi120ELi256ELb1ELb1ELi8ELi960ELi960ELi4ELb1ELi4ELb0ELb0ELNS_15WgradSyncMethodE3ENS_16CompileConditionILi1000EEEEEvPT_S6_S6_PKS5_S8_S8_S8_PKfflPfPj:
	.zero		992


//--------------------- .nv.constant0._ZN13group_norm_v218gn_bwd_cuda_kernelI13__nv_bfloat16Li480ELi3ELi16ELi120ELi256ELb1ELb1ELi8ELi960ELi960ELi4ELb1ELi10ELb0ELb0ELNS_15WgradSyncMethodE3ENS_16CompileConditionILi1000EEEEEvPT_S6_S6_PKS5_S8_S8_S8_PKfflPfPj --------------------------
	.section	.nv.constant0._ZN13group_norm_v218gn_bwd_cuda_kernelI13__nv_bfloat16Li480ELi3ELi16ELi120ELi256ELb1ELb1ELi8ELi960ELi960ELi4ELb1ELi10ELb0ELb0ELNS_15WgradSyncMethodE3ENS_16CompileConditionILi1000EEEEEvPT_S6_S6_PKS5_S8_S8_S8_PKfflPfPj,"a",@progbits
	.sectionflags	@""
	.align	4
.nv.constant0._ZN13group_norm_v218gn_bwd_cuda_kernelI13__nv_bfloat16Li480ELi3ELi16ELi120ELi256ELb1ELb1ELi8ELi960ELi960ELi4ELb1ELi10ELb0ELb0ELNS_15WgradSyncMethodE3ENS_16CompileConditionILi1000EEEEEvPT_S6_S6_PKS5_S8_S8_S8_PKfflPfPj:
	.zero		992


//--------------------- .nv.constant0._ZN13group_norm_v218gn_bwd_cuda_kernelI13__nv_bfloat16Li480ELi1ELi16ELi120ELi256ELb1ELb1ELi16ELi960ELi960ELi4ELb1ELi8ELb0ELb0ELNS_15WgradSyncMethodE3ENS_16CompileConditionILi1000EEEEEvPT_S6_S6_PKS5_S8_S8_S8_PKfflPfPj --------------------------
	.section	.nv.constant0._ZN13group_norm_v218gn_bwd_cuda_kernelI13__nv_bfloat16Li480ELi1ELi16ELi120ELi256ELb1ELb1ELi16ELi960ELi960ELi4ELb1ELi8ELb0ELb0ELNS_15WgradSyncMethodE3ENS_16CompileConditionILi1000EEEEEvPT_S6_S6_PKS5_S8_S8_S8_PKfflPfPj,"a",@progbits
	.sectionflags	@""
	.align	4
.nv.constant0._ZN13group_norm_v218gn_bwd_cuda_kernelI13__nv_bfloat16Li480ELi1ELi16ELi120ELi256ELb1ELb1ELi16ELi960ELi960ELi4ELb1ELi8ELb0ELb0ELNS_15WgradSyncMethodE3ENS_16CompileConditionILi1000EEEEEvPT_S6_S6_PKS5_S8_S8_S8_PKfflPfPj:
	.zero		992


//--------------------- .nv.constant0._ZN13group_norm_v218gn_bwd_cuda_kernelI13__nv_bfloat16Li480ELi1ELi16ELi120ELi256ELb1ELb1ELi32ELi960ELi960ELi4ELb1ELi18ELb0ELb0ELNS_15WgradSyncMethodE3ENS_16CompileConditionILi1000EEEEEvPT_S6_S6_PKS5_S8_S8_S8_PKfflPfPj --------------------------
	.section	.nv.constant0._ZN13group_norm_v218gn_bwd_cuda_kernelI13__nv_bfloat16Li480ELi1ELi16ELi120ELi256ELb1ELb1ELi32ELi960ELi960ELi4ELb1ELi18ELb0ELb0ELNS_15WgradSyncMethodE3ENS_16CompileConditionILi1000EEEEEvPT_S6_S6_PKS5_S8_S8_S8_PKfflPfPj,"a",@progbits
	.sectionflags	@""
	.align	4
.nv.constant0._ZN13group_norm_v218gn_bwd_cuda_kernelI13__nv_bfloat16Li480ELi1ELi16ELi120ELi256ELb1ELb1ELi32ELi960ELi960ELi4ELb1ELi18ELb0ELb0ELNS_15WgradSyncMethodE3ENS_16CompileConditionILi1000EEEEEvPT_S6_S6_PKS5_S8_S8_S8_PKfflPfPj:
	.zero		992


//--------------------- .nv.constant0._ZN13group_norm_v218gn_bwd_cuda_kernelI13__nv_bfloat16Li480ELi2ELi16ELi120ELi256ELb1ELb1ELi16ELi960ELi960ELi4ELb1ELi14ELb0ELb0ELNS_15WgradSyncMethodE3ENS_16CompileConditionILi1000EEEEEvPT_S6_S6_PKS5_S8_S8_S8_PKfflPfPj --------------------------
	.section	.nv.constant0._ZN13group_norm_v218gn_bwd_cuda_kernelI13__nv_bfloat16Li480ELi2ELi16ELi120ELi256ELb1ELb1ELi16ELi960ELi960ELi4ELb1ELi14ELb0ELb0ELNS_15WgradSyncMethodE3ENS_16CompileConditionILi1000EEEEEvPT_S6_S6_PKS5_S8_S8_S8_PKfflPfPj,"a",@progbits
	.sectionflags	@""
	.align	4
.nv.constant0._ZN13group_norm_v218gn_bwd_cuda_kernelI13__nv_bfloat16Li480ELi2ELi16ELi120ELi256ELb1ELb1ELi16ELi960ELi960ELi4ELb1ELi14ELb0ELb0ELNS_15WgradSyncMethodE3ENS_16CompileConditionILi1000EEEEEvPT_S6_S6_PKS5_S8_S8_S8_PKfflPfPj:
	.zero		992


//--------------------- .nv.constant0._ZN13group_norm_v218gn_bwd_cuda_kernelI13__nv_bfloat16Li480ELi2ELi16ELi120ELi256ELb1ELb1ELi16ELi960ELi960ELi4ELb1ELi18ELb0ELb0ELNS_15WgradSyncMethodE3ENS_16CompileConditionILi1000EEEEEvPT_S6_S6_PKS5_S8_S8_S8_PKfflPfPj --------------------------
	.section	.nv.constant0._ZN13group_norm_v218gn_bwd_cuda_kernelI13__nv_bfloat16Li480ELi2ELi16ELi120ELi256ELb1ELb1ELi16ELi960ELi960ELi4ELb1ELi18ELb0ELb0ELNS_15WgradSyncMethodE3ENS_16CompileConditionILi1000EEEEEvPT_S6_S6_PKS5_S8_S8_S8_PKfflPfPj,"a",@progbits
	.sectionflags	@""
	.align	4
.nv.constant0._ZN13group_norm_v218gn_bwd_cuda_kernelI13__nv_bfloat16Li480ELi2ELi16ELi120ELi256ELb1ELb1ELi16ELi960ELi960ELi4ELb1ELi18ELb0ELb0ELNS_15WgradSyncMethodE3ENS_16CompileConditionILi1000EEEEEvPT_S6_S6_PKS5_S8_S8_S8_PKfflPfPj:
	.zero		992


//--------------------- .nv.constant0._ZN13group_norm_v214gn_cuda_kernelI13__nv_bfloat16Li480ELi3ELi32ELi60ELi256ELb0ELi2ELi960ELi960ELi4ELb1ELi2ELb0ELb0ENS_16CompileConditionILi1000EEEEEvPT_PKS4_S7_S7_flPfS8_Pj --------------------------
	.section	.nv.constant0._ZN13group_norm_v214gn_cuda_kernelI13__nv_bfloat16Li480ELi3ELi32ELi60ELi256ELb0ELi2ELi960ELi960ELi4ELb1ELi2ELb0ELb0ENS_16CompileConditionILi1000EEEEEvPT_PKS4_S7_S7_flPfS8_Pj,"a",@progbits
	.sectionflags	@""
	.align	4
.nv.constant0._ZN13group_norm_v214gn_cuda_kernelI13__nv_bfloat16Li480ELi3ELi32ELi60ELi256ELb0ELi2ELi960ELi960ELi4ELb1ELi2ELb0ELb0ENS_16CompileConditionILi1000EEEEEvPT_PKS4_S7_S7_flPfS8_Pj:
	.zero		968


//--------------------- .nv.constant0._ZN13group_norm_v214gn_cuda_kernelI13__nv_bfloat16Li480ELi1ELi32ELi60ELi256ELb0ELi4ELi960ELi960ELi4ELb1ELi2ELb0ELb0ENS_16CompileConditionILi1000EEEEEvPT_PKS4_S7_S7_flPfS8_Pj --------------------------
	.section	.nv.constant0._ZN13group_norm_v214gn_cuda_kernelI13__nv_bfloat16Li480ELi1ELi32ELi60ELi256ELb0ELi4ELi960ELi960ELi4ELb1ELi2ELb0ELb0ENS_16CompileConditionILi1000EEEEEvPT_PKS4_S7_S7_flPfS8_Pj,"a",@progbits
	.sectionflags	@""
	.align	4
.nv.constant0._ZN13group_norm_v214gn_cuda_kernelI13__nv_bfloat16Li480ELi1ELi32ELi60ELi256ELb0ELi4ELi960ELi960ELi4ELb1ELi2ELb0ELb0ENS_16CompileConditionILi1000EEEEEvPT_PKS4_S7_S7_flPfS8_Pj:
	.zero		968


//--------------------- .nv.constant0._ZN13group_norm_v214gn_cuda_kernelI13__nv_bfloat16Li480ELi3ELi32ELi60ELi256ELb0ELi4ELi960ELi960ELi4ELb1ELi5ELb0ELb0ENS_16CompileConditionILi1000EEEEEvPT_PKS4_S7_S7_flPfS8_Pj --------------------------
	.section	.nv.constant0._ZN13group_norm_v214gn_cuda_kernelI13__nv_bfloat16Li480ELi3ELi32ELi60ELi256ELb0ELi4ELi960ELi960ELi4ELb1ELi5ELb0ELb0ENS_16CompileConditionILi1000EEEEEvPT_PKS4_S7_S7_flPfS8_Pj,"a",@progbits
	.sectionflags	@""
	.align	4
.nv.constant0._ZN13group_norm_v214gn_cuda_kernelI13__nv_bfloat16Li480ELi3ELi32ELi60ELi256ELb0ELi4ELi960ELi960ELi4ELb1ELi5ELb0ELb0ENS_16CompileConditionILi1000EEEEEvPT_PKS4_S7_S7_flPfS8_Pj:
	.zero		968


//--------------------- .nv.constant0._ZN13group_norm_v214gn_cuda_kernelI13__nv_bfloat16Li480ELi1ELi32ELi60ELi256ELb0ELi8ELi960ELi960ELi4ELb1ELi4ELb0ELb0ENS_16CompileConditionILi1000EEEEEvPT_PKS4_S7_S7_flPfS8_Pj --------------------------
	.section	.nv.constant0._ZN13group_norm_v214gn_cuda_kernelI13__nv_bfloat16Li480ELi1ELi32ELi60ELi256ELb0ELi8ELi960ELi960ELi4ELb1ELi4ELb0ELb0ENS_16CompileConditionILi1000EEEEEvPT_PKS4_S7_S7_flPfS8_Pj,"a",@progbits
	.sectionflags	@""
	.align	4
.nv.constant0._ZN13group_norm_v214gn_cuda_kernelI13__nv_bfloat16Li480ELi1ELi32ELi60ELi256ELb0ELi8ELi960ELi960ELi4ELb1ELi4ELb0ELb0ENS_16CompileConditionILi1000EEEEEvPT_PKS4_S7_S7_flPfS8_Pj:
	.zero		968


//--------------------- .nv.constant0._ZN13group_norm_v214gn_cuda_kernelI13__nv_bfloat16Li480ELi3ELi32ELi60ELi256ELb0ELi8ELi960ELi960ELi4ELb1ELi10ELb0ELb0ENS_16CompileConditionILi1000EEEEEvPT_PKS4_S7_S7_flPfS8_Pj --------------------------
	.section	.nv.constant0._ZN13group_norm_v214gn_cuda_kernelI13__nv_bfloat16Li480ELi3ELi32ELi60ELi256ELb0ELi8ELi960ELi960ELi4ELb1ELi10ELb0ELb0ENS_16CompileConditionILi1000EEEEEvPT_PKS4_S7_S7_flPfS8_Pj,"a",@progbits
	.sectionflags	@""
	.align	4
.nv.constant0._ZN13group_norm_v214gn_cuda_kernelI13__nv_bfloat16Li480ELi3ELi32ELi60ELi256ELb0ELi8ELi960ELi960ELi4ELb1ELi10ELb0ELb0ENS_16CompileConditionILi1000EEEEEvPT_PKS4_S7_S7_flPfS8_Pj:
	.zero		968


//--------------------- .nv.constant0._ZN13group_norm_v214gn_cuda_kernelI13__nv_bfloat16Li480ELi1ELi32ELi60ELi256ELb0ELi16ELi960ELi960ELi4ELb1ELi9ELb0ELb0ENS_16CompileConditionILi1000EEEEEvPT_PKS4_S7_S7_flPfS8_Pj --------------------------
	.section	.nv.constant0._ZN13group_norm_v214gn_cuda_kernelI13__nv_bfloat16Li480ELi1ELi32ELi60ELi256ELb0ELi16ELi960ELi960ELi4ELb1ELi9ELb0ELb0ENS_16CompileConditionILi1000EEEEEvPT_PKS4_S7_S7_flPfS8_Pj,"a",@progbits
	.sectionflags	@""
	.align	4
.nv.constant0._ZN13group_norm_v214gn_cuda_kernelI13__nv_bfloat16Li480ELi1ELi32ELi60ELi256ELb0ELi16ELi960ELi960ELi4ELb1ELi9ELb0ELb0ENS_16CompileConditionILi1000EEEEEvPT_PKS4_S7_S7_flPfS8_Pj:
	.zero		968


//--------------------- .nv.constant0._ZN13group_norm_v214gn_cuda_kernelI13__nv_bfloat16Li480ELi3ELi32ELi60ELi256ELb0ELi16ELi960ELi960ELi4ELb1ELi21ELb0ELb0ENS_16CompileConditionILi1000EEEEEvPT_PKS4_S7_S7_flPfS8_Pj --------------------------
	.section	.nv.constant0._ZN13group_norm_v214gn_cuda_kernelI13__nv_bfloat16Li480ELi3ELi32ELi60ELi256ELb0ELi16ELi960ELi960ELi4ELb1ELi21ELb0ELb0ENS_16CompileConditionILi1000EEEEEvPT_PKS4_S7_S7_flPfS8_Pj,"a",@progbits
	.sectionflags	@""
	.align	4
.nv.constant0._ZN13group_norm_v214gn_cuda_kernelI13__nv_bfloat16Li480ELi3ELi32ELi60ELi256ELb0ELi16ELi960ELi960ELi4ELb1ELi21ELb0ELb0ENS_16CompileConditionILi1000EEEEEvPT_PKS4_S7_S7_flPfS8_Pj:
	.zero		968


//--------------------- .nv.constant0._ZN13group_norm_v214gn_cuda_kernelI13__nv_bfloat16Li480ELi1ELi32ELi60ELi256ELb0ELi32ELi960ELi960ELi4ELb1ELi18ELb0ELb0ENS_16CompileConditionILi1000EEEEEvPT_PKS4_S7_S7_flPfS8_Pj --------------------------
	.section	.nv.constant0._ZN13group_norm_v214gn_cuda_kernelI13__nv_bfloat16Li480ELi1ELi32ELi60ELi256ELb0ELi32ELi960ELi960ELi4ELb1ELi18ELb0ELb0ENS_16CompileConditionILi1000EEEEEvPT_PKS4_S7_S7_flPfS8_Pj,"a",@progbits
	.sectionflags	@""
	.align	4
.nv.constant0._ZN13group_norm_v214gn_cuda_kernelI13__nv_bfloat16Li480ELi1ELi32ELi60ELi256ELb0ELi32ELi960ELi960ELi4ELb1ELi18ELb0ELb0ENS_16CompileConditionILi1000EEEEEvPT_PKS4_S7_S7_flPfS8_Pj:
	.zero		968


//--------------------- .nv.constant0._ZN13group_norm_v214gn_cuda_kernelI13__nv_bfloat16Li480ELi2ELi32ELi60ELi256ELb0ELi32ELi960ELi960ELi4ELb1ELi29ELb0ELb0ENS_16CompileConditionILi1000EEEEEvPT_PKS4_S7_S7_flPfS8_Pj --------------------------
	.section	.nv.constant0._ZN13group_norm_v214gn_cuda_kernelI13__nv_bfloat16Li480ELi2ELi32ELi60ELi256ELb0ELi32ELi960ELi960ELi4ELb1ELi29ELb0ELb0ENS_16CompileConditionILi1000EEEEEvPT_PKS4_S7_S7_flPfS8_Pj,"a",@progbits
	.sectionflags	@""
	.align	4
.nv.constant0._ZN13group_norm_v214gn_cuda_kernelI13__nv_bfloat16Li480ELi2ELi32ELi60ELi256ELb0ELi32ELi960ELi960ELi4ELb1ELi29ELb0ELb0ENS_16CompileConditionILi1000EEEEEvPT_PKS4_S7_S7_flPfS8_Pj:
	.zero		968


//--------------------- .nv.constant0._ZN13group_norm_v214gn_cuda_kernelI13__nv_bfloat16Li480ELi1ELi32ELi60ELi256ELb0ELi64ELi960ELi960ELi4ELb1ELi37ELb0ELb0ENS_16CompileConditionILi1000EEEEEvPT_PKS4_S7_S7_flPfS8_Pj --------------------------
	.section	.nv.constant0._ZN13group_norm_v214gn_cuda_kernelI13__nv_bfloat16Li480ELi1ELi32ELi60ELi256ELb0ELi64ELi960ELi960ELi4ELb1ELi37ELb0ELb0ENS_16CompileConditionILi1000EEEEEvPT_PKS4_S7_S7_flPfS8_Pj,"a",@progbits
	.sectionflags	@""
	.align	4
.nv.constant0._ZN13group_norm_v214gn_cuda_kernelI13__nv_bfloat16Li480ELi1ELi32ELi60ELi256ELb0ELi64ELi960ELi960ELi4ELb1ELi37ELb0ELb0ENS_16CompileConditionILi1000EEEEEvPT_PKS4_S7_S7_flPfS8_Pj:
	.zero		968


//--------------------- .nv.constant0._ZN13group_norm_v214gn_cuda_kernelI13__nv_bfloat16Li480ELi3ELi16ELi120ELi256ELb1ELi2ELi960ELi960ELi4ELb1ELi2ELb0ELb0ENS_16CompileConditionILi1000EEEEEvPT_PKS4_S7_S7_flPfS8_Pj --------------------------
	.section	.nv.constant0._ZN13group_norm_v214gn_cuda_kernelI13__nv_bfloat16Li480ELi3ELi16ELi120ELi256ELb1ELi2ELi960ELi960ELi4ELb1ELi2ELb0ELb0ENS_16CompileConditionILi1000EEEEEvPT_PKS4_S7_S7_flPfS8_Pj,"a",@progbits
	.sectionflags	@""
	.align	4
.nv.constant0._ZN13group_norm_v214gn_cuda_kernelI13__nv_bfloat16Li480ELi3ELi16ELi120ELi256ELb1ELi2ELi960ELi960ELi4ELb1ELi2ELb0ELb0ENS_16CompileConditionILi1000EEEEEvPT_PKS4_S7_S7_flPfS8_Pj:
	.zero		968


//--------------------- .nv.constant0._ZN13group_norm_v214gn_cuda_kernelI13__nv_bfloat16Li480ELi1ELi16ELi120ELi256ELb1ELi4ELi960ELi960ELi4ELb1ELi2ELb0ELb0ENS_16CompileConditionILi1000EEEEEvPT_PKS4_S7_S7_flPfS8_Pj --------------------------
	.section	.nv.constant0._ZN13group_norm_v214gn_cuda_kernelI13__nv_bfloat16Li480ELi1ELi16ELi120ELi256ELb1ELi4ELi960ELi960ELi4ELb1ELi2ELb0ELb0ENS_16CompileConditionILi1000EEEEEvPT_PKS4_S7_S7_flPfS8_Pj,"a",@progbits
	.sectionflags	@""
	.align	4
.nv.constant0._ZN13group_norm_v214gn_cuda_kernelI13__nv_bfloat16Li480ELi1ELi16ELi120ELi256ELb1ELi4ELi960ELi960ELi4ELb1ELi2ELb0ELb0ENS_16CompileConditionILi1000EEEEEvPT_PKS4_S7_S7_flPfS8_Pj:
	.zero		968


//--------------------- .nv.constant0._ZN13group_norm_v214gn_cuda_kernelI13__nv_bfloat16Li480ELi3ELi16ELi120ELi256ELb1ELi4ELi960ELi960ELi4ELb1ELi5ELb0ELb0ENS_16CompileConditionILi1000EEEEEvPT_PKS4_S7_S7_flPfS8_Pj --------------------------
	.section	.nv.constant0._ZN13group_norm_v214gn_cuda_kernelI13__nv_bfloat16Li480ELi3ELi16ELi120ELi256ELb1ELi4ELi960ELi960ELi4ELb1ELi5ELb0ELb0ENS_16CompileConditionILi1000EEEEEvPT_PKS4_S7_S7_flPfS8_Pj,"a",@progbits
	.sectionflags	@""
	.align	4
.nv.constant0._ZN13group_norm_v214gn_cuda_kernelI13__nv_bfloat16Li480ELi3ELi16ELi120ELi256ELb1ELi4ELi960ELi960ELi4ELb1ELi5ELb0ELb0ENS_16CompileConditionILi1000EEEEEvPT_PKS4_S7_S7_flPfS8_Pj:
	.zero		968


//--------------------- .nv.constant0._ZN13group_norm_v214gn_cuda_kernelI13__nv_bfloat16Li480ELi1ELi16ELi120ELi256ELb1ELi8ELi960ELi960ELi4ELb1ELi4ELb0ELb0ENS_16CompileConditionILi1000EEEEEvPT_PKS4_S7_S7_flPfS8_Pj --------------------------
	.section	.nv.constant0._ZN13group_norm_v214gn_cuda_kernelI13__nv_bfloat16Li480ELi1ELi16ELi120ELi256ELb1ELi8ELi960ELi960ELi4ELb1ELi4ELb0ELb0ENS_16CompileConditionILi1000EEEEEvPT_PKS4_S7_S7_flPfS8_Pj,"a",@progbits
	.sectionflags	@""
	.align	4
.nv.constant0._ZN13group_norm_v214gn_cuda_kernelI13__nv_bfloat16Li480ELi1ELi16ELi120ELi256ELb1ELi8ELi960ELi960ELi4ELb1ELi4ELb0ELb0ENS_16CompileConditionILi1000EEEEEvPT_PKS4_S7_S7_flPfS8_Pj:
	.zero		968


//--------------------- .nv.constant0._ZN13group_norm_v214gn_cuda_kernelI13__nv_bfloat16Li480ELi3ELi16ELi120ELi256ELb1ELi8ELi960ELi960ELi4ELb1ELi10ELb0ELb0ENS_16CompileConditionILi1000EEEEEvPT_PKS4_S7_S7_flPfS8_Pj --------------------------
	.section	.nv.constant0._ZN13group_norm_v214gn_cuda_kernelI13__nv_bfloat16Li480ELi3ELi16ELi120ELi256ELb1ELi8ELi960ELi960ELi4ELb1ELi10ELb0ELb0ENS_16CompileConditionILi1000EEEEEvPT_PKS4_S7_S7_flPfS8_Pj,"a",@progbits
	.sectionflags	@""
	.align	4
.nv.constant0._ZN13group_norm_v214gn_cuda_kernelI13__nv_bfloat16Li480ELi3ELi16ELi120ELi256ELb1ELi8ELi960ELi960ELi4ELb1ELi10ELb0ELb0ENS_16CompileConditionILi1000EEEEEvPT_PKS4_S7_S7_flPfS8_Pj:
	.zero		968


//--------------------- .nv.constant0._ZN13group_norm_v214gn_cuda_kernelI13__nv_bfloat16Li480ELi1ELi16ELi120ELi256ELb1ELi16ELi960ELi960ELi4ELb1ELi9ELb0ELb0ENS_16CompileConditionILi1000EEEEEvPT_PKS4_S7_S7_flPfS8_Pj --------------------------
	.section	.nv.constant0._ZN13group_norm_v214gn_cuda_kernelI13__nv_bfloat16Li480ELi1ELi16ELi120ELi256ELb1ELi16ELi960ELi960ELi4ELb1ELi9ELb0ELb0ENS_16CompileConditionILi1000EEEEEvPT_PKS4_S7_S7_flPfS8_Pj,"a",@progbits
	.sectionflags	@""
	.align	4
.nv.constant0._ZN13group_norm_v214gn_cuda_kernelI13__nv_bfloat16Li480ELi1ELi16ELi120ELi256ELb1ELi16ELi960ELi960ELi4ELb1ELi9ELb0ELb0ENS_16CompileConditionILi1000EEEEEvPT_PKS4_S7_S7_flPfS8_Pj:
	.zero		968


//--------------------- .nv.constant0._ZN13group_norm_v214gn_cuda_kernelI13__nv_bfloat16Li480ELi3ELi16ELi120ELi256ELb1ELi16ELi960ELi960ELi4ELb1ELi21ELb0ELb0ENS_16CompileConditionILi1000EEEEEvPT_PKS4_S7_S7_flPfS8_Pj --------------------------
	.section	.nv.constant0._ZN13group_norm_v214gn_cuda_kernelI13__nv_bfloat16Li480ELi3ELi16ELi120ELi256ELb1ELi16ELi960ELi960ELi4ELb1ELi21ELb0ELb0ENS_16CompileConditionILi1000EEEEEvPT_PKS4_S7_S7_flPfS8_Pj,"a",@progbits
	.sectionflags	@""
	.align	4
.nv.constant0._ZN13group_norm_v214gn_cuda_kernelI13__nv_bfloat16Li480ELi3ELi16ELi120ELi256ELb1ELi16ELi960ELi960ELi4ELb1ELi21ELb0ELb0ENS_16CompileConditionILi1000EEEEEvPT_PKS4_S7_S7_flPfS8_Pj:
	.zero		968


//--------------------- .nv.constant0._ZN13group_norm_v214gn_cuda_kernelI13__nv_bfloat16Li480ELi1ELi16ELi120ELi256ELb1ELi32ELi960ELi960ELi4ELb1ELi18ELb0ELb0ENS_16CompileConditionILi1000EEEEEvPT_PKS4_S7_S7_flPfS8_Pj --------------------------
	.section	.nv.constant0._ZN13group_norm_v214gn_cuda_kernelI13__nv_bfloat16Li480ELi1ELi16ELi120ELi256ELb1ELi32ELi960ELi960ELi4ELb1ELi18ELb0ELb0ENS_16CompileConditionILi1000EEEEEvPT_PKS4_S7_S7_flPfS8_Pj,"a",@progbits
	.sectionflags	@""
	.align	4
.nv.constant0._ZN13group_norm_v214gn_cuda_kernelI13__nv_bfloat16Li480ELi1ELi16ELi120ELi256ELb1ELi32ELi960ELi960ELi4ELb1ELi18ELb0ELb0ENS_16CompileConditionILi1000EEEEEvPT_PKS4_S7_S7_flPfS8_Pj:
	.zero		968


//--------------------- .nv.constant0._ZN13group_norm_v214gn_cuda_kernelI13__nv_bfloat16Li480ELi2ELi16ELi120ELi256ELb1ELi32ELi960ELi960ELi4ELb1ELi29ELb0ELb0ENS_16CompileConditionILi1000EEEEEvPT_PKS4_S7_S7_flPfS8_Pj --------------------------
	.section	.nv.constant0._ZN13group_norm_v214gn_cuda_kernelI13__nv_bfloat16Li480ELi2ELi16ELi120ELi256ELb1ELi32ELi960ELi960ELi4ELb1ELi29ELb0ELb0ENS_16CompileConditionILi1000EEEEEvPT_PKS4_S7_S7_flPfS8_Pj,"a",@progbits
	.sectionflags	@""
	.align	4
.nv.constant0._ZN13group_norm_v214gn_cuda_kernelI13__nv_bfloat16Li480ELi2ELi16ELi120ELi256ELb1ELi32ELi960ELi960ELi4ELb1ELi29ELb0ELb0ENS_16CompileConditionILi1000EEEEEvPT_PKS4_S7_S7_flPfS8_Pj:
	.zero		968


//--------------------- .nv.constant0._ZN13group_norm_v214gn_cuda_kernelI13__nv_bfloat16Li480ELi1ELi16ELi120ELi256ELb1ELi64ELi960ELi960ELi4ELb1ELi37ELb0ELb0ENS_16CompileConditionILi1000EEEEEvPT_PKS4_S7_S7_flPfS8_Pj --------------------------
	.section	.nv.constant0._ZN13group_norm_v214gn_cuda_kernelI13__nv_bfloat16Li480ELi1ELi16ELi120ELi256ELb1ELi64ELi960ELi960ELi4ELb1ELi37ELb0ELb0ENS_16CompileConditionILi1000EEEEEvPT_PKS4_S7_S7_flPfS8_Pj,"a",@progbits
	.sectionflags	@""
	.align	4
.nv.constant0._ZN13group_norm_v214gn_cuda_kernelI13__nv_bfloat16Li480ELi1ELi16ELi120ELi256ELb1ELi64ELi960ELi960ELi4ELb1ELi37ELb0ELb0ENS_16CompileConditionILi1000EEEEEvPT_PKS4_S7_S7_flPfS8_Pj:
	.zero		968


//--------------------- .nv.constant0._ZN13group_norm_v218gn_bwd_cuda_kernelI6__halfLi480ELi3ELi32ELi60ELi256ELb0ELb1ELi2ELi960ELi960ELi4ELb1ELi2ELb0ELb0ELNS_15WgradSyncMethodE3ENS_16CompileConditionILi1000EEEEEvPT_S6_S6_PKS5_S8_S8_S8_PKfflPfPj --------------------------
	.section	.nv.constant0._ZN13group_norm_v218gn_bwd_cuda_kernelI6__halfLi480ELi3ELi32ELi60ELi256ELb0ELb1ELi2ELi960ELi960ELi4ELb1ELi2ELb0ELb0ELNS_15WgradSyncMethodE3ENS_16CompileConditionILi1000EEEEEvPT_S6_S6_PKS5_S8_S8_S8_PKfflPfPj,"a",@progbits
	.sectionflags	@""
	.align	4
.nv.constant0._ZN13group_norm_v218gn_bwd_cuda_kernelI6__halfLi480ELi3ELi32ELi60ELi256ELb0ELb1ELi2ELi960ELi960ELi4ELb1ELi2ELb0ELb0ELNS_15WgradSyncMethodE3ENS_16CompileConditionILi1000EEEEEvPT_S6_S6_PKS5_S8_S8_S8_PKfflPfPj:
	.zero		992


//--------------------- .nv.constant0._ZN13group_norm_v218gn_bwd_cuda_kernelI6__halfLi480ELi1ELi32ELi60ELi256ELb0ELb1ELi4ELi960ELi960ELi4ELb1ELi2ELb0ELb0ELNS_15WgradSyncMethodE3ENS_16CompileConditionILi1000EEEEEvPT_S6_S6_PKS5_S8_S8_S8_PKfflPfPj --------------------------
	.section	.nv.constant0._ZN13group_norm_v218gn_bwd_cuda_kernelI6__halfLi480ELi1ELi32ELi60ELi256ELb0ELb1ELi4ELi960ELi960ELi4ELb1ELi2ELb0ELb0ELNS_15WgradSyncMethodE3ENS_16CompileConditionILi1000EEEEEvPT_S6_S6_PKS5_S8_S8_S8_PKfflPfPj,"a",@progbits
	.sectionflags	@""
	.align	4
.nv.constant0._ZN13group_norm_v218gn_bwd_cuda_kernelI6__halfLi480ELi1ELi32ELi60ELi256ELb0ELb1ELi4ELi960ELi960ELi4ELb1ELi2ELb0ELb0ELNS_15WgradSyncMethodE3ENS_16CompileConditionILi1000EEEEEvPT_S6_S6_PKS5_S8_S8_S8_PKfflPfPj:
	.zero		992


//--------------------- .nv.constant0._ZN13group_norm_v218gn_bwd_cuda_kernelI6__halfLi480ELi3ELi32ELi60ELi256ELb0ELb1ELi4ELi960ELi960ELi4ELb1ELi4ELb0ELb0ELNS_15WgradSyncMethodE3ENS_16CompileConditionILi1000EEEEEvPT_S6_S6_PKS5_S8_S8_S8_PKfflPfPj --------------------------
	.section	.nv.constant0._ZN13group_norm_v218gn_bwd_cuda_kernelI6__halfLi480ELi3ELi32ELi60ELi256ELb0ELb1ELi4ELi960ELi960ELi4ELb1ELi4ELb0ELb0ELNS_15WgradSyncMethodE3ENS_16CompileConditionILi1000EEEEEvPT_S6_S6_PKS5_S8_S8_S8_PKfflPfPj,"a",@progbits
	.sectionflags	@""
	.align	4
.nv.constant0._ZN13group_norm_v218gn_bwd_cuda_kernelI6__halfLi480ELi3ELi32ELi60ELi256ELb0ELb1ELi4ELi960ELi960ELi4ELb1ELi4ELb0ELb0ELNS_15WgradSyncMethodE3ENS_16CompileConditionILi1000EEEEEvPT_S6_S6_PKS5_S8_S8_S8_PKfflPfPj:
	.zero		992


//--------------------- .nv.constant0._ZN13group_norm_v218gn_bwd_cuda_kernelI6__halfLi480ELi1ELi32ELi60ELi256ELb0ELb1ELi8ELi960ELi960ELi4ELb1ELi4ELb0ELb0ELNS_15WgradSyncMethodE3ENS_16CompileConditionILi1000EEEEEvPT_S6_S6_PKS5_S8_S8_S8_PKfflPfPj --------------------------
	.section	.nv.constant0._ZN13group_norm_v218gn_bwd_cuda_kernelI6__halfLi480ELi1ELi32ELi60ELi256ELb0ELb1ELi8ELi960ELi960ELi4ELb1ELi4ELb0ELb0ELNS_15WgradSyncMethodE3ENS_16CompileConditionILi1000EEEEEvPT_S6_S6_PKS5_S8_S8_S8_PKfflPfPj,"a",@progbits
	.sectionflags	@""
	.align	4
.nv.constant0._ZN13group_norm_v218gn_bwd_cuda_kernelI6__halfLi480ELi1ELi32ELi60ELi256ELb0ELb1ELi8ELi960ELi960ELi4ELb1ELi4ELb0ELb0ELNS_15WgradSyncMethodE3ENS_16CompileConditionILi1000EEEEEvPT_S6_S6_PKS5_S8_S8_S8_PKfflPfPj:
	.zero		992


//--------------------- .nv.constant0._ZN13group_norm_v218gn_bwd_cuda_kernelI6__halfLi480ELi3ELi32ELi60ELi256ELb0ELb1ELi8ELi960ELi960ELi4ELb1ELi10ELb0ELb0ELNS_15WgradSyncMethodE3ENS_16CompileConditionILi1000EEEEEvPT_S6_S6_PKS5_S8_S8_S8_PKfflPfPj --------------------------
	.section	.nv.constant0._ZN13group_norm_v218gn_bwd_cuda_kernelI6__halfLi480ELi3ELi32ELi60ELi256ELb0ELb1ELi8ELi960ELi960ELi4ELb1ELi10ELb0ELb0ELNS_15WgradSyncMethodE3ENS_16CompileConditionILi1000EEEEEvPT_S6_S6_PKS5_S8_S8_S8_PKfflPfPj,"a",@progbits
	.sectionflags	@""
	.align	4
.nv.constant0._ZN13group_norm_v218gn_bwd_cuda_kernelI6__halfLi480ELi3ELi32ELi60ELi256ELb0ELb1ELi8ELi960ELi960ELi4ELb1ELi10ELb0ELb0ELNS_15WgradSyncMethodE3ENS_16CompileConditionILi1000EEEEEvPT_S6_S6_PKS5_S8_S8_S8_PKfflPfPj:
	.zero		992


//--------------------- .nv.constant0._ZN13group_norm_v218gn_bwd_cuda_kernelI6__halfLi480ELi1ELi32ELi60ELi256ELb0ELb1ELi16ELi960ELi960ELi4ELb1ELi8ELb0ELb0ELNS_15WgradSyncMethodE3ENS_16CompileConditionILi1000EEEEEvPT_S6_S6_PKS5_S8_S8_S8_PKfflPfPj --------------------------
	.section	.nv.constant0._ZN13group_norm_v218gn_bwd_cuda_kernelI6__halfLi480ELi1ELi32ELi60ELi256ELb0ELb1ELi16ELi960ELi960ELi4ELb1ELi8ELb0ELb0ELNS_15WgradSyncMethodE3ENS_16CompileConditionILi1000EEEEEvPT_S6_S6_PKS5_S8_S8_S8_PKfflPfPj,"a",@progbits
	.sectionflags	@""
	.align	4
.nv.constant0._ZN13group_norm_v218gn_bwd_cuda_kernelI6__halfLi480ELi1ELi32ELi60ELi256ELb0ELb1ELi16ELi960ELi960ELi4ELb1ELi8ELb0ELb0ELNS_15WgradSyncMethodE3ENS_16CompileConditionILi1000EEEEEvPT_S6_S6_PKS5_S8_S8_S8_PKfflPfPj:
	.zero		992


//--------------------- .nv.constant0._ZN13group_norm_v218gn_bwd_cuda_kernelI6__halfLi480ELi1ELi32ELi60ELi256ELb0ELb1ELi32ELi960ELi960ELi4ELb1ELi18ELb0ELb0ELNS_15WgradSyncMethodE3ENS_16CompileConditionILi1000EEEEEvPT_S6_S6_PKS5_S8_S8_S8_PKfflPfPj --------------------------
	.section	.nv.constant0._ZN13group_norm_v218gn_bwd_cuda_kernelI6__halfLi480ELi1ELi32ELi60ELi256ELb0ELb1ELi32ELi960ELi960ELi4ELb1ELi18ELb0ELb0ELNS_15WgradSyncMethodE3ENS_16CompileConditionILi1000EEEEEvPT_S6_S6_PKS5_S8_S8_S8_PKfflPfPj,"a",@progbits
	.sectionflags	@""
	.align	4
.nv.constant0._ZN13group_norm_v218gn_bwd_cuda_kernelI6__halfLi480ELi1ELi32ELi60ELi256ELb0ELb1ELi32ELi960ELi960ELi4ELb1ELi18ELb0ELb0ELNS_15WgradSyncMethodE3ENS_16CompileConditionILi1000EEEEEvPT_S6_S6_PKS5_S8_S8_S8_PKfflPfPj:
	.zero		992


//--------------------- .nv.constant0._ZN13group_norm_v218gn_bwd_cuda_kernelI6__halfLi480ELi2ELi32ELi60ELi256ELb0ELb1ELi16ELi960ELi960ELi4ELb1ELi14ELb0ELb0ELNS_15WgradSyncMethodE3ENS_16CompileConditionILi1000EEEEEvPT_S6_S6_PKS5_S8_S8_S8_PKfflPfPj --------------------------
	.section	.nv.constant0._ZN13group_norm_v218gn_bwd_cuda_kernelI6__halfLi480ELi2ELi32ELi60ELi256ELb0ELb1ELi16ELi960ELi960ELi4ELb1ELi14ELb0ELb0ELNS_15WgradSyncMethodE3ENS_16CompileConditionILi1000EEEEEvPT_S6_S6_PKS5_S8_S8_S8_PKfflPfPj,"a",@progbits
	.sectionflags	@""
	.align	4
.nv.constant0._ZN13group_norm_v218gn_bwd_cuda_kernelI6__halfLi480ELi2ELi32ELi60ELi256ELb0ELb1ELi16ELi960ELi960ELi4ELb1ELi14ELb0ELb0ELNS_15WgradSyncMethodE3ENS_16CompileConditionILi1000EEEEEvPT_S6_S6_PKS5_S8_S8_S8_PKfflPfPj:
	.zero		992


//--------------------- .nv.constant0._ZN13group_norm_v218gn_bwd_cuda_kernelI6__halfLi480ELi2ELi32ELi60ELi256ELb0ELb1ELi16ELi960ELi960ELi4ELb1ELi18ELb0ELb0ELNS_15WgradSyncMethodE3ENS_16CompileConditionILi1000EEEEEvPT_S6_S6_PKS5_S8_S8_S8_PKfflPfPj --------------------------
	.section	.nv.constant0._ZN13group_norm_v218gn_bwd_cuda_kernelI6__halfLi480ELi2ELi32ELi60ELi256ELb0ELb1ELi16ELi960ELi960ELi4ELb1ELi18ELb0ELb0ELNS_15WgradSyncMethodE3ENS_16CompileConditionILi1000EEEEEvPT_S6_S6_PKS5_S8_S8_S8_PKfflPfPj,"a",@progbits
	.sectionflags	@""
	.align	4
.nv.constant0._ZN13group_norm_v218gn_bwd_cuda_kernelI6__halfLi480ELi2ELi32ELi60ELi256ELb0ELb1ELi16ELi960ELi960ELi4ELb1ELi18ELb0ELb0ELNS_15WgradSyncMethodE3ENS_16CompileConditionILi1000EEEEEvPT_S6_S6_PKS5_S8_S8_S8_PKfflPfPj:
	.zero		992


//--------------------- .nv.constant0._ZN13group_norm_v218gn_bwd_cuda_kernelI6__halfLi480ELi3ELi16ELi120ELi256ELb1ELb1ELi2ELi960ELi960ELi4ELb1ELi2ELb0ELb0ELNS_15WgradSyncMethodE3ENS_16CompileConditionILi1000EEEEEvPT_S6_S6_PKS5_S8_S8_S8_PKfflPfPj --------------------------
	.section	.nv.constant0._ZN13group_norm_v218gn_bwd_cuda_kernelI6__halfLi480ELi3ELi16ELi120ELi256ELb1ELb1ELi2ELi960ELi960ELi4ELb1ELi2ELb0ELb0ELNS_15WgradSyncMethodE3ENS_16CompileConditionILi1000EEEEEvPT_S6_S6_PKS5_S8_S8_S8_PKfflPfPj,"a",@progbits
	.sectionflags	@""
	.align	4
.nv.constant0._ZN13group_norm_v218gn_bwd_cuda_kernelI6__halfLi480ELi3ELi16ELi120ELi256ELb1ELb1ELi2ELi960ELi960ELi4ELb1ELi2ELb0ELb0ELNS_15WgradSyncMethodE3ENS_16CompileConditionILi1000EEEEEvPT_S6_S6_PKS5_S8_S8_S8_PKfflPfPj:
	.zero		992


//--------------------- .nv.constant0._ZN13group_norm_v218gn_bwd_cuda_kernelI6__halfLi480ELi1ELi16ELi120ELi256ELb1ELb1ELi4ELi960ELi960ELi4ELb1ELi2ELb0ELb0ELNS_15WgradSyncMethodE3ENS_16CompileConditionILi1000EEEEEvPT_S6_S6_PKS5_S8_S8_S8_PKfflPfPj --------------------------
	.section	.nv.constant0._ZN13group_norm_v218gn_bwd_cuda_kernelI6__halfLi480ELi1ELi16ELi120ELi256ELb1ELb1ELi4ELi960ELi960ELi4ELb1ELi2ELb0ELb0ELNS_15WgradSyncMethodE3ENS_16CompileConditionILi1000EEEEEvPT_S6_S6_PKS5_S8_S8_S8_PKfflPfPj,"a",@progbits
	.sectionflags	@""
	.align	4
.nv.constant0._ZN13group_norm_v218gn_bwd_cuda_kernelI6__halfLi480ELi1ELi16ELi120ELi256ELb1ELb1ELi4ELi960ELi960ELi4ELb1ELi2ELb0ELb0ELNS_15WgradSyncMethodE3ENS_16CompileConditionILi1000EEEEEvPT_S6_S6_PKS5_S8_S8_S8_PKfflPfPj:
	.zero		992


//--------------------- .nv.constant0._ZN13group_norm_v218gn_bwd_cuda_kernelI6__halfLi480ELi3ELi16ELi120ELi256ELb1ELb1ELi4ELi960ELi960ELi4ELb1ELi4ELb0ELb0ELNS_15WgradSyncMethodE3ENS_16CompileConditionILi1000EEEEEvPT_S6_S6_PKS5_S8_S8_S8_PKfflPfPj --------------------------
	.section	.nv.constant0._ZN13group_norm_v218gn_bwd_cuda_kernelI6__halfLi480ELi3ELi16ELi120ELi256ELb1ELb1ELi4ELi960ELi960ELi4ELb1ELi4ELb0ELb0ELNS_15WgradSyncMethodE3ENS_16CompileConditionILi1000EEEEEvPT_S6_S6_PKS5_S8_S8_S8_PKfflPfPj,"a",@progbits
	.sectionflags	@""
	.align	4
.nv.constant0._ZN13group_norm_v218gn_bwd_cuda_kernelI6__halfLi480ELi3ELi16ELi120ELi256ELb1ELb1ELi4ELi960ELi960ELi4ELb1ELi4ELb0ELb0ELNS_15WgradSyncMethodE3ENS_16CompileConditionILi1000EEEEEvPT_S6_S6_PKS5_S8_S8_S8_PKfflPfPj:
	.zero		992


//--------------------- .nv.constant0._ZN13group_norm_v218gn_bwd_cuda_kernelI6__halfLi480ELi1ELi16ELi120ELi256ELb1ELb1ELi8ELi960ELi960ELi4ELb1ELi4ELb0ELb0ELNS_15WgradSyncMethodE3ENS_16CompileConditionILi1000EEEEEvPT_S6_S6_PKS5_S8_S8_S8_PKfflPfPj --------------------------
	.section	.nv.constant0._ZN13group_norm_v218gn_bwd_cuda_kernelI6__halfLi480ELi1ELi16ELi120ELi256ELb1ELb1ELi8ELi960ELi960ELi4ELb1ELi4ELb0ELb0ELNS_15WgradSyncMethodE3ENS_16CompileConditionILi1000EEEEEvPT_S6_S6_PKS5_S8_S8_S8_PKfflPfPj,"a",@progbits
	.sectionflags	@""
	.align	4
.nv.constant0._ZN13group_norm_v218gn_bwd_cuda_kernelI6__halfLi480ELi1ELi16ELi120ELi256ELb1ELb1ELi8ELi960ELi960ELi4ELb1ELi4ELb0ELb0ELNS_15WgradSyncMethodE3ENS_16CompileConditionILi1000EEEEEvPT_S6_S6_PKS5_S8_S8_S8_PKfflPfPj:
	.zero		992


//--------------------- .nv.constant0._ZN13group_norm_v218gn_bwd_cuda_kernelI6__halfLi480ELi3ELi16ELi120ELi256ELb1ELb1ELi8ELi960ELi960ELi4ELb1ELi10ELb0ELb0ELNS_15WgradSyncMethodE3ENS_16CompileConditionILi1000EEEEEvPT_S6_S6_PKS5_S8_S8_S8_PKfflPfPj --------------------------
	.section	.nv.constant0._ZN13group_norm_v218gn_bwd_cuda_kernelI6__halfLi480ELi3ELi16ELi120ELi256ELb1ELb1ELi8ELi960ELi960ELi4ELb1ELi10ELb0ELb0ELNS_15WgradSyncMethodE3ENS_16CompileConditionILi1000EEEEEvPT_S6_S6_PKS5_S8_S8_S8_PKfflPfPj,"a",@progbits
	.sectionflags	@""
	.align	4
.nv.constant0._ZN13group_norm_v218gn_bwd_cuda_kernelI6__halfLi480ELi3ELi16ELi120ELi256ELb1ELb1ELi8ELi960ELi960ELi4ELb1ELi10ELb0ELb0ELNS_15WgradSyncMethodE3ENS_16CompileConditionILi1000EEEEEvPT_S6_S6_PKS5_S8_S8_S8_PKfflPfPj:
	.zero		992


//--------------------- .nv.constant0._ZN13group_norm_v218gn_bwd_cuda_kernelI6__halfLi480ELi1ELi16ELi120ELi256ELb1ELb1ELi16ELi960ELi960ELi4ELb1ELi8ELb0ELb0ELNS_15WgradSyncMethodE3ENS_16CompileConditionILi1000EEEEEvPT_S6_S6_PKS5_S8_S8_S8_PKfflPfPj --------------------------
	.section	.nv.constant0._ZN13group_norm_v218gn_bwd_cuda_kernelI6__halfLi480ELi1ELi16ELi120ELi256ELb1ELb1ELi16ELi960ELi960ELi4ELb1ELi8ELb0ELb0ELNS_15WgradSyncMethodE3ENS_16CompileConditionILi1000EEEEEvPT_S6_S6_PKS5_S8_S8_S8_PKfflPfPj,"a",@progbits
	.sectionflags	@""
	.align	4
.nv.constant0._ZN13group_norm_v218gn_bwd_cuda_kernelI6__halfLi480ELi1ELi16ELi120ELi256ELb1ELb1ELi16ELi960ELi960ELi4ELb1ELi8ELb0ELb0ELNS_15WgradSyncMethodE3ENS_16CompileConditionILi1000EEEEEvPT_S6_S6_PKS5_S8_S8_S8_PKfflPfPj:
	.zero		992


//--------------------- .nv.constant0._ZN13group_norm_v218gn_bwd_cuda_kernelI6__halfLi480ELi1ELi16ELi120ELi256ELb1ELb1ELi32ELi960ELi960ELi4ELb1ELi18ELb0ELb0ELNS_15WgradSyncMethodE3ENS_16CompileConditionILi1000EEEEEvPT_S6_S6_PKS5_S8_S8_S8_PKfflPfPj --------------------------
	.section	.nv.constant0._ZN13group_norm_v218gn_bwd_cuda_kernelI6__halfLi480ELi1ELi16ELi120ELi256ELb1ELb1ELi32ELi960ELi960ELi4ELb1ELi18ELb0ELb0ELNS_15WgradSyncMethodE3ENS_16CompileConditionILi1000EEEEEvPT_S6_S6_PKS5_S8_S8_S8_PKfflPfPj,"a",@progbits
	.sectionflags	@""
	.align	4
.nv.constant0._ZN13group_norm_v218gn_bwd_cuda_kernelI6__halfLi480ELi1ELi16ELi120ELi256ELb1ELb1ELi32ELi960ELi960ELi4ELb1ELi18ELb0ELb0ELNS_15WgradSyncMethodE3ENS_16CompileConditionILi1000EEEEEvPT_S6_S6_PKS5_S8_S8_S8_PKfflPfPj:
	.zero		992


//--------------------- .nv.constant0._ZN13group_norm_v218gn_bwd_cuda_kernelI6__halfLi480ELi2ELi16ELi120ELi256ELb1ELb1ELi16ELi960ELi960ELi4ELb1ELi14ELb0ELb0ELNS_15WgradSyncMethodE3ENS_16CompileConditionILi1000EEEEEvPT_S6_S6_PKS5_S8_S8_S8_PKfflPfPj --------------------------
	.section	.nv.constant0._ZN13group_norm_v218gn_bwd_cuda_kernelI6__halfLi480ELi2ELi16ELi120ELi256ELb1ELb1ELi16ELi960ELi960ELi4ELb1ELi14ELb0ELb0ELNS_15WgradSyncMethodE3ENS_16CompileConditionILi1000EEEEEvPT_S6_S6_PKS5_S8_S8_S8_PKfflPfPj,"a",@progbits
	.sectionflags	@""
	.align	4
.nv.constant0._ZN13group_norm_v218gn_bwd_cuda_kernelI6__halfLi480ELi2ELi16ELi120ELi256ELb1ELb1ELi16ELi960ELi960ELi4ELb1ELi14ELb0ELb0ELNS_15WgradSyncMethodE3ENS_16CompileConditionILi1000EEEEEvPT_S6_S6_PKS5_S8_S8_S8_PKfflPfPj:
	.zero		992


//--------------------- .nv.constant0._ZN13group_norm_v218gn_bwd_cuda_kernelI6__halfLi480ELi2ELi16ELi120ELi256ELb1ELb1ELi16ELi960ELi960ELi4ELb1ELi18ELb0ELb0ELNS_15WgradSyncMethodE3ENS_16CompileConditionILi1000EEEEEvPT_S6_S6_PKS5_S8_S8_S8_PKfflPfPj --------------------------
	.section	.nv.constant0._ZN13group_norm_v218gn_bwd_cuda_kernelI6__halfLi480ELi2ELi16ELi120ELi256ELb1ELb1ELi16ELi960ELi960ELi4ELb1ELi18ELb0ELb0ELNS_15WgradSyncMethodE3ENS_16CompileConditionILi1000EEEEEvPT_S6_S6_PKS5_S8_S8_S8_PKfflPfPj,"a",@progbits
	.sectionflags	@""
	.align	4
.nv.constant0._ZN13group_norm_v218gn_bwd_cuda_kernelI6__halfLi480ELi2ELi16ELi120ELi256ELb1ELb1ELi16ELi960ELi960ELi4ELb1ELi18ELb0ELb0ELNS_15WgradSyncMethodE3ENS_16CompileConditionILi1000EEEEEvPT_S6_S6_PKS5_S8_S8_S8_PKfflPfPj:
	.zero		992


//--------------------- .nv.constant0._ZN13group_norm_v214gn_cuda_kernelI6__halfLi480ELi3ELi32ELi60ELi256ELb0ELi2ELi960ELi960ELi4ELb1ELi2ELb0ELb0ENS_16CompileConditionILi1000EEEEEvPT_PKS4_S7_S7_flPfS8_Pj --------------------------
	.section	.nv.constant0._ZN13group_norm_v214gn_cuda_kernelI6__halfLi480ELi3ELi32ELi60ELi256ELb0ELi2ELi960ELi960ELi4ELb1ELi2ELb0ELb0ENS_16CompileConditionILi1000EEEEEvPT_PKS4_S7_S7_flPfS8_Pj,"a",@progbits
	.sectionflags	@""
	.align	4
.nv.constant0._ZN13group_norm_v214gn_cuda_kernelI6__halfLi480ELi3ELi32ELi60ELi256ELb0ELi2ELi960ELi960ELi4ELb1ELi2ELb0ELb0ENS_16CompileConditionILi1000EEEEEvPT_PKS4_S7_S7_flPfS8_Pj:
	.zero		968


//--------------------- .nv.constant0._ZN13group_norm_v214gn_cuda_kernelI6__halfLi480ELi1ELi32ELi60ELi256ELb0ELi4ELi960ELi960ELi4ELb1ELi2ELb0ELb0ENS_16CompileConditionILi1000EEEEEvPT_PKS4_S7_S7_flPfS8_Pj --------------------------
	.section	.nv.constant0._ZN13group_norm_v214gn_cuda_kernelI6__halfLi480ELi1ELi32ELi60ELi256ELb0ELi4ELi960ELi960ELi4ELb1ELi2ELb0ELb0ENS_16CompileConditionILi1000EEEEEvPT_PKS4_S7_S7_flPfS8_Pj,"a",@progbits
	.sectionflags	@""
	.align	4
.nv.constant0._ZN13group_norm_v214gn_cuda_kernelI6__halfLi480ELi1ELi32ELi60ELi256ELb0ELi4ELi960ELi960ELi4ELb1ELi2ELb0ELb0ENS_16CompileConditionILi1000EEEEEvPT_PKS4_S7_S7_flPfS8_Pj:
	.zero		968


//--------------------- .nv.constant0._ZN13group_norm_v214gn_cuda_kernelI6__halfLi480ELi3ELi32ELi60ELi256ELb0ELi4ELi960ELi960ELi4ELb1ELi5ELb0ELb0ENS_16CompileConditionILi1000EEEEEvPT_PKS4_S7_S7_flPfS8_Pj --------------------------
	.section	.nv.constant0._ZN13group_norm_v214gn_cuda_kernelI6__halfLi480ELi3ELi32ELi60ELi256ELb0ELi4ELi960ELi960ELi4ELb1ELi5ELb0ELb0ENS_16CompileConditionILi1000EEEEEvPT_PKS4_S7_S7_flPfS8_Pj,"a",@progbits
	.sectionflags	@""
	.align	4
.nv.constant0._ZN13group_norm_v214gn_cuda_kernelI6__halfLi480ELi3ELi32ELi60ELi256ELb0ELi4ELi960ELi960ELi4ELb1ELi5ELb0ELb0ENS_16CompileConditionILi1000EEEEEvPT_PKS4_S7_S7_flPfS8_Pj:
	.zero		968


//--------------------- .nv.constant0._ZN13group_norm_v214gn_cuda_kernelI6__halfLi480ELi1ELi32ELi60ELi256ELb0ELi8ELi960ELi960ELi4ELb1ELi4ELb0ELb0ENS_16CompileConditionILi1000EEEEEvPT_PKS4_S7_S7_flPfS8_Pj --------------------------
	.section	.nv.constant0._ZN13group_norm_v214gn_cuda_kernelI6__halfLi480ELi1ELi32ELi60ELi256ELb0ELi8ELi960ELi960ELi4ELb1ELi4ELb0ELb0ENS_16CompileConditionILi1000EEEEEvPT_PKS4_S7_S7_flPfS8_Pj,"a",@progbits
	.sectionflags	@""
	.align	4
.nv.constant0._ZN13group_norm_v214gn_cuda_kernelI6__halfLi480ELi1ELi32ELi60ELi256ELb0ELi8ELi960ELi960ELi4ELb1ELi4ELb0ELb0ENS_16CompileConditionILi1000EEEEEvPT_PKS4_S7_S7_flPfS8_Pj:
	.zero		968


//--------------------- .nv.constant0._ZN13group_norm_v214gn_cuda_kernelI6__halfLi480ELi3ELi32ELi60ELi256ELb0ELi8ELi960ELi960ELi4ELb1ELi10ELb0ELb0ENS_16CompileConditionILi1000EEEEEvPT_PKS4_S7_S7_flPfS8_Pj --------------------------
	.section	.nv.constant0._ZN13group_norm_v214gn_cuda_kernelI6__halfLi480ELi3ELi32ELi60ELi256ELb0ELi8ELi960ELi960ELi4ELb1ELi10ELb0ELb0ENS_16CompileConditionILi1000EEEEEvPT_PKS4_S7_S7_flPfS8_Pj,"a",@progbits
	.sectionflags	@""
	.align	4
.nv.constant0._ZN13group_norm_v214gn_cuda_kernelI6__halfLi480ELi3ELi32ELi60ELi256ELb0ELi8ELi960ELi960ELi4ELb1ELi10ELb0ELb0ENS_16CompileConditionILi1000EEEEEvPT_PKS4_S7_S7_flPfS8_Pj:
	.zero		968


//--------------------- .nv.constant0._ZN13group_norm_v214gn_cuda_kernelI6__halfLi480ELi1ELi32ELi60ELi256ELb0ELi16ELi960ELi960ELi4ELb1ELi9ELb0ELb0ENS_16CompileConditionILi1000EEEEEvPT_PKS4_S7_S7_flPfS8_Pj --------------------------
	.section	.nv.constant0._ZN13group_norm_v214gn_cuda_kernelI6__halfLi480ELi1ELi32ELi60ELi256ELb0ELi16ELi960ELi960ELi4ELb1ELi9ELb0ELb0ENS_16CompileConditionILi1000EEEEEvPT_PKS4_S7_S7_flPfS8_Pj,"a",@progbits
	.sectionflags	@""
	.align	4
.nv.constant0._ZN13group_norm_v214gn_cuda_kernelI6__halfLi480ELi1ELi32ELi60ELi256ELb0ELi16ELi960ELi960ELi4ELb1ELi9ELb0ELb0ENS_16CompileConditionILi1000EEEEEvPT_PKS4_S7_S7_flPfS8_Pj:
	.zero		968


//--------------------- .nv.constant0._ZN13group_norm_v214gn_cuda_kernelI6__halfLi480ELi3ELi32ELi60ELi256ELb0ELi16ELi960ELi960ELi4ELb1ELi21ELb0ELb0ENS_16CompileConditionILi1000EEEEEvPT_PKS4_S7_S7_flPfS8_Pj --------------------------
	.section	.nv.constant0._ZN13group_norm_v214gn_cuda_kernelI6__halfLi480ELi3ELi32ELi60ELi256ELb0ELi16ELi960ELi960ELi4ELb1ELi21ELb0ELb0ENS_16CompileConditionILi1000EEEEEvPT_PKS4_S7_S7_flPfS8_Pj,"a",@progbits
	.sectionflags	@""
	.align	4
.nv.constant0._ZN13group_norm_v214gn_cuda_kernelI6__halfLi480ELi3ELi32ELi60ELi256ELb0ELi16ELi960ELi960ELi4ELb1ELi21ELb0ELb0ENS_16CompileConditionILi1000EEEEEvPT_PKS4_S7_S7_flPfS8_Pj:
	.zero		968


//--------------------- .nv.constant0._ZN13group_norm_v214gn_cuda_kernelI6__halfLi480ELi1ELi32ELi60ELi256ELb0ELi32ELi960ELi960ELi4ELb1ELi18ELb0ELb0ENS_16CompileConditionILi1000EEEEEvPT_PKS4_S7_S7_flPfS8_Pj --------------------------
	.section	.nv.constant0._ZN13group_norm_v214gn_cuda_kernelI6__halfLi480ELi1ELi32ELi60ELi256ELb0ELi32ELi960ELi960ELi4ELb1ELi18ELb0ELb0ENS_16CompileConditionILi1000EEEEEvPT_PKS4_S7_S7_flPfS8_Pj,"a",@progbits
	.sectionflags	@""
	.align	4
.nv.constant0._ZN13group_norm_v214gn_cuda_kernelI6__halfLi480ELi1ELi32ELi60ELi256ELb0ELi32ELi960ELi960ELi4ELb1ELi18ELb0ELb0ENS_16CompileConditionILi1000EEEEEvPT_PKS4_S7_S7_flPfS8_Pj:
	.zero		968


//--------------------- .nv.constant0._ZN13group_norm_v214gn_cuda_kernelI6__halfLi480ELi2ELi32ELi60ELi256ELb0ELi32ELi960ELi960ELi4ELb1ELi29ELb0ELb0ENS_16CompileConditionILi1000EEEEEvPT_PKS4_S7_S7_flPfS8_Pj --------------------------
	.section	.nv.constant0._ZN13group_norm_v214gn_cuda_kernelI6__halfLi480ELi2ELi32ELi60ELi256ELb0ELi32ELi960ELi960ELi4ELb1ELi29ELb0ELb0ENS_16CompileConditionILi1000EEEEEvPT_PKS4_S7_S7_flPfS8_Pj,"a",@progbits
	.sectionflags	@""
	.align	4
.nv.constant0._ZN13group_norm_v214gn_cuda_kernelI6__halfLi480ELi2ELi32ELi60ELi256ELb0ELi32ELi960ELi960ELi4ELb1ELi29ELb0ELb0ENS_16CompileConditionILi1000EEEEEvPT_PKS4_S7_S7_flPfS8_Pj:
	.zero		968


//--------------------- .nv.constant0._ZN13group_norm_v214gn_cuda_kernelI6__halfLi480ELi1ELi32ELi60ELi256ELb0ELi64ELi960ELi960ELi4ELb1ELi37ELb0ELb0ENS_16CompileConditionILi1000EEEEEvPT_PKS4_S7_S7_flPfS8_Pj --------------------------
	.section	.nv.constant0._ZN13group_norm_v214gn_cuda_kernelI6__halfLi480ELi1ELi32ELi60ELi256ELb0ELi64ELi960ELi960ELi4ELb1ELi37ELb0ELb0ENS_16CompileConditionILi1000EEEEEvPT_PKS4_S7_S7_flPfS8_Pj,"a",@progbits
	.sectionflags	@""
	.align	4
.nv.constant0._ZN13group_norm_v214gn_cuda_kernelI6__halfLi480ELi1ELi32ELi60ELi256ELb0ELi64ELi960ELi960ELi4ELb1ELi37ELb0ELb0ENS_16CompileConditionILi1000EEEEEvPT_PKS4_S7_S7_flPfS8_Pj:
	.zero		968


//--------------------- .nv.constant0._ZN13group_norm_v214gn_cuda_kernelI6__halfLi480ELi3ELi16ELi120ELi256ELb1ELi2ELi960ELi960ELi4ELb1ELi2ELb0ELb0ENS_16CompileConditionILi1000EEEEEvPT_PKS4_S7_S7_flPfS8_Pj --------------------------
	.section	.nv.constant0._ZN13group_norm_v214gn_cuda_kernelI6__halfLi480ELi3ELi16ELi120ELi256ELb1ELi2ELi960ELi960ELi4ELb1ELi2ELb0ELb0ENS_16CompileConditionILi1000EEEEEvPT_PKS4_S7_S7_flPfS8_Pj,"a",@progbits
	.sectionflags	@""
	.align	4
.nv.constant0._ZN13group_norm_v214gn_cuda_kernelI6__halfLi480ELi3ELi16ELi120ELi256ELb1ELi2ELi960ELi960ELi4ELb1ELi2ELb0ELb0ENS_16CompileConditionILi1000EEEEEvPT_PKS4_S7_S7_flPfS8_Pj:
	.zero		968


//--------------------- .nv.constant0._ZN13group_norm_v214gn_cuda_kernelI6__halfLi480ELi1ELi16ELi120ELi256ELb1ELi4ELi960ELi960ELi4ELb1ELi2ELb0ELb0ENS_16CompileConditionILi1000EEEEEvPT_PKS4_S7_S7_flPfS8_Pj --------------------------
	.section	.nv.constant0._ZN13group_norm_v214gn_cuda_kernelI6__halfLi480ELi1ELi16ELi120ELi256ELb1ELi4ELi960ELi960ELi4ELb1ELi2ELb0ELb0ENS_16CompileConditionILi1000EEEEEvPT_PKS4_S7_S7_flPfS8_Pj,"a",@progbits
	.sectionflags	@""
	.align	4
.nv.constant0._ZN13group_norm_v214gn_cuda_kernelI6__halfLi480ELi1ELi16ELi120ELi256ELb1ELi4ELi960ELi960ELi4ELb1ELi2ELb0ELb0ENS_16CompileConditionILi1000EEEEEvPT_PKS4_S7_S7_flPfS8_Pj:
	.zero		968


//--------------------- .nv.constant0._ZN13group_norm_v214gn_cuda_kernelI6__halfLi480ELi3ELi16ELi120ELi256ELb1ELi4ELi960ELi960ELi4ELb1ELi5ELb0ELb0ENS_16CompileConditionILi1000EEEEEvPT_PKS4_S7_S7_flPfS8_Pj --------------------------
	.section	.nv.constant0._ZN13group_norm_v214gn_cuda_kernelI6__halfLi480ELi3ELi16ELi120ELi256ELb1ELi4ELi960ELi960ELi4ELb1ELi5ELb0ELb0ENS_16CompileConditionILi1000EEEEEvPT_PKS4_S7_S7_flPfS8_Pj,"a",@progbits
	.sectionflags	@""
	.align	4
.nv.constant0._ZN13group_norm_v214gn_cuda_kernelI6__halfLi480ELi3ELi16ELi120ELi256ELb1ELi4ELi960ELi960ELi4ELb1ELi5ELb0ELb0ENS_16CompileConditionILi1000EEEEEvPT_PKS4_S7_S7_flPfS8_Pj:
	.zero		968


//--------------------- .nv.constant0._ZN13group_norm_v214gn_cuda_kernelI6__halfLi480ELi1ELi16ELi120ELi256ELb1ELi8ELi960ELi960ELi4ELb1ELi4ELb0ELb0ENS_16CompileConditionILi1000EEEEEvPT_PKS4_S7_S7_flPfS8_Pj --------------------------
	.section	.nv.constant0._ZN13group_norm_v214gn_cuda_kernelI6__halfLi480ELi1ELi16ELi120ELi256ELb1ELi8ELi960ELi960ELi4ELb1ELi4ELb0ELb0ENS_16CompileConditionILi1000EEEEEvPT_PKS4_S7_S7_flPfS8_Pj,"a",@progbits
	.sectionflags	@""
	.align	4
.nv.constant0._ZN13group_norm_v214gn_cuda_kernelI6__halfLi480ELi1ELi16ELi120ELi256ELb1ELi8ELi960ELi960ELi4ELb1ELi4ELb0ELb0ENS_16CompileConditionILi1000EEEEEvPT_PKS4_S7_S7_flPfS8_Pj:
	.zero		968


//--------------------- .nv.constant0._ZN13group_norm_v214gn_cuda_kernelI6__halfLi480ELi3ELi16ELi120ELi256ELb1ELi8ELi960ELi960ELi4ELb1ELi10ELb0ELb0ENS_16CompileConditionILi1000EEEEEvPT_PKS4_S7_S7_flPfS8_Pj --------------------------
	.section	.nv.constant0._ZN13group_norm_v214gn_cuda_kernelI6__halfLi480ELi3ELi16ELi120ELi256ELb1ELi8ELi960ELi960ELi4ELb1ELi10ELb0ELb0ENS_16CompileConditionILi1000EEEEEvPT_PKS4_S7_S7_flPfS8_Pj,"a",@progbits
	.sectionflags	@""
	.align	4
.nv.constant0._ZN13group_norm_v214gn_cuda_kernelI6__halfLi480ELi3ELi16ELi120ELi256ELb1ELi8ELi960ELi960ELi4ELb1ELi10ELb0ELb0ENS_16CompileConditionILi1000EEEEEvPT_PKS4_S7_S7_flPfS8_Pj:
	.zero		968


//--------------------- .nv.constant0._ZN13group_norm_v214gn_cuda_kernelI6__halfLi480ELi1ELi16ELi120ELi256ELb1ELi16ELi960ELi960ELi4ELb1ELi9ELb0ELb0ENS_16CompileConditionILi1000EEEEEvPT_PKS4_S7_S7_flPfS8_Pj --------------------------
	.section	.nv.constant0._ZN13group_norm_v214gn_cuda_kernelI6__halfLi480ELi1ELi16ELi120ELi256ELb1ELi16ELi960ELi960ELi4ELb1ELi9ELb0ELb0ENS_16CompileConditionILi1000EEEEEvPT_PKS4_S7_S7_flPfS8_Pj,"a",@progbits
	.sectionflags	@""
	.align	4
.nv.constant0._ZN13group_norm_v214gn_cuda_kernelI6__halfLi480ELi1ELi16ELi120ELi256ELb1ELi16ELi960ELi960ELi4ELb1ELi9ELb0ELb0ENS_16CompileConditionILi1000EEEEEvPT_PKS4_S7_S7_flPfS8_Pj:
	.zero		968


//--------------------- .nv.constant0._ZN13group_norm_v214gn_cuda_kernelI6__halfLi480ELi3ELi16ELi120ELi256ELb1ELi16ELi960ELi960ELi4ELb1ELi21ELb0ELb0ENS_16CompileConditionILi1000EEEEEvPT_PKS4_S7_S7_flPfS8_Pj --------------------------
	.section	.nv.constant0._ZN13group_norm_v214gn_cuda_kernelI6__halfLi480ELi3ELi16ELi120ELi256ELb1ELi16ELi960ELi960ELi4ELb1ELi21ELb0ELb0ENS_16CompileConditionILi1000EEEEEvPT_PKS4_S7_S7_flPfS8_Pj,"a",@progbits
	.sectionflags	@""
	.align	4
.nv.constant0._ZN13group_norm_v214gn_cuda_kernelI6__halfLi480ELi3ELi16ELi120ELi256ELb1ELi16ELi960ELi960ELi4ELb1ELi21ELb0ELb0ENS_16CompileConditionILi1000EEEEEvPT_PKS4_S7_S7_flPfS8_Pj:
	.zero		968


//--------------------- .nv.constant0._ZN13group_norm_v214gn_cuda_kernelI6__halfLi480ELi1ELi16ELi120ELi256ELb1ELi32ELi960ELi960ELi4ELb1ELi18ELb0ELb0ENS_16CompileConditionILi1000EEEEEvPT_PKS4_S7_S7_flPfS8_Pj --------------------------
	.section	.nv.constant0._ZN13group_norm_v214gn_cuda_kernelI6__halfLi480ELi1ELi16ELi120ELi256ELb1ELi32ELi960ELi960ELi4ELb1ELi18ELb0ELb0ENS_16CompileConditionILi1000EEEEEvPT_PKS4_S7_S7_flPfS8_Pj,"a",@progbits
	.sectionflags	@""
	.align	4
.nv.constant0._ZN13group_norm_v214gn_cuda_kernelI6__halfLi480ELi1ELi16ELi120ELi256ELb1ELi32ELi960ELi960ELi4ELb1ELi18ELb0ELb0ENS_16CompileConditionILi1000EEEEEvPT_PKS4_S7_S7_flPfS8_Pj:
	.zero		968


//--------------------- .nv.constant0._ZN13group_norm_v214gn_cuda_kernelI6__halfLi480ELi2ELi16ELi120ELi256ELb1ELi32ELi960ELi960ELi4ELb1ELi29ELb0ELb0ENS_16CompileConditionILi1000EEEEEvPT_PKS4_S7_S7_flPfS8_Pj --------------------------
	.section	.nv.constant0._ZN13group_norm_v214gn_cuda_kernelI6__halfLi480ELi2ELi16ELi120ELi256ELb1ELi32ELi960ELi960ELi4ELb1ELi29ELb0ELb0ENS_16CompileConditionILi1000EEEEEvPT_PKS4_S7_S7_flPfS8_Pj,"a",@progbits
	.sectionflags	@""
	.align	4
.nv.constant0._ZN13group_norm_v214gn_cuda_kernelI6__halfLi480ELi2ELi16ELi120ELi256ELb1ELi32ELi960ELi960ELi4ELb1ELi29ELb0ELb0ENS_16CompileConditionILi1000EEEEEvPT_PKS4_S7_S7_flPfS8_Pj:
	.zero		968


//--------------------- .nv.constant0._ZN13group_norm_v214gn_cuda_kernelI6__halfLi480ELi1ELi16ELi120ELi256ELb1ELi64ELi960ELi960ELi4ELb1ELi37ELb0ELb0ENS_16CompileConditionILi1000EEEEEvPT_PKS4_S7_S7_flPfS8_Pj --------------------------
	.section	.nv.constant0._ZN13group_norm_v214gn_cuda_kernelI6__halfLi480ELi1ELi16ELi120ELi256ELb1ELi64ELi960ELi960ELi4ELb1ELi37ELb0ELb0ENS_16CompileConditionILi1000EEEEEvPT_PKS4_S7_S7_flPfS8_Pj,"a",@progbits
	.sectionflags	@""
	.align	4
.nv.constant0._ZN13group_norm_v214gn_cuda_kernelI6__halfLi480ELi1ELi16ELi120ELi256ELb1ELi64ELi960ELi960ELi4ELb1ELi37ELb0ELb0ENS_16CompileConditionILi1000EEEEEvPT_PKS4_S7_S7_flPfS8_Pj:
	.zero		968


//--------------------- SYMBOLS --------------------------

	.type		.nv.reservedSmem.offset0,@object
	.size		.nv.reservedSmem.offset0,0x4
